	.target	sm_90a

	.elftype	@"ET_EXEC"


//--------------------- .note.nv.tkinfo           --------------------------
	.section	.note.nv.tkinfo,"",@"SHT_NOTE"
	.sectionflags	@"SHF_NOTE_NV_TKINFO"
	.tkinfo
        /*0018*/ 	.word	0x00000002
        /*0030*/ 	.string	""
        /*0030*/ 	.string	"ptxas"
        /*0030*/ 	.string	"Cuda compilation tools, release 13.0, V13.0.88"
        /*0030*/ 	.string	"Build cuda_13.0.r13.0/compiler.36424714_0"
        /*0030*/ 	.string	"-arch sm_90a -m 64 "



//--------------------- .note.nv.cuinfo           --------------------------
	.section	.note.nv.cuinfo,"",@"SHT_NOTE"
	.sectionflags	@"SHF_NOTE_NV_CUINFO"
        /*0018*/ 	.short	0x0002
        /*001a*/ 	.short	0x005a
        /*001c*/ 	.short	0x0082
	.zero		2


//--------------------- .nv.info                  --------------------------
	.section	.nv.info,"",@"SHT_CUDA_INFO"
	.align	4


	//----- nvinfo : EIATTR_REGCOUNT
	.align		4
        /*0000*/ 	.byte	0x04, 0x2f
        /*0002*/ 	.short	(.L_15 - .L_14)
	.align		4
.L_14:
        /*0004*/ 	.word	index@(_ZN7cutlass13device_kernelINS_4fmha6kernel28FmhaKernelTmaWarpSpecializedINS1_10collective30FmhaMainloopTmaWarpSpecializedINS_12float_e4m3_tEffN4cute5tupleIJNS7_1CILi128EEESA_NS9_ILi64EEEEEENS8_IJiNS9_ILi1EEENS8_IJiiEEEEEESF_NS8_IJSD_iSE_EEENS4_14ResidualFusionEJEEENS4_15FmhaFwdEpilogueIS6_fNS8_IJSB_SB_SA_EEEEENS2_23IndividualTileSchedulerEJEEEEEvNT_6ParamsE)
        /*0008*/ 	.word	0x000000a8


	//----- nvinfo : EIATTR_FRAME_SIZE
	.align		4
.L_15:
        /*000c*/ 	.byte	0x04, 0x11
        /*000e*/ 	.short	(.L_17 - .L_16)
	.align		4
.L_16:
        /*0010*/ 	.word	index@($__internal_0_$__cuda_sm20_rcp_rn_f32_slowpath)
        /*0014*/ 	.word	0x00000000


	//----- nvinfo : EIATTR_FRAME_SIZE
	.align		4
.L_17:
        /*0018*/ 	.byte	0x04, 0x11
        /*001a*/ 	.short	(.L_19 - .L_18)
	.align		4
.L_18:
        /*001c*/ 	.word	index@(_ZN7cutlass13device_kernelINS_4fmha6kernel28FmhaKernelTmaWarpSpecializedINS1_10collective30FmhaMainloopTmaWarpSpecializedINS_12float_e4m3_tEffN4cute5tupleIJNS7_1CILi128EEESA_NS9_ILi64EEEEEENS8_IJiNS9_ILi1EEENS8_IJiiEEEEEESF_NS8_IJSD_iSE_EEENS4_14ResidualFusionEJEEENS4_15FmhaFwdEpilogueIS6_fNS8_IJSB_SB_SA_EEEEENS2_23IndividualTileSchedulerEJEEEEEvNT_6ParamsE)
        /*0020*/ 	.word	0x00000000


	//----- nvinfo : EIATTR_MIN_STACK_SIZE
	.align		4
.L_19:
        /*0024*/ 	.byte	0x04, 0x12
        /*0026*/ 	.short	(.L_21 - .L_20)
	.align		4
.L_20:
        /*0028*/ 	.word	index@(_ZN7cutlass13device_kernelINS_4fmha6kernel28FmhaKernelTmaWarpSpecializedINS1_10collective30FmhaMainloopTmaWarpSpecializedINS_12float_e4m3_tEffN4cute5tupleIJNS7_1CILi128EEESA_NS9_ILi64EEEEEENS8_IJiNS9_ILi1EEENS8_IJiiEEEEEESF_NS8_IJSD_iSE_EEENS4_14ResidualFusionEJEEENS4_15FmhaFwdEpilogueIS6_fNS8_IJSB_SB_SA_EEEEENS2_23IndividualTileSchedulerEJEEEEEvNT_6ParamsE)
        /*002c*/ 	.word	0x00000000
.L_21:


//--------------------- .nv.compat                --------------------------
	.section	.nv.compat,"",@"SHT_CUDA_COMPAT_INFO"
	.align	4
        /*0000*/ 	.byte	0x02, 0x09, 0x01, 0x00, 0x02, 0x02, 0x04, 0x00, 0x02, 0x05, 0x05, 0x00, 0x03, 0x07, 0x01, 0x01
        /*0010*/ 	.byte	0x02, 0x03, 0x01, 0x00, 0x02, 0x06, 0x01, 0x00, 0x04, 0x0b, 0x08, 0x00, 0x00, 0x00, 0x00, 0x00
        /*0020*/ 	.byte	0x00, 0x00, 0x00, 0x00


//--------------------- .nv.info._ZN7cutlass13device_kernelINS_4fmha6kernel28FmhaKernelTmaWarpSpecializedINS1_10collective30FmhaMainloopTmaWarpSpecializedINS_12float_e4m3_tEffN4cute5tupleIJNS7_1CILi128EEESA_NS9_ILi64EEEEEENS8_IJiNS9_ILi1EEENS8_IJiiEEEEEESF_NS8_IJSD_iSE_EEENS4_14ResidualFusionEJEEENS4_15FmhaFwdEpilogueIS6_fNS8_IJSB_SB_SA_EEEEENS2_23IndividualTileSchedulerEJEEEEEvNT_6ParamsE --------------------------
	.section	.nv.info._ZN7cutlass13device_kernelINS_4fmha6kernel28FmhaKernelTmaWarpSpecializedINS1_10collective30FmhaMainloopTmaWarpSpecializedINS_12float_e4m3_tEffN4cute5tupleIJNS7_1CILi128EEESA_NS9_ILi64EEEEEENS8_IJiNS9_ILi1EEENS8_IJiiEEEEEESF_NS8_IJSD_iSE_EEENS4_14ResidualFusionEJEEENS4_15FmhaFwdEpilogueIS6_fNS8_IJSB_SB_SA_EEEEENS2_23IndividualTileSchedulerEJEEEEEvNT_6ParamsE,"",@"SHT_CUDA_INFO"
	.sectionflags	@""
	.align	4


	//----- nvinfo : EIATTR_CUDA_API_VERSION
	.align		4
        /*0000*/ 	.byte	0x04, 0x37
        /*0002*/ 	.short	(.L_23 - .L_22)
.L_22:
        /*0004*/ 	.word	0x00000082


	//----- nvinfo : EIATTR_KPARAM_INFO
	.align		4
.L_23:
        /*0008*/ 	.byte	0x04, 0x17
        /*000a*/ 	.short	(.L_25 - .L_24)
.L_24:
        /*000c*/ 	.word	0x00000000
        /*0010*/ 	.short	0x0000
        /*0012*/ 	.short	0x0070
        /*0014*/ 	.byte	0x00, 0xf0, 0x01, 0x20


	//----- nvinfo : EIATTR_SPARSE_MMA_MASK
	.align		4
.L_25:
        /*0018*/ 	.byte	0x03, 0x50
        /*001a*/ 	.short	0x0000


	//----- nvinfo : EIATTR_MAXREG_COUNT
	.align		4
        /*001c*/ 	.byte	0x03, 0x1b
        /*001e*/ 	.short	0x00a8


	//----- nvinfo : EIATTR_NUM_BARRIERS
	.align		4
        /*0020*/ 	.byte	0x02, 0x4c
        /*0022*/ 	.byte	0x02
	.zero		1


	//----- nvinfo : EIATTR_EXTERNS
	.align		4
        /*0024*/ 	.byte	0x04, 0x0f
        /*0026*/ 	.short	(.L_27 - .L_26)


	//   ....[0]....
	.align		4
.L_26:
        /*0028*/ 	.word	index@(__assertfail)


	//----- nvinfo : EIATTR_MERCURY_ISA_VERSION
	.align		4
.L_27:
        /*002c*/ 	.byte	0x03, 0x5f
        /*002e*/ 	.short	0x0101


	//----- nvinfo : EIATTR_INT_WARP_WIDE_INSTR_OFFSETS
	.align		4
        /*0030*/ 	.byte	0x04, 0x31
        /*0032*/ 	.short	(.L_29 - .L_28)


	//   ....[0]....
.L_28:
        /*0034*/ 	.word	0x000006f0


	//   ....[1]....
        /*0038*/ 	.word	0x00000700


	//   ....[2]....
        /*003c*/ 	.word	0x00000710


	//   ....[3]....
        /*0040*/ 	.word	0x00000720


	//   ....[4]....
        /*0044*/ 	.word	0x00000790


	//----- nvinfo : EIATTR_COOP_GROUP_MASK_REGIDS
	.align		4
.L_29:
        /*0048*/ 	.byte	0x04, 0x29
        /*004a*/ 	.short	(.L_31 - .L_30)


	//   ....[0]....
.L_30:
        /*004c*/ 	.word	0xffffffff


	//   ....[1]....
        /*0050*/ 	.word	0xffffffff


	//   ....[2]....
        /*0054*/ 	.word	0xffffffff


	//   ....[3]....
        /*0058*/ 	.word	0xffffffff


	//   ....[4]....
        /*005c*/ 	.word	0xffffffff


	//   ....[5]....
        /*0060*/ 	.word	0xffffffff


	//   ....[6]....
        /*0064*/ 	.word	0xffffffff


	//   ....[7]....
        /*0068*/ 	.word	0xffffffff


	//   ....[8]....
        /*006c*/ 	.word	0xffffffff


	//   ....[9]....
        /*0070*/ 	.word	0xffffffff


	//   ....[10]....
        /*0074*/ 	.word	0xffffffff


	//   ....[11]....
        /*0078*/ 	.word	0xffffffff


	//   ....[12]....
        /*007c*/ 	.word	0xffffffff


	//   ....[13]....
        /*0080*/ 	.word	0xffffffff


	//   ....[14]....
        /*0084*/ 	.word	0xffffffff


	//   ....[15]....
        /*0088*/ 	.word	0xffffffff


	//   ....[16]....
        /*008c*/ 	.word	0xffffffff


	//   ....[17]....
        /*0090*/ 	.word	0xffffffff


	//   ....[18]....
        /*0094*/ 	.word	0xffffffff


	//   ....[19]....
        /*0098*/ 	.word	0xffffffff


	//   ....[20]....
        /*009c*/ 	.word	0xffffffff


	//   ....[21]....
        /*00a0*/ 	.word	0xffffffff


	//   ....[22]....
        /*00a4*/ 	.word	0xffffffff


	//   ....[23]....
        /*00a8*/ 	.word	0xffffffff


	//   ....[24]....
        /*00ac*/ 	.word	0xffffffff


	//   ....[25]....
        /*00b0*/ 	.word	0xffffffff


	//   ....[26]....
        /*00b4*/ 	.word	0xffffffff


	//   ....[27]....
        /*00b8*/ 	.word	0xffffffff


	//   ....[28]....
        /*00bc*/ 	.word	0xffffffff


	//   ....[29]....
        /*00c0*/ 	.word	0xffffffff


	//   ....[30]....
        /*00c4*/ 	.word	0xffffffff


	//   ....[31]....
        /*00c8*/ 	.word	0xffffffff


	//   ....[32]....
        /*00cc*/ 	.word	0xffffffff


	//   ....[33]....
        /*00d0*/ 	.word	0xffffffff


	//   ....[34]....
        /*00d4*/ 	.word	0xffffffff


	//   ....[35]....
        /*00d8*/ 	.word	0xffffffff


	//   ....[36]....
        /*00dc*/ 	.word	0xffffffff


	//   ....[37]....
        /*00e0*/ 	.word	0xffffffff


	//   ....[38]....
        /*00e4*/ 	.word	0xffffffff


	//   ....[39]....
        /*00e8*/ 	.word	0xffffffff


	//   ....[40]....
        /*00ec*/ 	.word	0xffffffff


	//   ....[41]....
        /*00f0*/ 	.word	0xffffffff


	//   ....[42]....
        /*00f4*/ 	.word	0xffffffff


	//   ....[43]....
        /*00f8*/ 	.word	0xffffffff


	//   ....[44]....
        /*00fc*/ 	.word	0xffffffff


	//   ....[45]....
        /*0100*/ 	.word	0xffffffff


	//   ....[46]....
        /*0104*/ 	.word	0xffffffff


	//   ....[47]....
        /*0108*/ 	.word	0xffffffff


	//   ....[48]....
        /*010c*/ 	.word	0xffffffff


	//   ....[49]....
        /*0110*/ 	.word	0xffffffff


	//   ....[50]....
        /*0114*/ 	.word	0xffffffff


	//   ....[51]....
        /*0118*/ 	.word	0xffffffff


	//   ....[52]....
        /*011c*/ 	.word	0xffffffff


	//   ....[53]....
        /*0120*/ 	.word	0xffffffff


	//   ....[54]....
        /*0124*/ 	.word	0xffffffff


	//   ....[55]....
        /*0128*/ 	.word	0xffffffff


	//   ....[56]....
        /*012c*/ 	.word	0xffffffff


	//   ....[57]....
        /*0130*/ 	.word	0xffffffff


	//   ....[58]....
        /*0134*/ 	.word	0xffffffff


	//   ....[59]....
        /*0138*/ 	.word	0xffffffff


	//   ....[60]....
        /*013c*/ 	.word	0xffffffff


	//   ....[61]....
        /*0140*/ 	.word	0xffffffff


	//   ....[62]....
        /*0144*/ 	.word	0xffffffff


	//   ....[63]....
        /*0148*/ 	.word	0xffffffff


	//   ....[64]....
        /*014c*/ 	.word	0xffffffff


	//   ....[65]....
        /*0150*/ 	.word	0xffffffff


	//   ....[66]....
        /*0154*/ 	.word	0xffffffff


	//   ....[67]....
        /*0158*/ 	.word	0xffffffff


	//   ....[68]....
        /*015c*/ 	.word	0xffffffff


	//   ....[69]....
        /*0160*/ 	.word	0xffffffff


	//----- nvinfo : EIATTR_COOP_GROUP_INSTR_OFFSETS
	.align		4
.L_31:
        /*0164*/ 	.byte	0x04, 0x28
        /*0166*/ 	.short	(.L_33 - .L_32)


	//   ....[0]....
.L_32:
        /*0168*/ 	.word	0x00000050


	//   ....[1]....
        /*016c*/ 	.word	0x00000080


	//   ....[2]....
        /*0170*/ 	.word	0x000001b0


	//   ....[3]....
        /*0174*/ 	.word	0x00000370


	//   ....[4]....
        /*0178*/ 	.word	0x00000530


	//   ....[5]....
        /*017c*/ 	.word	0x00000690


	//   ....[6]....
        /*0180*/ 	.word	0x000019b0


	//   ....[7]....
        /*0184*/ 	.word	0x00001a10


	//   ....[8]....
        /*0188*/ 	.word	0x000022a0


	//   ....[9]....
        /*018c*/ 	.word	0x00002440


	//   ....[10]....
        /*0190*/ 	.word	0x00004220


	//   ....[11]....
        /*0194*/ 	.word	0x00004250


	//   ....[12]....
        /*0198*/ 	.word	0x00004280


	//   ....[13]....
        /*019c*/ 	.word	0x000042c0


	//   ....[14]....
        /*01a0*/ 	.word	0x00004300


	//   ....[15]....
        /*01a4*/ 	.word	0x00004320


	//   ....[16]....
        /*01a8*/ 	.word	0x00004330


	//   ....[17]....
        /*01ac*/ 	.word	0x00004340


	//   ....[18]....
        /*01b0*/ 	.word	0x00004360


	//   ....[19]....
        /*01b4*/ 	.word	0x000043a0


	//   ....[20]....
        /*01b8*/ 	.word	0x000043c0


	//   ....[21]....
        /*01bc*/ 	.word	0x000043f0


	//   ....[22]....
        /*01c0*/ 	.word	0x00004420


	//   ....[23]....
        /*01c4*/ 	.word	0x00004430


	//   ....[24]....
        /*01c8*/ 	.word	0x00004460


	//   ....[25]....
        /*01cc*/ 	.word	0x00004470


	//   ....[26]....
        /*01d0*/ 	.word	0x00004be0


	//   ....[27]....
        /*01d4*/ 	.word	0x00004c10


	//   ....[28]....
        /*01d8*/ 	.word	0x00005560


	//   ....[29]....
        /*01dc*/ 	.word	0x000056a0


	//   ....[30]....
        /*01e0*/ 	.word	0x000076e0


	//   ....[31]....
        /*01e4*/ 	.word	0x00007700


	//   ....[32]....
        /*01e8*/ 	.word	0x00007710


	//   ....[33]....
        /*01ec*/ 	.word	0x00007720


	//   ....[34]....
        /*01f0*/ 	.word	0x00007730


	//   ....[35]....
        /*01f4*/ 	.word	0x00007740


	//   ....[36]....
        /*01f8*/ 	.word	0x00007750


	//   ....[37]....
        /*01fc*/ 	.word	0x00007760


	//   ....[38]....
        /*0200*/ 	.word	0x00007790


	//   ....[39]....
        /*0204*/ 	.word	0x000077a0


	//   ....[40]....
        /*0208*/ 	.word	0x000077d0


	//   ....[41]....
        /*020c*/ 	.word	0x000077e0


	//   ....[42]....
        /*0210*/ 	.word	0x00007810


	//   ....[43]....
        /*0214*/ 	.word	0x00007820


	//   ....[44]....
        /*0218*/ 	.word	0x00007850


	//   ....[45]....
        /*021c*/ 	.word	0x00007860


	//   ....[46]....
        /*0220*/ 	.word	0x00008840


	//   ....[47]....
        /*0224*/ 	.word	0x00008910


	//   ....[48]....
        /*0228*/ 	.word	0x00009220


	//   ....[49]....
        /*022c*/ 	.word	0x00009370


	//   ....[50]....
        /*0230*/ 	.word	0x0000b2f0


	//   ....[51]....
        /*0234*/ 	.word	0x0000b320


	//   ....[52]....
        /*0238*/ 	.word	0x0000b350


	//   ....[53]....
        /*023c*/ 	.word	0x0000b380


	//   ....[54]....
        /*0240*/ 	.word	0x0000b3b0


	//   ....[55]....
        /*0244*/ 	.word	0x0000b3e0


	//   ....[56]....
        /*0248*/ 	.word	0x0000b410


	//   ....[57]....
        /*024c*/ 	.word	0x0000b430


	//   ....[58]....
        /*0250*/ 	.word	0x0000b450


	//   ....[59]....
        /*0254*/ 	.word	0x0000b460


	//   ....[60]....
        /*0258*/ 	.word	0x0000b470


	//   ....[61]....
        /*025c*/ 	.word	0x0000b480


	//   ....[62]....
        /*0260*/ 	.word	0x0000b490


	//   ....[63]....
        /*0264*/ 	.word	0x0000b4a0


	//   ....[64]....
        /*0268*/ 	.word	0x0000b4b0


	//   ....[65]....
        /*026c*/ 	.word	0x0000b4c0


	//   ....[66]....
        /*0270*/ 	.word	0x0000b970


	//   ....[67]....
        /*0274*/ 	.word	0x0000b9a0


	//   ....[68]....
        /*0278*/ 	.word	0x0000b9f0


	//   ....[69]....
        /*027c*/ 	.word	0x0000ba10


	//----- nvinfo : EIATTR_REG_RECONFIG
	.align		4
.L_33:
        /*0280*/ 	.byte	0x01, 0x54
	.zero		2


	//----- nvinfo : EIATTR_SYSCALL_OFFSETS
	.align		4
        /*0284*/ 	.byte	0x04, 0x46
        /*0286*/ 	.short	(.L_35 - .L_34)


	//   ....[0]....
.L_34:
        /*0288*/ 	.word	0x0000c3e0


	//   ....[1]....
        /*028c*/ 	.word	0x0000c540


	//----- nvinfo : EIATTR_MBARRIER_INSTR_OFFSETS
	.align		4
.L_35:
        /*0290*/ 	.byte	0x04, 0x39
        /*0292*/ 	.short	(.L_37 - .L_36)


	//   ....[0]....
.L_36:
        /*0294*/ 	.word	0x00000320
        /*0298*/ 	.word	0x000000ff
        /*029c*/ 	.word	0x0000c050
        /*02a0*/ 	.short	0x0100
        /*02a2*/ 	.byte	0x0b
	.zero		1


	//   ....[1]....
        /*02a4*/ 	.word	0x00000330
        /*02a8*/ 	.word	0x000000ff
        /*02ac*/ 	.word	0x0000c060
        /*02b0*/ 	.short	0x0100
        /*02b2*/ 	.byte	0x0b
	.zero		1


	//   ....[2]....
        /*02b4*/ 	.word	0x00000340
        /*02b8*/ 	.word	0x000000ff
        /*02bc*/ 	.word	0x0000c058
        /*02c0*/ 	.short	0x0100
        /*02c2*/ 	.byte	0x0b
	.zero		1


	//   ....[3]....
        /*02c4*/ 	.word	0x00000350
        /*02c8*/ 	.word	0x000000ff
        /*02cc*/ 	.word	0x0000c068
        /*02d0*/ 	.short	0x0100
        /*02d2*/ 	.byte	0x0b
	.zero		1


	//   ....[4]....
        /*02d4*/ 	.word	0x00000480
        /*02d8*/ 	.word	0x000000ff
        /*02dc*/ 	.word	0x0000c000
        /*02e0*/ 	.short	0x0100
        /*02e2*/ 	.byte	0x0b
	.zero		1


	//   ....[5]....
        /*02e4*/ 	.word	0x00000490
        /*02e8*/ 	.word	0x000000ff
        /*02ec*/ 	.word	0x0000c028
        /*02f0*/ 	.short	0x0100
        /*02f2*/ 	.byte	0x0b
	.zero		1


	//   ....[6]....
        /*02f4*/ 	.word	0x000004a0
        /*02f8*/ 	.word	0x000000ff
        /*02fc*/ 	.word	0x0000c008
        /*0300*/ 	.short	0x0100
        /*0302*/ 	.byte	0x0b
	.zero		1


	//   ....[7]....
        /*0304*/ 	.word	0x000004b0
        /*0308*/ 	.word	0x000000ff
        /*030c*/ 	.word	0x0000c030
        /*0310*/ 	.short	0x0100
        /*0312*/ 	.byte	0x0b
	.zero		1


	//   ....[8]....
        /*0314*/ 	.word	0x000004c0
        /*0318*/ 	.word	0x000000ff
        /*031c*/ 	.word	0x0000c010
        /*0320*/ 	.short	0x0100
        /*0322*/ 	.byte	0x0b
	.zero		1


	//   ....[9]....
        /*0324*/ 	.word	0x000004d0
        /*0328*/ 	.word	0x000000ff
        /*032c*/ 	.word	0x0000c038
        /*0330*/ 	.short	0x0100
        /*0332*/ 	.byte	0x0b
	.zero		1


	//   ....[10]....
        /*0334*/ 	.word	0x000004e0
        /*0338*/ 	.word	0x000000ff
        /*033c*/ 	.word	0x0000c018
        /*0340*/ 	.short	0x0100
        /*0342*/ 	.byte	0x0b
	.zero		1


	//   ....[11]....
        /*0344*/ 	.word	0x000004f0
        /*0348*/ 	.word	0x000000ff
        /*034c*/ 	.word	0x0000c040
        /*0350*/ 	.short	0x0100
        /*0352*/ 	.byte	0x0b
	.zero		1


	//   ....[12]....
        /*0354*/ 	.word	0x00000500
        /*0358*/ 	.word	0x000000ff
        /*035c*/ 	.word	0x0000c020
        /*0360*/ 	.short	0x0100
        /*0362*/ 	.byte	0x0b
	.zero		1


	//   ....[13]....
        /*0364*/ 	.word	0x00000510
        /*0368*/ 	.word	0x000000ff
        /*036c*/ 	.word	0x0000c048
        /*0370*/ 	.short	0x0100
        /*0372*/ 	.byte	0x0b
	.zero		1


	//   ....[14]....
        /*0374*/ 	.word	0x00000640
        /*0378*/ 	.word	0x000000ff
        /*037c*/ 	.word	0x0000c070
        /*0380*/ 	.short	0x0100
        /*0382*/ 	.byte	0x0b
	.zero		1


	//   ....[15]....
        /*0384*/ 	.word	0x00000650
        /*0388*/ 	.word	0x000000ff
        /*038c*/ 	.word	0x0000c080
        /*0390*/ 	.short	0x0100
        /*0392*/ 	.byte	0x0b
	.zero		1


	//   ....[16]....
        /*0394*/ 	.word	0x00000660
        /*0398*/ 	.word	0x000000ff
        /*039c*/ 	.word	0x0000c078
        /*03a0*/ 	.short	0x0100
        /*03a2*/ 	.byte	0x0b
	.zero		1


	//   ....[17]....
        /*03a4*/ 	.word	0x00000670
        /*03a8*/ 	.word	0x000000ff
        /*03ac*/ 	.word	0x0000c088
        /*03b0*/ 	.short	0x0100
        /*03b2*/ 	.byte	0x0b
	.zero		1


	//   ....[18]....
        /*03b4*/ 	.word	0x000007b0
        /*03b8*/ 	.word	0x000000ff
        /*03bc*/ 	.word	0x0000c090
        /*03c0*/ 	.short	0x0100
        /*03c2*/ 	.byte	0x08
	.zero		1


	//   ....[19]....
        /*03c4*/ 	.word	0x000007c0
        /*03c8*/ 	.word	0x000000ff
        /*03cc*/ 	.word	0x0000c098
        /*03d0*/ 	.short	0x0100
        /*03d2*/ 	.byte	0x08
	.zero		1


	//   ....[20]....
        /*03d4*/ 	.word	0x000007d0
        /*03d8*/ 	.word	0x000000ff
        /*03dc*/ 	.word	0x0000c0a0
        /*03e0*/ 	.short	0x0100
        /*03e2*/ 	.byte	0x08
	.zero		1


	//   ....[21]....
        /*03e4*/ 	.word	0x000007e0
        /*03e8*/ 	.word	0x000000ff
        /*03ec*/ 	.word	0x0000c0a8
        /*03f0*/ 	.short	0x0100
        /*03f2*/ 	.byte	0x08
	.zero		1


	//   ....[22]....
        /*03f4*/ 	.word	0x000008e0
        /*03f8*/ 	.word	0x000000ff
        /*03fc*/ 	.word	0x0000c0c0
        /*0400*/ 	.short	0x0100
        /*0402*/ 	.byte	0x0b
	.zero		1


	//   ....[23]....
        /*0404*/ 	.word	0x000008f0
        /*0408*/ 	.word	0x000000ff
        /*040c*/ 	.word	0x0000c0c8
        /*0410*/ 	.short	0x0100
        /*0412*/ 	.byte	0x0b
	.zero		1


	//   ....[24]....
        /*0414*/ 	.word	0x00000d70
        /*0418*/ 	.word	0x000000ff
        /*041c*/ 	.word	0x0000c050
        /*0420*/ 	.short	0x010a
        /*0422*/ 	.byte	0x06
	.zero		1


	//   ....[25]....
        /*0424*/ 	.word	0x00000df0
        /*0428*/ 	.word	0x000000ff
        /*042c*/ 	.word	0x0000c000
        /*0430*/ 	.short	0x010a
        /*0432*/ 	.byte	0x25
	.zero		1


	//   ....[26]....
        /*0434*/ 	.word	0x00000e40
        /*0438*/ 	.word	0x000000ff
        /*043c*/ 	.word	0xfffffff8
        /*0440*/ 	.short	0x010a
        /*0442*/ 	.byte	0x0f
	.zero		1


	//   ....[27]....
        /*0444*/ 	.word	0x00003270
        /*0448*/ 	.word	0x00000011
        /*044c*/ 	.word	0x00000000
        /*0450*/ 	.short	0x0101
        /*0452*/ 	.byte	0x0d
	.zero		1


	//   ....[28]....
        /*0454*/ 	.word	0x00004520
        /*0458*/ 	.word	0x000000ff
        /*045c*/ 	.word	0x0000c008
        /*0460*/ 	.short	0x010a
        /*0462*/ 	.byte	0x25
	.zero		1


	//   ....[29]....
        /*0464*/ 	.word	0x00004710
        /*0468*/ 	.word	0x000000ff
        /*046c*/ 	.word	0x00000000
        /*0470*/ 	.short	0x0101
        /*0472*/ 	.byte	0x06
	.zero		1


	//   ....[30]....
        /*0474*/ 	.word	0x00004890
        /*0478*/ 	.word	0x000000ff
        /*047c*/ 	.word	0x0000c000
        /*0480*/ 	.short	0x010a
        /*0482*/ 	.byte	0x06
	.zero		1


	//   ....[31]....
        /*0484*/ 	.word	0x000076f0
        /*0488*/ 	.word	0x000000ff
        /*048c*/ 	.word	0x0000c000
        /*0490*/ 	.short	0x010a
        /*0492*/ 	.byte	0x06
	.zero		1


	//   ....[32]....
        /*0494*/ 	.word	0x00007920
        /*0498*/ 	.word	0x000000ff
        /*049c*/ 	.word	0x0000c000
        /*04a0*/ 	.short	0x010a
        /*04a2*/ 	.byte	0x06
	.zero		1


	//   ....[33]....
        /*04a4*/ 	.word	0x00007ad0
        /*04a8*/ 	.word	0x000000ff
        /*04ac*/ 	.word	0x00000000
        /*04b0*/ 	.short	0x0101
        /*04b2*/ 	.byte	0x06
	.zero		1


	//   ....[34]....
        /*04b4*/ 	.word	0x00007b80
        /*04b8*/ 	.word	0x000000ff
        /*04bc*/ 	.word	0x00000000
        /*04c0*/ 	.short	0x0101
        /*04c2*/ 	.byte	0x06
	.zero		1


	//   ....[35]....
        /*04c4*/ 	.word	0x00007d30
        /*04c8*/ 	.word	0x000000ff
        /*04cc*/ 	.word	0x0000c000
        /*04d0*/ 	.short	0x010a
        /*04d2*/ 	.byte	0x06
	.zero		1


	//   ....[36]....
        /*04d4*/ 	.word	0x0000b440
        /*04d8*/ 	.word	0x000000ff
        /*04dc*/ 	.word	0x0000c000
        /*04e0*/ 	.short	0x010a
        /*04e2*/ 	.byte	0x06
	.zero		1


	//   ....[37]....
        /*04e4*/ 	.word	0x0000b500
        /*04e8*/ 	.word	0x000000ff
        /*04ec*/ 	.word	0x0000c000
        /*04f0*/ 	.short	0x010a
        /*04f2*/ 	.byte	0x06
	.zero		1


	//   ....[38]....
        /*04f4*/ 	.word	0x0000b7b0
        /*04f8*/ 	.word	0x000000ff
        /*04fc*/ 	.word	0x00000000
        /*0500*/ 	.short	0x0101
        /*0502*/ 	.byte	0x06
	.zero		1


	//   ....[39]....
        /*0504*/ 	.word	0x0000b860
        /*0508*/ 	.word	0x000000ff
        /*050c*/ 	.word	0x00000000
        /*0510*/ 	.short	0x0101
        /*0512*/ 	.byte	0x06
	.zero		1


	//   ....[40]....
        /*0514*/ 	.word	0x0000bf10
        /*0518*/ 	.word	0x000000ff
        /*051c*/ 	.word	0x00000008
        /*0520*/ 	.short	0x010a
        /*0522*/ 	.byte	0x0f
	.zero		1


	//   ....[41]....
        /*0524*/ 	.word	0x0000cce0
        /*0528*/ 	.word	0x00000000
        /*052c*/ 	.word	0x0000c090
        /*0530*/ 	.short	0x0101
        /*0532*/ 	.byte	0x25
	.zero		1


	//   ....[42]....
        /*0534*/ 	.word	0x0000ce30
        /*0538*/ 	.word	0x00000004
        /*053c*/ 	.word	0x0000c060
        /*0540*/ 	.short	0x010a
        /*0542*/ 	.byte	0x3f
	.zero		1


	//   ....[43]....
        /*0544*/ 	.word	0x0000d090
        /*0548*/ 	.word	0x00000005
        /*054c*/ 	.word	0x0000c028
        /*0550*/ 	.short	0x010a
        /*0552*/ 	.byte	0x3f
	.zero		1


	//   ....[44]....
        /*0554*/ 	.word	0x0000d2d0
        /*0558*/ 	.word	0x00000005
        /*055c*/ 	.word	0x0000c060
        /*0560*/ 	.short	0x010a
        /*0562*/ 	.byte	0x3f
	.zero		1


	//   ....[45]....
        /*0564*/ 	.word	0x0000d540
        /*0568*/ 	.word	0x00000004
        /*056c*/ 	.word	0x0000c028
        /*0570*/ 	.short	0x010a
        /*0572*/ 	.byte	0x3f
	.zero		1


	//   ....[46]....
        /*0574*/ 	.word	0x0000d870
        /*0578*/ 	.word	0x00000006
        /*057c*/ 	.word	0x0000c028
        /*0580*/ 	.short	0x010a
        /*0582*/ 	.byte	0x3f
	.zero		1


	//   ....[47]....
        /*0584*/ 	.word	0x0000dae0
        /*0588*/ 	.word	0x00000006
        /*058c*/ 	.word	0x0000c028
        /*0590*/ 	.short	0x010a
        /*0592*/ 	.byte	0x3f
	.zero		1


	//   ....[48]....
        /*0594*/ 	.word	0x0000dd40
        /*0598*/ 	.word	0x00000003
        /*059c*/ 	.word	0x0000c050
        /*05a0*/ 	.short	0x010a
        /*05a2*/ 	.byte	0x3f
	.zero		1


	//   ....[49]....
        /*05a4*/ 	.word	0x0000dda0
        /*05a8*/ 	.word	0x00000002
        /*05ac*/ 	.word	0x0000c000
        /*05b0*/ 	.short	0x010a
        /*05b2*/ 	.byte	0x3f
	.zero		1


	//   ....[50]....
        /*05b4*/ 	.word	0x0000de00
        /*05b8*/ 	.word	0x00000003
        /*05bc*/ 	.word	0xfffffff8
        /*05c0*/ 	.short	0x010a
        /*05c2*/ 	.byte	0x3f
	.zero		1


	//   ....[51]....
        /*05c4*/ 	.word	0x0000de60
        /*05c8*/ 	.word	0x0000000e
        /*05cc*/ 	.word	0x0000c008
        /*05d0*/ 	.short	0x010a
        /*05d2*/ 	.byte	0x3f
	.zero		1


	//   ....[52]....
        /*05d4*/ 	.word	0x0000dec0
        /*05d8*/ 	.word	0x00000007
        /*05dc*/ 	.word	0x0000c000
        /*05e0*/ 	.short	0x010a
        /*05e2*/ 	.byte	0x3f
	.zero		1


	//   ....[53]....
        /*05e4*/ 	.word	0x0000df20
        /*05e8*/ 	.word	0x0000000d
        /*05ec*/ 	.word	0x0000c000
        /*05f0*/ 	.short	0x010a
        /*05f2*/ 	.byte	0x3f
	.zero		1


	//   ....[54]....
        /*05f4*/ 	.word	0x0000df80
        /*05f8*/ 	.word	0x00000007
        /*05fc*/ 	.word	0x0000c000
        /*0600*/ 	.short	0x010a
        /*0602*/ 	.byte	0x3f
	.zero		1


	//   ....[55]....
        /*0604*/ 	.word	0x0000dfe0
        /*0608*/ 	.word	0x0000000d
        /*060c*/ 	.word	0x0000c000
        /*0610*/ 	.short	0x010a
        /*0612*/ 	.byte	0x3f
	.zero		1


	//   ....[56]....
        /*0614*/ 	.word	0x0000e040
        /*0618*/ 	.word	0x00000003
        /*061c*/ 	.word	0x00000008
        /*0620*/ 	.short	0x010a
        /*0622*/ 	.byte	0x3f
	.zero		1


	//   ....[57]....
        /*0624*/ 	.word	0x0000e090
        /*0628*/ 	.word	0x00000004
        /*062c*/ 	.word	0x0000c060
        /*0630*/ 	.short	0x010a
        /*0632*/ 	.byte	0x3f
	.zero		1


	//   ....[58]....
        /*0634*/ 	.word	0x0000e0e0
        /*0638*/ 	.word	0x00000005
        /*063c*/ 	.word	0x0000c028
        /*0640*/ 	.short	0x010a
        /*0642*/ 	.byte	0x3f
	.zero		1


	//   ....[59]....
        /*0644*/ 	.word	0x0000e130
        /*0648*/ 	.word	0x00000005
        /*064c*/ 	.word	0x0000c060
        /*0650*/ 	.short	0x010a
        /*0652*/ 	.byte	0x3f
	.zero		1


	//   ....[60]....
        /*0654*/ 	.word	0x0000e180
        /*0658*/ 	.word	0x00000004
        /*065c*/ 	.word	0x0000c028
        /*0660*/ 	.short	0x010a
        /*0662*/ 	.byte	0x3f
	.zero		1


	//   ....[61]....
        /*0664*/ 	.word	0x0000e1d0
        /*0668*/ 	.word	0x00000006
        /*066c*/ 	.word	0x0000c028
        /*0670*/ 	.short	0x010a
        /*0672*/ 	.byte	0x3f
	.zero		1


	//   ....[62]....
        /*0674*/ 	.word	0x0000e220
        /*0678*/ 	.word	0x00000006
        /*067c*/ 	.word	0x0000c028
        /*0680*/ 	.short	0x010a
        /*0682*/ 	.byte	0x3f
	.zero		1


	//----- nvinfo : EIATTR_NUM_MBARRIERS
	.align		4
.L_37:
        /*0684*/ 	.byte	0x03, 0x38
        /*0686*/ 	.short	0x0018


	//----- nvinfo : EIATTR_EXIT_INSTR_OFFSETS
	.align		4
        /*0688*/ 	.byte	0x04, 0x1c
        /*068a*/ 	.short	(.L_39 - .L_38)


	//   ....[0]....
.L_38:
        /*068c*/ 	.word	0x00000990


	//   ....[1]....
        /*0690*/ 	.word	0x0000ccf0


	//   ....[2]....
        /*0694*/ 	.word	0x0000cd30


	//   ....[3]....
        /*0698*/ 	.word	0x0000d740


	//   ....[4]....
        /*069c*/ 	.word	0x0000dd20


	//----- nvinfo : EIATTR_MAX_THREADS
	.align		4
.L_39:
        /*06a0*/ 	.byte	0x04, 0x05
        /*06a2*/ 	.short	(.L_41 - .L_40)
.L_40:
        /*06a4*/ 	.word	0x00000180
        /*06a8*/ 	.word	0x00000001
        /*06ac*/ 	.word	0x00000001


	//----- nvinfo : EIATTR_CRS_STACK_SIZE
	.align		4
.L_41:
        /*06b0*/ 	.byte	0x04, 0x1e
        /*06b2*/ 	.short	(.L_43 - .L_42)
.L_42:
        /*06b4*/ 	.word	0x00000000


	//----- nvinfo : EIATTR_CBANK_PARAM_SIZE
	.align		4
.L_43:
        /*06b8*/ 	.byte	0x03, 0x19
        /*06ba*/ 	.short	0x0870


	//----- nvinfo : EIATTR_PARAM_CBANK
	.align		4
        /*06bc*/ 	.byte	0x04, 0x0a
        /*06be*/ 	.short	(.L_45 - .L_44)
	.align		4
.L_44:
        /*06c0*/ 	.word	index@(.nv.constant0._ZN7cutlass13device_kernelINS_4fmha6kernel28FmhaKernelTmaWarpSpecializedINS1_10collective30FmhaMainloopTmaWarpSpecializedINS_12float_e4m3_tEffN4cute5tupleIJNS7_1CILi128EEESA_NS9_ILi64EEEEEENS8_IJiNS9_ILi1EEENS8_IJiiEEEEEESF_NS8_IJSD_iSE_EEENS4_14ResidualFusionEJEEENS4_15FmhaFwdEpilogueIS6_fNS8_IJSB_SB_SA_EEEEENS2_23IndividualTileSchedulerEJEEEEEvNT_6ParamsE)
        /*06c4*/ 	.short	0x0210
        /*06c6*/ 	.short	0x0870


	//----- nvinfo : EIATTR_SW_WAR
	.align		4
.L_45:
        /*06c8*/ 	.byte	0x04, 0x36
        /*06ca*/ 	.short	(.L_47 - .L_46)
.L_46:
        /*06cc*/ 	.word	0x00000008
.L_47:


//--------------------- .nv.callgraph             --------------------------
	.section	.nv.callgraph,"",@"SHT_CUDA_CALLGRAPH"
	.align	4
	.sectionentsize	8
	.align		4
        /*0000*/ 	.word	0x00000000
	.align		4
        /*0004*/ 	.word	0xffffffff
	.align		4
        /*0008*/ 	.word	index@(_ZN7cutlass13device_kernelINS_4fmha6kernel28FmhaKernelTmaWarpSpecializedINS1_10collective30FmhaMainloopTmaWarpSpecializedINS_12float_e4m3_tEffN4cute5tupleIJNS7_1CILi128EEESA_NS9_ILi64EEEEEENS8_IJiNS9_ILi1EEENS8_IJiiEEEEEESF_NS8_IJSD_iSE_EEENS4_14ResidualFusionEJEEENS4_15FmhaFwdEpilogueIS6_fNS8_IJSB_SB_SA_EEEEENS2_23IndividualTileSchedulerEJEEEEEvNT_6ParamsE)
	.align		4
        /*000c*/ 	.word	index@(__assertfail)
	.align		4
        /*0010*/ 	.word	0x00000000
	.align		4
        /*0014*/ 	.word	0xfffffffe
	.align		4
        /*0018*/ 	.word	0x00000000
	.align		4
        /*001c*/ 	.word	0xfffffffd
	.align		4
        /*0020*/ 	.word	0x00000000
	.align		4
        /*0024*/ 	.word	0xfffffffc


//--------------------- .nv.constant4             --------------------------
	.section	.nv.constant4,"a",@progbits
	.align	8
	.align		8
.nv.constant4:
        /*0000*/ 	.dword	__assertfail
	.align		8
        /*0008*/ 	.dword	__unnamed_1
	.align		8
        /*0010*/ 	.dword	_ZN39_INTERNAL_e6612ef2_4_k_cu_43e019ac_30974cuda3std3__45__cpo5beginE
	.align		8
        /*0018*/ 	.dword	_ZN39_INTERNAL_e6612ef2_4_k_cu_43e019ac_30974cuda3std3__45__cpo3endE
	.align		8
        /*0020*/ 	.dword	_ZN39_INTERNAL_e6612ef2_4_k_cu_43e019ac_30974cuda3std3__45__cpo6cbeginE
	.align		8
        /*0028*/ 	.dword	_ZN39_INTERNAL_e6612ef2_4_k_cu_43e019ac_30974cuda3std3__45__cpo4cendE
	.align		8
        /*0030*/ 	.dword	_ZN39_INTERNAL_e6612ef2_4_k_cu_43e019ac_30974cuda3std3__441_GLOBAL__N__e6612ef2_4_k_cu_43e019ac_30976ignoreE
	.align		8
        /*0038*/ 	.dword	_ZN39_INTERNAL_e6612ef2_4_k_cu_43e019ac_30974cuda3std3__419piecewise_constructE
	.align		8
        /*0040*/ 	.dword	_ZN39_INTERNAL_e6612ef2_4_k_cu_43e019ac_30974cuda3std3__48in_placeE
	.align		8
        /*0048*/ 	.dword	_ZN39_INTERNAL_e6612ef2_4_k_cu_43e019ac_30974cuda3std6ranges3__45__cpo4swapE
	.align		8
        /*0050*/ 	.dword	_ZN39_INTERNAL_e6612ef2_4_k_cu_43e019ac_30974cuda3std6ranges3__45__cpo9iter_moveE
	.align		8
        /*0058*/ 	.dword	_ZN39_INTERNAL_e6612ef2_4_k_cu_43e019ac_30974cute7productE
	.align		8
        /*0060*/ 	.dword	_ZN39_INTERNAL_e6612ef2_4_k_cu_43e019ac_30974cute1_E
	.align		8
        /*0068*/ 	.dword	$str$24
	.align		8
        /*0070*/ 	.dword	$str$25


//--------------------- .text._ZN7cutlass13device_kernelINS_4fmha6kernel28FmhaKernelTmaWarpSpecializedINS1_10collective30FmhaMainloopTmaWarpSpecializedINS_12float_e4m3_tEffN4cute5tupleIJNS7_1CILi128EEESA_NS9_ILi64EEEEEENS8_IJiNS9_ILi1EEENS8_IJiiEEEEEESF_NS8_IJSD_iSE_EEENS4_14ResidualFusionEJEEENS4_15FmhaFwdEpilogueIS6_fNS8_IJSB_SB_SA_EEEEENS2_23IndividualTileSchedulerEJEEEEEvNT_6ParamsE --------------------------
	.section	.text._ZN7cutlass13device_kernelINS_4fmha6kernel28FmhaKernelTmaWarpSpecializedINS1_10collective30FmhaMainloopTmaWarpSpecializedINS_12float_e4m3_tEffN4cute5tupleIJNS7_1CILi128EEESA_NS9_ILi64EEEEEENS8_IJiNS9_ILi1EEENS8_IJiiEEEEEESF_NS8_IJSD_iSE_EEENS4_14ResidualFusionEJEEENS4_15FmhaFwdEpilogueIS6_fNS8_IJSB_SB_SA_EEEEENS2_23IndividualTileSchedulerEJEEEEEvNT_6ParamsE,"ax",@progbits
	.align	128
.text._ZN7cutlass13device_kernelINS_4fmha6kernel28FmhaKernelTmaWarpSpecializedINS1_10collective30FmhaMainloopTmaWarpSpecializedINS_12float_e4m3_tEffN4cute5tupleIJNS7_1CILi128EEESA_NS9_ILi64EEEEEENS8_IJiNS9_ILi1EEENS8_IJiiEEEEEESF_NS8_IJSD_iSE_EEENS4_14ResidualFusionEJEEENS4_15FmhaFwdEpilogueIS6_fNS8_IJSB_SB_SA_EEEEENS2_23IndividualTileSchedulerEJEEEEEvNT_6ParamsE:
        .type           _ZN7cutlass13device_kernelINS_4fmha6kernel28FmhaKernelTmaWarpSpecializedINS1_10collective30FmhaMainloopTmaWarpSpecializedINS_12float_e4m3_tEffN4cute5tupleIJNS7_1CILi128EEESA_NS9_ILi64EEEEEENS8_IJiNS9_ILi1EEENS8_IJiiEEEEEESF_NS8_IJSD_iSE_EEENS4_14ResidualFusionEJEEENS4_15FmhaFwdEpilogueIS6_fNS8_IJSB_SB_SA_EEEEENS2_23IndividualTileSchedulerEJEEEEEvNT_6ParamsE,@function
        .size           _ZN7cutlass13device_kernelINS_4fmha6kernel28FmhaKernelTmaWarpSpecializedINS1_10collective30FmhaMainloopTmaWarpSpecializedINS_12float_e4m3_tEffN4cute5tupleIJNS7_1CILi128EEESA_NS9_ILi64EEEEEENS8_IJiNS9_ILi1EEENS8_IJiiEEEEEESF_NS8_IJSD_iSE_EEENS4_14ResidualFusionEJEEENS4_15FmhaFwdEpilogueIS6_fNS8_IJSB_SB_SA_EEEEENS2_23IndividualTileSchedulerEJEEEEEvNT_6ParamsE,(.L_x_118 - _ZN7cutlass13device_kernelINS_4fmha6kernel28FmhaKernelTmaWarpSpecializedINS1_10collective30FmhaMainloopTmaWarpSpecializedINS_12float_e4m3_tEffN4cute5tupleIJNS7_1CILi128EEESA_NS9_ILi64EEEEEENS8_IJiNS9_ILi1EEENS8_IJiiEEEEEESF_NS8_IJSD_iSE_EEENS4_14ResidualFusionEJEEENS4_15FmhaFwdEpilogueIS6_fNS8_IJSB_SB_SA_EEEEENS2_23IndividualTileSchedulerEJEEEEEvNT_6ParamsE)
        .other          _ZN7cutlass13device_kernelINS_4fmha6kernel28FmhaKernelTmaWarpSpecializedINS1_10collective30FmhaMainloopTmaWarpSpecializedINS_12float_e4m3_tEffN4cute5tupleIJNS7_1CILi128EEESA_NS9_ILi64EEEEEENS8_IJiNS9_ILi1EEENS8_IJiiEEEEEESF_NS8_IJSD_iSE_EEENS4_14ResidualFusionEJEEENS4_15FmhaFwdEpilogueIS6_fNS8_IJSB_SB_SA_EEEEENS2_23IndividualTileSchedulerEJEEEEEvNT_6ParamsE,@"STO_CUDA_ENTRY STV_DEFAULT"
_ZN7cutlass13device_kernelINS_4fmha6kernel28FmhaKernelTmaWarpSpecializedINS1_10collective30FmhaMainloopTmaWarpSpecializedINS_12float_e4m3_tEffN4cute5tupleIJNS7_1CILi128EEESA_NS9_ILi64EEEEEENS8_IJiNS9_ILi1EEENS8_IJiiEEEEEESF_NS8_IJSD_iSE_EEENS4_14ResidualFusionEJEEENS4_15FmhaFwdEpilogueIS6_fNS8_IJSB_SB_SA_EEEEENS2_23IndividualTileSchedulerEJEEEEEvNT_6ParamsE:
[----:B------:R-:W1:Y:S01]  /*0000*/  LDC R1, c[0x0][0x28] ;  /* 0x00000a00ff017b82 */ /* 0x000e620000000800 */
[----:B------:R-:W2:Y:S01]  /*0010*/  S2R R0, SR_TID.X ;  /* 0x0000000000007919 */ /* 0x000ea20000002100 */
[----:B------:R-:W-:Y:S01]  /*0020*/  ELECT P1, URZ, PT ;  /* 0x00000000003f782f */ /* 0x000fe20003820000 */
[----:B------:R-:W-:Y:S01]  /*0030*/  BSSY B0, `(.L_x_0) ;  /* 0x0000017000007945 */ /* 0x000fe20003800000 */
[----:B--2---:R-:W-:-:S05]  /*0040*/  SHF.R.U32.HI R2, RZ, 0x5, R0 ;  /* 0x00000005ff027819 */ /* 0x004fca0000011600 */
[----:B------:R-:W2:Y:S02]  /*0050*/  SHFL.IDX PT, R3, R2, RZ, 0x1f ;  /* 0x00001fff02037589 */ /* 0x000ea400000e0000 */
[----:B--2---:R-:W-:Y:S02]  /*0060*/  R2UR UR4, R3 ;  /* 0x00000000030472ca */ /* 0x004fe400000e0000 */
[----:B------:R-:W-:-:S06]  /*0070*/  SHF.R.U32.HI R3, RZ, 0x7, R0 ;  /* 0x00000007ff037819 */ /* 0x000fcc0000011600 */
[----:B------:R-:W2:Y:S05]  /*0080*/  SHFL.IDX PT, R3, R3, RZ, 0x1f ;  /* 0x00001fff03037589 */ /* 0x000eaa00000e0000 */
[----:B------:R-:W-:Y:S02]  /*0090*/  USHF.R.S32.HI UR5, URZ, 0x1f, UR4 ;  /* 0x0000001f3f057899 */ /* 0x000fe40008011404 */
[----:B------:R-:W-:Y:S02]  /*00a0*/  ISETP.NE.OR P0, PT, RZ, UR4, !P1 ;  /* 0x00000004ff007c0c */ /* 0x000fe4000cf05670 */
[----:B------:R-:W-:-:S04]  /*00b0*/  ULEA.HI UR5, UR5, UR4, URZ, 0x2 ;  /* 0x0000000405057291 */ /* 0x000fc8000f8f103f */
[----:B------:R-:W-:-:S04]  /*00c0*/  ULOP3.LUT UR5, UR5, 0xfffffffc, URZ, 0xc0, !UPT ;  /* 0xfffffffc05057892 */ /* 0x000fc8000f8ec03f */
[----:B------:R-:W-:-:S03]  /*00d0*/  UIADD3 UR10, UR4, -UR5, URZ ;  /* 0x80000005040a7290 */ /* 0x000fc6000fffe03f */
[----:B-1----:R-:W-:Y:S09]  /*00e0*/  @P0 BRA `(.L_x_1) ;  /* 0x00000000002c0947 */ /* 0x002ff20003800000 */
[----:B------:R-:W-:Y:S02]  /*00f0*/  ULDC.64 UR4, c[0x0][0x198] ;  /* 0x0000660000047ab9 */ /* 0x000fe40000000a00 */
[----:B------:R-:W-:Y:S02]  /*0100*/  UIADD3 UR6, UP0, UR4, 0xf0, URZ ;  /* 0x000000f004067890 */ /* 0x000fe4000ff1e03f */
[----:B------:R-:W-:Y:S02]  /*0110*/  UIADD3 UR8, UP1, UR4, 0x1f0, URZ ;  /* 0x000001f004087890 */ /* 0x000fe4000ff3e03f */
[----:B------:R-:W-:Y:S02]  /*0120*/  UIADD3 UR4, UP2, UR4, 0x2f0, URZ ;  /* 0x000002f004047890 */ /* 0x000fe4000ff5e03f */
[----:B------:R-:W-:Y:S02]  /*0130*/  UIADD3.X UR7, URZ, UR5, URZ, UP0, !UPT ;  /* 0x000000053f077290 */ /* 0x000fe400087fe43f */
[----:B------:R-:W-:-:S02]  /*0140*/  UIADD3.X UR9, URZ, UR5, URZ, UP1, !UPT ;  /* 0x000000053f097290 */ /* 0x000fc40008ffe43f */
[----:B------:R-:W-:-:S05]  /*0150*/  UIADD3.X UR5, URZ, UR5, URZ, UP2, !UPT ;  /* 0x000000053f057290 */ /* 0x000fca00097fe43f */
[----:B------:R1:W-:Y:S02]  /*0160*/  UTMACCTL.PF [UR6] ;  /* 0x00000000060079b9 */ /* 0x0003e40008040000 */
[----:B------:R1:W-:Y:S02]  /*0170*/  UTMACCTL.PF [UR8] ;  /* 0x00000000080079b9 */ /* 0x0003e40008040000 */
[----:B------:R1:W-:Y:S02]  /*0180*/  UTMACCTL.PF [UR4] ;  /* 0x00000000040079b9 */ /* 0x0003e40008040000 */
[----:B-1----:R-:W-:Y:S01]  /*0190*/  NOP ;  /* 0x0000000000007918 */ /* 0x002fe20000000000 */
.L_x_1:
[----:B------:R-:W-:Y:S05]  /*01a0*/  BSYNC B0 ;  /* 0x0000000000007941 */ /* 0x000fea0003800000 */
.L_x_0:
[----:B------:R-:W1:Y:S01]  /*01b0*/  SHFL.IDX PT, R4, R2, RZ, 0x1f ;  /* 0x00001fff02047589 */ /* 0x000e6200000e0000 */
[----:B--2---:R-:W-:Y:S01]  /*01c0*/  R2UR UR36, R3 ;  /* 0x00000000032472ca */ /* 0x004fe200000e0000 */
[----:B------:R-:W-:-:S12]  /*01d0*/  UISETP.NE.AND UP0, UPT, UR10, 0x1, UPT ;  /* 0x000000010a00788c */ /* 0x000fd8000bf05270 */
[----:B------:R-:W-:Y:S02]  /*01e0*/  UIADD3 UR7, UR36, -0x1, URZ ;  /* 0xffffffff24077890 */ /* 0x000fe4000fffe03f */
[----:B------:R-:W-:Y:S02]  /*01f0*/  UISETP.EQ.AND UP2, UPT, UR36, URZ, !UP0 ;  /* 0x0000003f2400728c */ /* 0x000fe4000c742270 */
[----:B------:R-:W-:Y:S02]  /*0200*/  UISETP.GE.U32.AND UP1, UPT, UR7, 0x4, UPT ;  /* 0x000000040700788c */ /* 0x000fe4000bf26070 */
[----:B------:R-:W-:Y:S01]  /*0210*/  USEL UR6, URZ, 0x1, !UP2 ;  /* 0x000000013f067887 */ /* 0x000fe2000d000000 */
[----:B-1----:R-:W-:-:S03]  /*0220*/  ISETP.NE.AND P0, PT, R4, RZ, PT ;  /* 0x000000ff0400720c */ /* 0x002fc60003f05270 */
[----:B------:R-:W-:-:S10]  /*0230*/  USEL UR6, UR6, 0x2, UP1 ;  /* 0x0000000206067887 */ /* 0x000fd40008800000 */
[----:B------:R-:W-:Y:S05]  /*0240*/  @P0 BRA `(.L_x_2) ;  /* 0x0000000000480947 */ /* 0x000fea0003800000 */
[----:B------:R-:W1:Y:S01]  /*0250*/  S2UR UR11, SR_CgaCtaId ;  /* 0x00000000000b79c3 */ /* 0x000e620000008800 */
[----:B------:R-:W-:Y:S01]  /*0260*/  UMOV UR4, 0x400 ;  /* 0x0000040000047882 */ /* 0x000fe20000000000 */
[----:B------:R-:W-:Y:S01]  /*0270*/  UMOV UR5, 0x1 ;  /* 0x0000000100057882 */ /* 0x000fe20000000000 */
[----:B------:R-:W-:Y:S01]  /*0280*/  UMOV UR8, 0x80 ;  /* 0x0000008000087882 */ /* 0x000fe20000000000 */
[----:B------:R-:W-:Y:S01]  /*0290*/  ELECT P0, URZ, PT ;  /* 0x00000000003f782f */ /* 0x000fe20003800000 */
[----:B------:R-:W-:-:S04]  /*02a0*/  UIADD3 UR8, -UR8, 0x100000, URZ ;  /* 0x0010000008087890 */ /* 0x000fc8000fffe13f */
[----:B------:R-:W-:Y:S02]  /*02b0*/  USHF.L.U32 UR9, UR8, 0xb, URZ ;  /* 0x0000000b08097899 */ /* 0x000fe4000800063f */
[----:B------:R-:W-:Y:S02]  /*02c0*/  USHF.L.U32 UR8, UR8, 0x1, URZ ;  /* 0x0000000108087899 */ /* 0x000fe4000800063f */
[----:B-1----:R-:W-:Y:S02]  /*02d0*/  ULEA UR11, UR11, UR4, 0x18 ;  /* 0x000000040b0b7291 */ /* 0x002fe4000f8ec03f */
[----:B------:R-:W-:-:S04]  /*02e0*/  UIADD3 UR4, -UR5, 0x100000, URZ ;  /* 0x0010000005047890 */ /* 0x000fc8000fffe13f */
[----:B------:R-:W-:Y:S02]  /*02f0*/  USHF.L.U32 UR5, UR4, 0xb, URZ ;  /* 0x0000000b04057899 */ /* 0x000fe4000800063f */
[----:B------:R-:W-:Y:S01]  /*0300*/  USHF.L.U32 UR4, UR4, 0x1, URZ ;  /* 0x0000000104047899 */ /* 0x000fe2000800063f */
[----:B------:R-:W1:Y:S11]  /*0310*/  FENCE.VIEW.ASYNC.S ;  /* 0x00000000000073c6 */ /* 0x000e760000000000 */
[----:B-1----:R1:W2:Y:S01]  /*0320*/  SYNCS.EXCH.64 URZ, [UR11+0xc050], UR4 ;  /* 0x00c050040b3f75b2 */ /* 0x0022a20008000100 */
[----:B------:R1:W3:Y:S01]  /*0330*/  SYNCS.EXCH.64 URZ, [UR11+0xc060], UR8 ;  /* 0x00c060080b3f75b2 */ /* 0x0002e20008000100 */
[----:B------:R1:W4:Y:S01]  /*0340*/  SYNCS.EXCH.64 URZ, [UR11+0xc058], UR4 ;  /* 0x00c058040b3f75b2 */ /* 0x0003220008000100 */
[----:B------:R1:W1:Y:S01]  /*0350*/  SYNCS.EXCH.64 URZ, [UR11+0xc068], UR8 ;  /* 0x00c068080b3f75b2 */ /* 0x0002620008000100 */
[----:B------:R-:W-:Y:S01]  /*0360*/  NOP ;  /* 0x0000000000007918 */ /* 0x000fe20000000000 */
.L_x_2:
[----:B------:R-:W5:Y:S01]  /*0370*/  SHFL.IDX PT, R3, R2, RZ, 0x1f ;  /* 0x00001fff02037589 */ /* 0x000f6200000e0000 */
[----:B------:R-:W-:Y:S01]  /*0380*/  NOP ;  /* 0x0000000000007918 */ /* 0x000fe20000000000 */
[----:B-----5:R-:W-:-:S13]  /*0390*/  ISETP.NE.AND P0, PT, R3, RZ, PT ;  /* 0x000000ff0300720c */ /* 0x020fda0003f05270 */
[----:B------:R-:W-:Y:S05]  /*03a0*/  @P0 BRA `(.L_x_3) ;  /* 0x0000000000600947 */ /* 0x000fea0003800000 */
[----:B-1----:R-:W1:Y:S01]  /*03b0*/  S2UR UR5, SR_CgaCtaId ;  /* 0x00000000000579c3 */ /* 0x002e620000008800 */
[----:B------:R-:W-:Y:S01]  /*03c0*/  UMOV UR4, 0x400 ;  /* 0x0000040000047882 */ /* 0x000fe20000000000 */
[----:B------:R-:W-:Y:S01]  /*03d0*/  UMOV UR8, 0x1 ;  /* 0x0000000100087882 */ /* 0x000fe20000000000 */
[----:B------:R-:W-:Y:S01]  /*03e0*/  UMOV UR12, 0x100 ;  /* 0x00000100000c7882 */ /* 0x000fe20000000000 */
[----:B------:R-:W-:-:S04]  /*03f0*/  UIADD3 UR8, -UR8, 0x100000, URZ ;  /* 0x0010000008087890 */ /* 0x000fc8000fffe13f */
[----:B------:R-:W-:Y:S02]  /*0400*/  USHF.L.U32 UR9, UR8, 0xb, URZ ;  /* 0x0000000b08097899 */ /* 0x000fe4000800063f */
[----:B------:R-:W-:Y:S01]  /*0410*/  USHF.L.U32 UR8, UR8, 0x1, URZ ;  /* 0x0000000108087899 */ /* 0x000fe2000800063f */
[----:B------:R-:W-:Y:S01]  /*0420*/  ELECT P0, URZ, PT ;  /* 0x00000000003f782f */ /* 0x000fe20003800000 */
[----:B-1----:R-:W-:Y:S02]  /*0430*/  ULEA UR11, UR5, UR4, 0x18 ;  /* 0x00000004050b7291 */ /* 0x002fe4000f8ec03f */
[----:B------:R-:W-:-:S04]  /*0440*/  UIADD3 UR4, -UR12, 0x100000, URZ ;  /* 0x001000000c047890 */ /* 0x000fc8000fffe13f */
[----:B------:R-:W-:Y:S02]  /*0450*/  USHF.L.U32 UR5, UR4, 0xb, URZ ;  /* 0x0000000b04057899 */ /* 0x000fe4000800063f */
[----:B------:R-:W-:Y:S01]  /*0460*/  USHF.L.U32 UR4, UR4, 0x1, URZ ;  /* 0x0000000104047899 */ /* 0x000fe2000800063f */
[----:B------:R-:W1:Y:S03]  /*0470*/  FENCE.VIEW.ASYNC.S ;  /* 0x00000000000073c6 */ /* 0x000e660000000000 */
[----:B-1----:R1:W1:Y:S08]  /*0480*/  SYNCS.EXCH.64 URZ, [UR11+0xc000], UR8 ;  /* 0x00c000080b3f75b2 */ /* 0x0022700008000100 */
[----:B------:R1:W1:Y:S01]  /*0490*/  SYNCS.EXCH.64 URZ, [UR11+0xc028], UR4 ;  /* 0x00c028040b3f75b2 */ /* 0x0002620008000100 */
        /* <DEDUP_REMOVED lines=8> */
[----:B------:R-:W-:Y:S01]  /*0520*/  NOP ;  /* 0x0000000000007918 */ /* 0x000fe20000000000 */
.L_x_3:
        /* <DEDUP_REMOVED lines=21> */
[----:B------:R-:W-:Y:S01]  /*0680*/  NOP ;  /* 0x0000000000007918 */ /* 0x000fe20000000000 */
.L_x_4:
[----:B------:R-:W5:Y:S01]  /*0690*/  SHFL.IDX PT, R3, R2, RZ, 0x1f ;  /* 0x00001fff02037589 */ /* 0x000f6200000e0000 */
[----:B------:R-:W-:Y:S01]  /*06a0*/  ELECT P0, URZ, PT ;  /* 0x00000000003f782f */ /* 0x000fe20003800000 */
[----:B------:R-:W-:Y:S01]  /*06b0*/  NOP ;  /* 0x0000000000007918 */ /* 0x000fe20000000000 */
[----:B-1----:R-:W-:Y:S02]  /*06c0*/  UMOV UR4, 0x80 ;  /* 0x0000008000047882 */ /* 0x002fe40000000000 */
[C---:B-----5:R-:W-:Y:S02]  /*06d0*/  ISETP.NE.OR P0, PT, R3.reuse, RZ, !P0 ;  /* 0x000000ff0300720c */ /* 0x060fe40004705670 */
[----:B------:R-:W-:-:S11]  /*06e0*/  ISETP.NE.AND P2, PT, R3, RZ, PT ;  /* 0x000000ff0300720c */ /* 0x000fd60003f45270 */
[----:B------:R-:W-:Y:S01]  /*06f0*/  VOTEU.ALL UP2, P0 ;  /* 0x00000000003f7886 */ /* 0x000fe20000040000 */
[----:B------:R-:W-:Y:S01]  /*0700*/  VOTEU.ALL UP3, P0 ;  /* 0x00000000003f7886 */ /* 0x000fe20000060000 */
[----:B------:R-:W-:Y:S01]  /*0710*/  VOTEU.ALL UP4, P0 ;  /* 0x00000000003f7886 */ /* 0x000fe20000080000 */
[----:B------:R-:W-:Y:S02]  /*0720*/  VOTEU.ALL UP5, P0 ;  /* 0x00000000003f7886 */ /* 0x000fe400000a0000 */
[----:B------:R-:W1:Y:S01]  /*0730*/  @!UP2 S2UR UR9, SR_CgaCtaId ;  /* 0x000000000009a9c3 */ /* 0x000e620000008800 */
[----:B------:R-:W-:Y:S01]  /*0740*/  @!UP2 UMOV UR8, 0x400 ;  /* 0x000004000008a882 */ /* 0x000fe20000000000 */
[----:B------:R-:W-:-:S04]  /*0750*/  @!UP2 UIADD3 UR4, -UR4, 0x100000, URZ ;  /* 0x001000000404a890 */ /* 0x000fc8000fffe13f */
[----:B------:R-:W-:Y:S02]  /*0760*/  @!UP2 USHF.L.U32 UR5, UR4, 0xb, URZ ;  /* 0x0000000b0405a899 */ /* 0x000fe4000800063f */
[----:B------:R-:W-:Y:S02]  /*0770*/  @!UP2 USHF.L.U32 UR4, UR4, 0x1, URZ ;  /* 0x000000010404a899 */ /* 0x000fe4000800063f */
[----:B-1----:R-:W-:Y:S01]  /*0780*/  @!UP2 ULEA UR8, UR9, UR8, 0x18 ;  /* 0x000000080908a291 */ /* 0x002fe2000f8ec03f */
[----:B------:R-:W-:Y:S01]  /*0790*/  VOTEU.ALL UP2, P0 ;  /* 0x00000000003f7886 */ /* 0x000fe20000040000 */
[----:B------:R-:W1:Y:S10]  /*07a0*/  FENCE.VIEW.ASYNC.S ;  /* 0x00000000000073c6 */ /* 0x000e740000000000 */
[----:B-1----:R1:W1:Y:S01]  /*07b0*/  @!UP2 SYNCS.EXCH.64 URZ, [UR8+0xc090], UR4 ;  /* 0x00c09004083fa5b2 */ /* 0x0022620008000100 */
[----:B------:R1:W1:Y:S01]  /*07c0*/  @!UP3 SYNCS.EXCH.64 URZ, [UR8+0xc098], UR4 ;  /* 0x00c09804083fb5b2 */ /* 0x0002620008000100 */
[----:B------:R1:W1:Y:S01]  /*07d0*/  @!UP4 SYNCS.EXCH.64 URZ, [UR8+0xc0a0], UR4 ;  /* 0x00c0a004083fc5b2 */ /* 0x0002620008000100 */
[----:B------:R1:W1:Y:S01]  /*07e0*/  @!UP5 SYNCS.EXCH.64 URZ, [UR8+0xc0a8], UR4 ;  /* 0x00c0a804083fd5b2 */ /* 0x0002620008000100 */
[----:B------:R-:W-:Y:S01]  /*07f0*/  NOP ;  /* 0x0000000000007918 */ /* 0x000fe20000000000 */
[----:B------:R-:W-:Y:S05]  /*0800*/  @P2 BRA `(.L_x_5) ;  /* 0x0000000000402947 */ /* 0x000fea0003800000 */
[----:B-1----:R-:W1:Y:S01]  /*0810*/  S2UR UR5, SR_CgaCtaId ;  /* 0x00000000000579c3 */ /* 0x002e620000008800 */
[----:B------:R-:W-:Y:S01]  /*0820*/  UMOV UR4, 0x400 ;  /* 0x0000040000047882 */ /* 0x000fe20000000000 */
[----:B------:R-:W-:Y:S01]  /*0830*/  UMOV UR8, 0x20 ;  /* 0x0000002000087882 */ /* 0x000fe20000000000 */
[----:B------:R-:W-:Y:S01]  /*0840*/  UMOV UR9, 0x80 ;  /* 0x0000008000097882 */ /* 0x000fe20000000000 */
[----:B------:R-:W-:Y:S01]  /*0850*/  ELECT P0, URZ, PT ;  /* 0x00000000003f782f */ /* 0x000fe20003800000 */
[----:B-1----:R-:W-:Y:S02]  /*0860*/  ULEA UR11, UR5, UR4, 0x18 ;  /* 0x00000004050b7291 */ /* 0x002fe4000f8ec03f */
[----:B------:R-:W-:-:S04]  /*0870*/  UIADD3 UR4, -UR8, 0x100000, URZ ;  /* 0x0010000008047890 */ /* 0x000fc8000fffe13f */
[----:B------:R-:W-:Y:S02]  /*0880*/  USHF.L.U32 UR5, UR4, 0xb, URZ ;  /* 0x0000000b04057899 */ /* 0x000fe4000800063f */
[----:B------:R-:W-:Y:S02]  /*0890*/  USHF.L.U32 UR4, UR4, 0x1, URZ ;  /* 0x0000000104047899 */ /* 0x000fe4000800063f */
[----:B------:R-:W-:-:S04]  /*08a0*/  UIADD3 UR8, -UR9, 0x100000, URZ ;  /* 0x0010000009087890 */ /* 0x000fc8000fffe13f */
[----:B------:R-:W-:Y:S02]  /*08b0*/  USHF.L.U32 UR9, UR8, 0xb, URZ ;  /* 0x0000000b08097899 */ /* 0x000fe4000800063f */
[----:B------:R-:W-:Y:S01]  /*08c0*/  USHF.L.U32 UR8, UR8, 0x1, URZ ;  /* 0x0000000108087899 */ /* 0x000fe2000800063f */
[----:B------:R-:W1:Y:S03]  /*08d0*/  FENCE.VIEW.ASYNC.S ;  /* 0x00000000000073c6 */ /* 0x000e660000000000 */
[----:B-1----:R1:W1:Y:S08]  /*08e0*/  SYNCS.EXCH.64 URZ, [UR11+0xc0c0], UR4 ;  /* 0x00c0c0040b3f75b2 */ /* 0x0022700008000100 */
[----:B------:R1:W1:Y:S01]  /*08f0*/  SYNCS.EXCH.64 URZ, [UR11+0xc0c8], UR8 ;  /* 0x00c0c8080b3f75b2 */ /* 0x0002620008000100 */
[----:B------:R-:W-:Y:S01]  /*0900*/  NOP ;  /* 0x0000000000007918 */ /* 0x000fe20000000000 */
.L_x_5:
[----:B------:R-:W-:Y:S01]  /*0910*/  ISETP.NE.AND P0, PT, RZ, UR36, PT ;  /* 0x00000024ff007c0c */ /* 0x000fe2000bf05270 */
[----:B------:R-:W-:Y:S01]  /*0920*/  IMAD.U32 R2, RZ, RZ, UR10 ;  /* 0x0000000aff027e24 */ /* 0x000fe2000f8e00ff */
[----:B------:R-:W-:Y:S01]  /*0930*/  NOP ;  /* 0x0000000000007918 */ /* 0x000fe20000000000 */
[----:B-1234-:R-:W-:Y:S03]  /*0940*/  BAR.SYNC.DEFER_BLOCKING 0x0 ;  /* 0x0000000000007b1d */ /* 0x01efe60000010000 */
[----:B------:R-:W-:-:S07]  /*0950*/  ISETP.EQ.AND P2, PT, R2, 0x1, P1 ;  /* 0x000000010200780c */ /* 0x000fce0000f42270 */
[----:B------:R-:W-:Y:S06]  /*0960*/  @!P0 BRA `(.L_x_6) ;  /* 0x000000c000e48947 */ /* 0x000fec0003800000 */
[----:B------:R-:W-:-:S06]  /*0970*/  UISETP.GT.U32.AND UP2, UPT, UR7, 0x3, UPT ;  /* 0x000000030700788c */ /* 0x000fcc000bf44070 */
[----:B------:R-:W-:-:S13]  /*0980*/  PLOP3.LUT P0, PT, PT, PT, UP2, 0x80, 0x0 ;  /* 0x000000000000781c */ /* 0x000fda0003f0f028 */
[----:B------:R-:W-:Y:S05]  /*0990*/  @P0 EXIT ;  /* 0x000000000000094d */ /* 0x000fea0003800000 */
.L_x_7:
[----:B------:R-:W-:-:S08]  /*09a0*/  NOP ;  /* 0x0000000000007918 */ /* 0x000fd00000000000 */
[----:B------:R-:W1:Y:S02]  /*09b0*/  USETMAXREG.TRY_ALLOC.CTAPOOL UP2, 0xf0 ;  /* 0x000000f0000079c8 */ /* 0x000e640008040600 */
[----:B-1----:R-:W-:-:S13]  /*09c0*/  PLOP3.LUT P0, PT, PT, PT, UP2, 0x80, 0x0 ;  /* 0x000000000000781c */ /* 0x002fda0003f0f028 */
[----:B------:R-:W-:Y:S05]  /*09d0*/  @!P0 BRA `(.L_x_7) ;  /* 0xfffffffc00f08947 */ /* 0x000fea000383ffff */
[----:B------:R-:W-:Y:S01]  /*09e0*/  UISETP.NE.AND UP2, UPT, UR36, 0x1, UPT ;  /* 0x000000012400788c */ /* 0x000fe2000bf45270 */
[----:B------:R-:W1:Y:S01]  /*09f0*/  S2UR UR42, SR_CTAID.X ;  /* 0x00000000002a79c3 */ /* 0x000e620000002500 */
[----:B------:R-:W-:Y:S01]  /*0a00*/  UMOV UR4, URZ ;  /* 0x0000003f00047c82 */ /* 0x000fe20008000000 */
[----:B------:R-:W-:-:S03]  /*0a10*/  UMOV UR5, URZ ;  /* 0x0000003f00057c82 */ /* 0x000fc60008000000 */
[----:B------:R-:W-:-:S13]  /*0a20*/  PLOP3.LUT P0, PT, PT, PT, UP2, 0x80, 0x0 ;  /* 0x000000000000781c */ /* 0x000fda0003f0f028 */
[----:B------:R-:W-:Y:S05]  /*0a30*/  @!P0 BRA `(.L_x_8) ;  /* 0x00000000003c8947 */ /* 0x000fea0003800000 */
[----:B------:R-:W-:Y:S01]  /*0a40*/  UISETP.NE.AND UP2, UPT, UR36, 0x2, UPT ;  /* 0x000000022400788c */ /* 0x000fe2000bf45270 */
[----:B------:R-:W-:-:S05]  /*0a50*/  UMOV UR5, 0x1 ;  /* 0x0000000100057882 */ /* 0x000fca0000000000 */
[----:B------:R-:W-:-:S13]  /*0a60*/  PLOP3.LUT P1, PT, PT, PT, UP2, 0x80, 0x0 ;  /* 0x000000000000781c */ /* 0x000fda0003f2f028 */
[----:B------:R-:W-:Y:S05]  /*0a70*/  @!P1 BRA `(.L_x_8) ;  /* 0x00000000002c9947 */ /* 0x000fea0003800000 */
[----:B------:R-:W-:-:S06]  /*0a80*/  UISETP.NE.AND UP2, UPT, UR36, 0x3, UPT ;  /* 0x000000032400788c */ /* 0x000fcc000bf45270 */
[----:B------:R-:W-:-:S13]  /*0a90*/  PLOP3.LUT P1, PT, PT, PT, UP2, 0x80, 0x0 ;  /* 0x000000000000781c */ /* 0x000fda0003f2f028 */
[----:B------:R-:W-:Y:S05]  /*0aa0*/  @!P1 BRA `(.L_x_9) ;  /* 0x0000000000189947 */ /* 0x000fea0003800000 */
[----:B------:R-:W-:-:S11]  /*0ab0*/  UISETP.NE.AND UP2, UPT, UR36, 0x4, UPT ;  /* 0x000000042400788c */ /* 0x000fd6000bf45270 */
[----:B------:R-:W-:Y:S01]  /*0ac0*/  @!UP2 UMOV UR4, 0x1 ;  /* 0x000000010004a882 */ /* 0x000fe20000000000 */
[----:B------:R-:W-:Y:S01]  /*0ad0*/  @!UP2 UMOV UR5, 0x1 ;  /* 0x000000010005a882 */ /* 0x000fe20000000000 */
[----:B------:R-:W-:Y:S01]  /*0ae0*/  @UP2 UMOV UR4, URZ ;  /* 0x0000003f00042c82 */ /* 0x000fe20008000000 */
[----:B------:R-:W-:Y:S01]  /*0af0*/  @UP2 UMOV UR5, URZ ;  /* 0x0000003f00052c82 */ /* 0x000fe20008000000 */
[----:B------:R-:W-:Y:S05]  /*0b00*/  BRA `(.L_x_8) ;  /* 0x0000000000087947 */ /* 0x000fea0003800000 */
.L_x_9:
[----:B------:R-:W-:Y:S01]  /*0b10*/  UMOV UR4, 0x1 ;  /* 0x0000000100047882 */ /* 0x000fe20000000000 */
[----:B------:R-:W-:-:S05]  /*0b20*/  UMOV UR5, URZ ;  /* 0x0000003f00057c82 */ /* 0x000fca0008000000 */
.L_x_8:
[----:B------:R-:W-:Y:S05]  /*0b30*/  @!P0 BRA `(.L_x_10) ;  /* 0x00000000003c8947 */ /* 0x000fea0003800000 */
[----:B------:R-:W-:-:S06]  /*0b40*/  UISETP.NE.AND UP2, UPT, UR36, 0x2, UPT ;  /* 0x000000022400788c */ /* 0x000fcc000bf45270 */
[----:B------:R-:W-:-:S13]  /*0b50*/  PLOP3.LUT P0, PT, PT, PT, UP2, 0x80, 0x0 ;  /* 0x000000000000781c */ /* 0x000fda0003f0f028 */
[----:B------:R-:W-:Y:S05]  /*0b60*/  @!P0 BRA `(.L_x_11) ;  /* 0x0000000000288947 */ /* 0x000fea0003800000 */
[----:B------:R-:W-:-:S06]  /*0b70*/  UISETP.NE.AND UP2, UPT, UR36, 0x3, UPT ;  /* 0x000000032400788c */ /* 0x000fcc000bf45270 */
[----:B------:R-:W-:-:S13]  /*0b80*/  PLOP3.LUT P0, PT, PT, PT, UP2, 0x80, 0x0 ;  /* 0x000000000000781c */ /* 0x000fda0003f0f028 */
[----:B------:R-:W-:Y:S05]  /*0b90*/  @!P0 BRA `(.L_x_12) ;  /* 0x0000000000148947 */ /* 0x000fea0003800000 */
[----:B------:R-:W-:-:S06]  /*0ba0*/  UISETP.NE.AND UP2, UPT, UR36, 0x4, UPT ;  /* 0x000000042400788c */ /* 0x000fcc000bf45270 */
[----:B------:R-:W-:-:S13]  /*0bb0*/  PLOP3.LUT P0, PT, PT, PT, UP2, 0x80, 0x0 ;  /* 0x000000000000781c */ /* 0x000fda0003f0f028 */
[----:B------:R-:W-:Y:S05]  /*0bc0*/  @P0 BRA `(.L_x_13) ;  /* 0x00000000001c0947 */ /* 0x000fea0003800000 */
[----:B-1----:R-:W-:Y:S01]  /*0bd0*/  ULEA UR42, UR42, 0x3, 0x1 ;  /* 0x000000032a2a7891 */ /* 0x002fe2000f8e083f */
[----:B------:R-:W-:Y:S11]  /*0be0*/  BRA `(.L_x_13) ;  /* 0x0000000000147947 */ /* 0x000ff60003800000 */
.L_x_12:
[----:B-1----:R-:W-:Y:S01]  /*0bf0*/  ULEA UR42, UR42, 0x2, 0x1 ;  /* 0x000000022a2a7891 */ /* 0x002fe2000f8e083f */
[----:B------:R-:W-:Y:S11]  /*0c00*/  BRA `(.L_x_13) ;  /* 0x00000000000c7947 */ /* 0x000ff60003800000 */
.L_x_11:
[----:B-1----:R-:W-:Y:S01]  /*0c10*/  ULEA UR42, UR42, 0x1, 0x1 ;  /* 0x000000012a2a7891 */ /* 0x002fe2000f8e083f */
[----:B------:R-:W-:Y:S11]  /*0c20*/  BRA `(.L_x_13) ;  /* 0x0000000000047947 */ /* 0x000ff60003800000 */
.L_x_10:
[----:B-1----:R-:W-:-:S12]  /*0c30*/  USHF.L.U32 UR42, UR42, 0x1, URZ ;  /* 0x000000012a2a7899 */ /* 0x002fd8000800063f */
.L_x_13:
[----:B------:R-:W-:-:S04]  /*0c40*/  ULOP3.LUT UR6, UR6, 0x1, URZ, 0xfc, !UPT ;  /* 0x0000000106067892 */ /* 0x000fc8000f8efc3f */
[----:B------:R-:W-:-:S06]  /*0c50*/  UISETP.NE.AND UP2, UPT, UR6, 0x3, UPT ;  /* 0x000000030600788c */ /* 0x000fcc000bf45270 */
[----:B------:R-:W-:-:S13]  /*0c60*/  PLOP3.LUT P0, PT, PT, PT, UP2, 0x80, 0x0 ;  /* 0x000000000000781c */ /* 0x000fda0003f0f028 */
[----:B------:R-:W-:Y:S05]  /*0c70*/  @!P0 BRA `(.L_x_14) ;  /* 0x0000000000048947 */ /* 0x000fea0003800000 */
[----:B-1----:R-:W-:Y:S01]  /*0c80*/  BPT.TRAP 0x1 ;  /* 0x000000040000795c */ /* 0x002fe20000300000 */
.L_x_14:
[----:B------:R-:W2:Y:S01]  /*0c90*/  S2UR UR6, SR_CgaCtaId ;  /* 0x00000000000679c3 */ /* 0x000ea20000008800 */
[----:B------:R-:W-:Y:S01]  /*0ca0*/  UMOV UR37, 0x400 ;  /* 0x0000040000257882 */ /* 0x000fe20000000000 */
[----:B------:R-:W-:Y:S01]  /*0cb0*/  IMAD.U32 R4, RZ, RZ, UR4 ;  /* 0x00000004ff047e24 */ /* 0x000fe2000f8e00ff */
[----:B------:R-:W-:-:S04]  /*0cc0*/  SHF.R.S32.HI R3, RZ, 0x1f, R0 ;  /* 0x0000001fff037819 */ /* 0x000fc80000011400 */
[----:B------:R-:W-:Y:S02]  /*0cd0*/  SHF.L.U32 R4, R4, 0x1f, RZ ;  /* 0x0000001f04047819 */ /* 0x000fe400000006ff */
[----:B------:R-:W-:-:S04]  /*0ce0*/  LEA.HI R3, R3, R0, RZ, 0x7 ;  /* 0x0000000003037211 */ /* 0x000fc800078f38ff */
[----:B------:R-:W-:-:S05]  /*0cf0*/  LOP3.LUT R3, R3, 0xffffff80, RZ, 0xc0, !PT ;  /* 0xffffff8003037812 */ /* 0x000fca00078ec0ff */
[----:B------:R-:W-:-:S05]  /*0d00*/  IMAD.IADD R3, R0, 0x1, -R3 ;  /* 0x0000000100037824 */ /* 0x000fca00078e0a03 */
[----:B------:R-:W-:Y:S01]  /*0d10*/  SHF.R.S32.HI R2, RZ, 0x1f, R3 ;  /* 0x0000001fff027819 */ /* 0x000fe20000011403 */
[----:B--2---:R-:W-:-:S03]  /*0d20*/  ULEA UR37, UR6, UR37, 0x18 ;  /* 0x0000002506257291 */ /* 0x004fc6000f8ec03f */
[----:B------:R-:W-:Y:S01]  /*0d30*/  LEA.HI R2, R2, R3, RZ, 0x2 ;  /* 0x0000000302027211 */ /* 0x000fe200078f10ff */
[----:B------:R-:W-:-:S03]  /*0d40*/  ULEA UR6, UR5, UR37, 0x3 ;  /* 0x0000002505067291 */ /* 0x000fc6000f8e183f */
[----:B------:R-:W-:-:S05]  /*0d50*/  LOP3.LUT R2, R2, 0x7ffffffc, RZ, 0xc0, !PT ;  /* 0x7ffffffc02027812 */ /* 0x000fca00078ec0ff */
[----:B------:R-:W-:Y:S01]  /*0d60*/  IMAD.IADD R2, R3, 0x1, -R2 ;  /* 0x0000000103027824 */ /* 0x000fe200078e0a02 */
[----:B------:R-:W2:Y:S02]  /*0d70*/  SYNCS.PHASECHK.TRANS64.TRYWAIT P1, [UR6+0xc050], R4 ;  /* 0x00c05004ff0075a7 */ /* 0x000ea40008020146 */
[----:B--2---:R-:W-:Y:S05]  /*0d80*/  @!P1 BRA `(.L_x_15) ;  /* 0x000000cc00e89947 */ /* 0x004fea0003800000 */
.L_x_100:
[----:B------:R-:W-:Y:S01]  /*0d90*/  IMAD.SHL.U32 R5, R2, 0x2, RZ ;  /* 0x0000000202057824 */ /* 0x000fe200078e00ff */
[----:B------:R-:W-:Y:S06]  /*0da0*/  @!P0 BRA `(.L_x_16) ;  /* 0x0000000000048947 */ /* 0x000fec0003800000 */
[----:B-1----:R-:W-:Y:S01]  /*0db0*/  BPT.TRAP 0x1 ;  /* 0x000000040000795c */ /* 0x002fe20000300000 */
.L_x_16:
[----:B------:R-:W-:Y:S01]  /*0dc0*/  SHF.L.U32 R9, RZ, 0x1f, RZ ;  /* 0x0000001fff097819 */ /* 0x000fe200000006ff */
[----:B------:R-:W-:Y:S01]  /*0dd0*/  UIADD3 UR13, UR37, 0xc090, URZ ;  /* 0x0000c090250d7890 */ /* 0x000fe2000fffe03f */
[----:B------:R-:W-:Y:S02]  /*0de0*/  ISETP.NE.AND P2, PT, RZ, UR7, PT ;  /* 0x00000007ff007c0c */ /* 0x000fe4000bf45270 */
[----:B------:R-:W3:Y:S02]  /*0df0*/  SYNCS.PHASECHK.TRANS64.TRYWAIT P1, [UR37+0xc000], R9 ;  /* 0x00c00009ff0075a7 */ /* 0x000ee40008020165 */
[----:B---3--:R-:W-:Y:S09]  /*0e00*/  @!P1 BRA `(.L_x_17) ;  /* 0x000000cc00e09947 */ /* 0x008ff20003800000 */
.L_x_101:
[----:B------:R-:W-:Y:S01]  /*0e10*/  ULEA UR15, UR36, UR13, 0x3 ;  /* 0x0000000d240f7291 */ /* 0x000fe2000f8e183f */
[----:B---3--:R-:W-:-:S04]  /*0e20*/  SEL R2, RZ, 0x1, P2 ;  /* 0x00000001ff027807 */ /* 0x008fc80001000000 */
[----:B------:R-:W-:-:S04]  /*0e30*/  SHF.L.U32 R2, R2, 0x1f, RZ ;  /* 0x0000001f02027819 */ /* 0x000fc800000006ff */
[----:B------:R-:W3:Y:S02]  /*0e40*/  SYNCS.PHASECHK.TRANS64.TRYWAIT P1, [UR15+-0x8], R2 ;  /* 0xfffff802ff0075a7 */ /* 0x000ee4000802014f */
[----:B---3--:R-:W-:Y:S05]  /*0e50*/  @!P1 BRA `(.L_x_18) ;  /* 0x000000cc00e49947 */ /* 0x008fea0003800000 */
.L_x_102:
[----:B------:R-:W-:Y:S01]  /*0e60*/  USHF.R.U32.HI UR4, URZ, 0x4, UR37 ;  /* 0x000000043f047899 */ /* 0x000fe20008011625 */
[----:B------:R-:W-:Y:S01]  /*0e70*/  WARPGROUP.ARRIVE ;  /* 0x00000000000079c5 */ /* 0x000fe20000000000 */
[----:B------:R-:W-:Y:S01]  /*0e80*/  UIADD3 UR6, UR37, 0x2000, URZ ;  /* 0x0000200025067890 */ /* 0x000fe2000fffe03f */
[----:B------:R-:W3:Y:S01]  /*0e90*/  LDC R8, c[0x0][0x28c] ;  /* 0x0000a300ff087b82 */ /* 0x000ee20000000800 */
[----:B------:R-:W-:Y:S01]  /*0ea0*/  ULOP3.LUT UR4, UR4, 0x3fff, URZ, 0xc0, !UPT ;  /* 0x00003fff04047892 */ /* 0x000fe2000f8ec03f */
[C---:B--2---:R-:W-:Y:S01]  /*0eb0*/  VIADD R3, R5.reuse, 0x1 ;  /* 0x0000000105037836 */ /* 0x044fe20000000000 */
[----:B------:R-:W-:Y:S01]  /*0ec0*/  USHF.R.U32.HI UR6, URZ, 0x4, UR6 ;  /* 0x000000043f067899 */ /* 0x000fe20008011606 */
[C---:B------:R-:W-:Y:S01]  /*0ed0*/  VIADD R7, R5.reuse, 0x8 ;  /* 0x0000000805077836 */ /* 0x040fe20000000000 */
[----:B------:R-:W-:Y:S01]  /*0ee0*/  ULOP3.LUT UR4, UR4, 0x10000, URZ, 0xfc, !UPT ;  /* 0x0001000004047892 */ /* 0x000fe2000f8efc3f */
[----:B------:R-:W-:Y:S01]  /*0ef0*/  VIADD R11, R5, 0x9 ;  /* 0x00000009050b7836 */ /* 0x000fe20000000000 */
[----:B------:R-:W-:Y:S01]  /*0f00*/  ULOP3.LUT UR6, UR6, 0x3fff, URZ, 0xc0, !UPT ;  /* 0x00003fff06067892 */ /* 0x000fe2000f8ec03f */
[----:B------:R-:W-:Y:S01]  /*0f10*/  P2R R12, PR, RZ, 0x1 ;  /* 0x00000001ff0c7803 */ /* 0x000fe20000000000 */
[----:B------:R-:W-:Y:S01]  /*0f20*/  ULEA UR4, UR5, UR4, 0x8 ;  /* 0x0000000405047291 */ /* 0x000fe2000f8e403f */
[----:B------:R-:W-:Y:S01]  /*0f30*/  IMAD.MOV.U32 R119, RZ, RZ, RZ ;  /* 0x000000ffff777224 */ /* 0x000fe200078e00ff */
[----:B------:R-:W-:Y:S01]  /*0f40*/  ULOP3.LUT UR12, UR6, 0x10000, URZ, 0xfc, !UPT ;  /* 0x00010000060c7892 */ /* 0x000fe2000f8efc3f */
[----:B------:R-:W-:Y:S01]  /*0f50*/  UMOV UR5, 0x80000020 ;  /* 0x8000002000057882 */ /* 0x000fe20000000000 */
[----:B------:R-:W-:Y:S01]  /*0f60*/  UMOV UR11, 0x80000020 ;  /* 0x80000020000b7882 */ /* 0x000fe20000000000 */
[----:B------:R-:W-:-:S02]  /*0f70*/  UMOV UR9, UR5 ;  /* 0x0000000500097c82 */ /* 0x000fc40008000000 */
[----:B------:R-:W-:Y:S01]  /*0f80*/  UMOV UR8, UR4 ;  /* 0x0000000400087c82 */ /* 0x000fe20008000000 */
[----:B------:R-:W-:Y:S01]  /*0f90*/  ULDC UR6, c[0x0][0x604] ;  /* 0x0001810000067ab9 */ /* 0x000fe20000000800 */
[----:B------:R-:W-:Y:S01]  /*0fa0*/  UMOV UR10, UR12 ;  /* 0x0000000c000a7c82 */ /* 0x000fe20008000000 */
[----:B------:R-:W-:Y:S01]  /*0fb0*/  USHF.L.U32 UR7, UR7, 0x3, URZ ;  /* 0x0000000307077899 */ /* 0x000fe2000800063f */
[----:B------:R-:W-:Y:S01]  /*0fc0*/  QGMMA.64x128x32.F32.E4M3.E4M3 R24, gdesc[UR8], RZ, !UPT, gsb0 ;  /* 0x01e00000081879f3 */ /* 0x000fe2000c0008ff */
[----:B------:R-:W-:Y:S02]  /*0fd0*/  UIADD3 UR8, UR4, 0x2, URZ ;  /* 0x0000000204087890 */ /* 0x000fe4000fffe03f */
[----:B------:R-:W-:Y:S01]  /*0fe0*/  UIADD3 UR10, UR12, 0x2, URZ ;  /* 0x000000020c0a7890 */ /* 0x000fe2000fffe03f */
[-C--:B---3--:R-:W-:Y:S01]  /*0ff0*/  ISETP.GE.AND P4, PT, R3, R8.reuse, PT ;  /* 0x000000080300720c */ /* 0x088fe20003f86270 */
[----:B------:R-:W-:Y:S01]  /*1000*/  UMOV UR9, 0x80000020 ;  /* 0x8000002000097882 */ /* 0x000fe20000000000 */
[----:B------:R-:W-:Y:S01]  /*1010*/  UMOV UR11, 0x80000020 ;  /* 0x80000020000b7882 */ /* 0x000fe20000000000 */
[C---:B------:R-:W-:Y:S01]  /*1020*/  VIADD R3, R5.reuse, 0x10 ;  /* 0x0000001005037836 */ /* 0x040fe20000000000 */
[-C--:B------:R-:W-:Y:S01]  /*1030*/  ISETP.GE.AND P3, PT, R5, R8.reuse, PT ;  /* 0x000000080500720c */ /* 0x080fe20003f66270 */
[----:B------:R-:W-:Y:S01]  /*1040*/  ULOP3.LUT UR7, UR7, 0x8, URZ, 0xc, !UPT ;  /* 0x0000000807077892 */ /* 0x000fe2000f8e0c3f */
[-C--:B------:R-:W-:Y:S01]  /*1050*/  ISETP.GE.AND P5, PT, R7, R8.reuse, PT ;  /* 0x000000080700720c */ /* 0x080fe20003fa6270 */
[----:B------:R-:W-:Y:S01]  /*1060*/  VIADD R7, R5, 0x11 ;  /* 0x0000001105077836 */ /* 0x000fe20000000000 */
[-C--:B------:R-:W-:Y:S01]  /*1070*/  ISETP.GE.AND P1, PT, R3, R8.reuse, PT ;  /* 0x000000080300720c */ /* 0x080fe20003f26270 */
[----:B------:R-:W-:Y:S01]  /*1080*/  VIADD R3, R5, 0x18 ;  /* 0x0000001805037836 */ /* 0x000fe20000000000 */
[-C--:B------:R-:W-:Y:S01]  /*1090*/  ISETP.GE.AND P2, PT, R11, R8.reuse, PT ;  /* 0x000000080b00720c */ /* 0x080fe20003f46270 */
[----:B------:R-:W-:Y:S01]  /*10a0*/  VIADD R11, R5, 0x79 ;  /* 0x00000079050b7836 */ /* 0x000fe20000000000 */
[----:B------:R-:W-:Y:S01]  /*10b0*/  ISETP.GE.AND P6, PT, R7, R8, PT ;  /* 0x000000080700720c */ /* 0x000fe20003fc6270 */
[----:B------:R-:W-:Y:S01]  /*10c0*/  VIADD R7, R5, 0x20 ;  /* 0x0000002005077836 */ /* 0x000fe20000000000 */
[----:B------:R-:W-:-:S02]  /*10d0*/  WARPGROUP.DEPBAR.LE gsb0, 0x0 ;  /* 0x00008000000079c5 */ /* 0x000fc40000010000 */
[----:B------:R-:W-:-:S06]  /*10e0*/  WARPGROUP.ARRIVE ;  /* 0x00000000000079c5 */ /* 0x000fcc0000000000 */
[----:B------:R-:W-:Y:S03]  /*10f0*/  QGMMA.64x128x32.F32.E4M3.E4M3 R24, gdesc[UR8], R24, gsb0 ;  /* 0x01e00000081879f3 */ /* 0x000fe60008000818 */
[----:B------:R-:W-:Y:S02]  /*1100*/  WARPGROUP.DEPBAR.LE gsb0, 0x0 ;  /* 0x00008000000079c5 */ /* 0x000fe40000010000 */
[----:B------:R-:W-:Y:S02]  /*1110*/  FSEL R24, R24, -INF , !P3 ;  /* 0xff80000018187808 */ /* 0x000fe40005800000 */
[----:B------:R-:W-:Y:S02]  /*1120*/  FSEL R26, R26, -INF , !P3 ;  /* 0xff8000001a1a7808 */ /* 0x000fe40005800000 */
[----:B------:R-:W-:Y:S01]  /*1130*/  ISETP.GE.AND P3, PT, R3, R8, PT ;  /* 0x000000080300720c */ /* 0x000fe20003f66270 */
[----:B------:R-:W-:Y:S01]  /*1140*/  VIADD R3, R5, 0x19 ;  /* 0x0000001905037836 */ /* 0x000fe20000000000 */
[----:B------:R-:W-:-:S02]  /*1150*/  FSEL R25, R25, -INF , !P4 ;  /* 0xff80000019197808 */ /* 0x000fc40006000000 */
[----:B------:R-:W-:Y:S02]  /*1160*/  FSEL R27, R27, -INF , !P4 ;  /* 0xff8000001b1b7808 */ /* 0x000fe40006000000 */
[-C--:B------:R-:W-:Y:S01]  /*1170*/  ISETP.GE.AND P4, PT, R3, R8.reuse, PT ;  /* 0x000000080300720c */ /* 0x080fe20003f86270 */
[----:B------:R-:W-:Y:S01]  /*1180*/  VIADD R3, R5, 0x21 ;  /* 0x0000002105037836 */ /* 0x000fe20000000000 */
        /* <DEDUP_REMOVED lines=14> */
[-C--:B------:R-:W-:Y:S02]  /*1270*/  ISETP.GE.AND P1, PT, R7, R8.reuse, PT ;  /* 0x000000080700720c */ /* 0x080fe40003f26270 */
[----:B------:R-:W-:Y:S02]  /*1280*/  FSEL R36, R36, -INF , !P3 ;  /* 0xff80000024247808 */ /* 0x000fe40005800000 */
[----:B------:R-:W-:Y:S02]  /*1290*/  FSEL R38, R38, -INF , !P3 ;  /* 0xff80000026267808 */ /* 0x000fe40005800000 */
[----:B------:R-:W-:Y:S02]  /*12a0*/  FMNMX R7, R24, R25, !PT ;  /* 0x0000001918077209 */ /* 0x000fe40007800000 */
[----:B------:R-:W-:Y:S01]  /*12b0*/  ISETP.GE.AND P3, PT, R3, R8, PT ;  /* 0x000000080300720c */ /* 0x000fe20003f66270 */
[----:B------:R-:W-:Y:S01]  /*12c0*/  VIADD R3, R5, 0x31 ;  /* 0x0000003105037836 */ /* 0x000fe20000000000 */
[----:B------:R-:W-:-:S02]  /*12d0*/  FMNMX R2, R28, R7, !PT ;  /* 0x000000071c027209 */ /* 0x000fc40007800000 */
[----:B------:R-:W-:Y:S02]  /*12e0*/  FSEL R37, R37, -INF , !P4 ;  /* 0xff80000025257808 */ /* 0x000fe40006000000 */
[----:B------:R-:W-:Y:S02]  /*12f0*/  FSEL R39, R39, -INF , !P4 ;  /* 0xff80000027277808 */ /* 0x000fe40006000000 */
[----:B------:R-:W-:Y:S01]  /*1300*/  ISETP.GE.AND P4, PT, R3, R8, PT ;  /* 0x000000080300720c */ /* 0x000fe20003f86270 */
[----:B------:R-:W-:Y:S01]  /*1310*/  VIADD R3, R5, 0x38 ;  /* 0x0000003805037836 */ /* 0x000fe20000000000 */
[----:B------:R-:W-:Y:S02]  /*1320*/  FMNMX R7, R29, R2, !PT ;  /* 0x000000021d077209 */ /* 0x000fe40007800000 */
[----:B------:R-:W-:Y:S02]  /*1330*/  FSEL R40, R40, -INF , !P5 ;  /* 0xff80000028287808 */ /* 0x000fe40006800000 */
[----:B------:R-:W-:-:S02]  /*1340*/  FSEL R42, R42, -INF , !P5 ;  /* 0xff8000002a2a7808 */ /* 0x000fc40006800000 */
[----:B------:R-:W-:Y:S02]  /*1350*/  FMNMX R2, R32, R7, !PT ;  /* 0x0000000720027209 */ /* 0x000fe40007800000 */
[----:B------:R-:W-:Y:S01]  /*1360*/  ISETP.GE.AND P5, PT, R3, R8, PT ;  /* 0x000000080300720c */ /* 0x000fe20003fa6270 */
[----:B------:R-:W-:Y:S01]  /*1370*/  VIADD R3, R5, 0x39 ;  /* 0x0000003905037836 */ /* 0x000fe20000000000 */
[----:B------:R-:W-:Y:S02]  /*1380*/  FMNMX R7, R33, R2, !PT ;  /* 0x0000000221077209 */ /* 0x000fe40007800000 */
[----:B------:R-:W-:Y:S02]  /*1390*/  FSEL R41, R41, -INF , !P2 ;  /* 0xff80000029297808 */ /* 0x000fe40005000000 */
[----:B------:R-:W-:Y:S02]  /*13a0*/  FSEL R43, R43, -INF , !P2 ;  /* 0xff8000002b2b7808 */ /* 0x000fe40005000000 */
[----:B------:R-:W-:Y:S01]  /*13b0*/  ISETP.GE.AND P2, PT, R3, R8, PT ;  /* 0x000000080300720c */ /* 0x000fe20003f46270 */
[----:B------:R-:W-:Y:S01]  /*13c0*/  VIADD R3, R5, 0x40 ;  /* 0x0000004005037836 */ /* 0x000fe20000000000 */
[----:B------:R-:W-:-:S02]  /*13d0*/  FMNMX R2, R36, R7, !PT ;  /* 0x0000000724027209 */ /* 0x000fc40007800000 */
[----:B------:R-:W-:Y:S02]  /*13e0*/  FSEL R44, R44, -INF , !P1 ;  /* 0xff8000002c2c7808 */ /* 0x000fe40004800000 */
[----:B------:R-:W-:Y:S02]  /*13f0*/  FSEL R46, R46, -INF , !P1 ;  /* 0xff8000002e2e7808 */ /* 0x000fe40004800000 */
[----:B------:R-:W-:Y:S02]  /*1400*/  FMNMX R7, R37, R2, !PT ;  /* 0x0000000225077209 */ /* 0x000fe40007800000 */
[----:B------:R-:W-:Y:S01]  /*1410*/  ISETP.GE.AND P1, PT, R3, R8, PT ;  /* 0x000000080300720c */ /* 0x000fe20003f26270 */
[----:B------:R-:W-:Y:S01]  /*1420*/  VIADD R3, R5, 0x41 ;  /* 0x0000004105037836 */ /* 0x000fe20000000000 */
[----:B------:R-:W-:Y:S02]  /*1430*/  FMNMX R2, R40, R7, !PT ;  /* 0x0000000728027209 */ /* 0x000fe40007800000 */
[----:B------:R-:W-:-:S02]  /*1440*/  FSEL R45, R45, -INF , !P6 ;  /* 0xff8000002d2d7808 */ /* 0x000fc40007000000 */
[----:B------:R-:W-:Y:S02]  /*1450*/  FSEL R47, R47, -INF , !P6 ;  /* 0xff8000002f2f7808 */ /* 0x000fe40007000000 */
[----:B------:R-:W-:Y:S01]  /*1460*/  ISETP.GE.AND P6, PT, R3, R8, PT ;  /* 0x000000080300720c */ /* 0x000fe20003fc6270 */
[----:B------:R-:W-:Y:S01]  /*1470*/  VIADD R3, R5, 0x48 ;  /* 0x0000004805037836 */ /* 0x000fe20000000000 */
[----:B------:R-:W-:Y:S02]  /*1480*/  FMNMX R7, R41, R2, !PT ;  /* 0x0000000229077209 */ /* 0x000fe40007800000 */
[----:B------:R-:W-:Y:S02]  /*1490*/  FSEL R48, R48, -INF , !P3 ;  /* 0xff80000030307808 */ /* 0x000fe40005800000 */
[----:B------:R-:W-:Y:S02]  /*14a0*/  FSEL R50, R50, -INF , !P3 ;  /* 0xff80000032327808 */ /* 0x000fe40005800000 */
[----:B------:R-:W-:-:S02]  /*14b0*/  FMNMX R2, R44, R7, !PT ;  /* 0x000000072c027209 */ /* 0x000fc40007800000 */
        /* <DEDUP_REMOVED lines=13> */
[----:B------:R-:W-:Y:S02]  /*1590*/  FSEL R53, R53, -INF , !P2 ;  /* 0xff80000035357808 */ /* 0x000fe40005000000 */
[----:B------:R-:W-:-:S02]  /*15a0*/  FMNMX R2, R52, R7, !PT ;  /* 0x0000000734027209 */ /* 0x000fc40007800000 */
[----:B------:R-:W-:Y:S02]  /*15b0*/  FSEL R55, R55, -INF , !P2 ;  /* 0xff80000037377808 */ /* 0x000fe40005000000 */
[----:B------:R-:W-:Y:S01]  /*15c0*/  ISETP.GE.AND P2, PT, R3, R8, PT ;  /* 0x000000080300720c */ /* 0x000fe20003f46270 */
[----:B------:R-:W-:Y:S01]  /*15d0*/  VIADD R3, R5, 0x58 ;  /* 0x0000005805037836 */ /* 0x000fe20000000000 */
[----:B------:R-:W-:Y:S02]  /*15e0*/  FSEL R56, R56, -INF , !P1 ;  /* 0xff80000038387808 */ /* 0x000fe40004800000 */
[----:B------:R-:W-:Y:S02]  /*15f0*/  FMNMX R7, R53, R2, !PT ;  /* 0x0000000235077209 */ /* 0x000fe40007800000 */
[----:B------:R-:W-:Y:S02]  /*1600*/  FSEL R58, R58, -INF , !P1 ;  /* 0xff8000003a3a7808 */ /* 0x000fe40004800000 */
[----:B------:R-:W-:-:S02]  /*1610*/  FSEL R57, R57, -INF , !P6 ;  /* 0xff80000039397808 */ /* 0x000fc40007000000 */
[----:B------:R-:W-:Y:S02]  /*1620*/  FMNMX R2, R56, R7, !PT ;  /* 0x0000000738027209 */ /* 0x000fe40007800000 */
[----:B------:R-:W-:Y:S01]  /*1630*/  ISETP.GE.AND P1, PT, R3, R8, PT ;  /* 0x000000080300720c */ /* 0x000fe20003f26270 */
[----:B------:R-:W-:Y:S01]  /*1640*/  VIADD R3, R5, 0x59 ;  /* 0x0000005905037836 */ /* 0x000fe20000000000 */
[----:B------:R-:W-:Y:S02]  /*1650*/  FSEL R60, R60, -INF , !P3 ;  /* 0xff8000003c3c7808 */ /* 0x000fe40005800000 */
[----:B------:R-:W-:Y:S02]  /*1660*/  FMNMX R7, R57, R2, !PT ;  /* 0x0000000239077209 */ /* 0x000fe40007800000 */
[----:B------:R-:W-:Y:S02]  /*1670*/  FSEL R59, R59, -INF , !P6 ;  /* 0xff8000003b3b7808 */ /* 0x000fe40007000000 */
[----:B------:R-:W-:Y:S01]  /*1680*/  ISETP.GE.AND P6, PT, R3, R8, PT ;  /* 0x000000080300720c */ /* 0x000fe20003fc6270 */
[----:B------:R-:W-:Y:S01]  /*1690*/  VIADD R3, R5, 0x60 ;  /* 0x0000006005037836 */ /* 0x000fe20000000000 */
[----:B------:R-:W-:-:S02]  /*16a0*/  FSEL R61, R61, -INF , !P4 ;  /* 0xff8000003d3d7808 */ /* 0x000fc40006000000 */
[----:B------:R-:W-:Y:S02]  /*16b0*/  FMNMX R2, R60, R7, !PT ;  /* 0x000000073c027209 */ /* 0x000fe40007800000 */
[----:B------:R-:W-:Y:S02]  /*16c0*/  FSEL R62, R62, -INF , !P3 ;  /* 0xff8000003e3e7808 */ /* 0x000fe40005800000 */
[----:B------:R-:W-:Y:S02]  /*16d0*/  FSEL R64, R64, -INF , !P5 ;  /* 0xff80000040407808 */ /* 0x000fe40006800000 */
[----:B------:R-:W-:Y:S02]  /*16e0*/  FMNMX R7, R61, R2, !PT ;  /* 0x000000023d077209 */ /* 0x000fe40007800000 */
[----:B------:R-:W-:Y:S01]  /*16f0*/  ISETP.GE.AND P3, PT, R3, R8, PT ;  /* 0x000000080300720c */ /* 0x000fe20003f66270 */
[----:B------:R-:W-:Y:S01]  /*1700*/  VIADD R3, R5, 0x61 ;  /* 0x0000006105037836 */ /* 0x000fe20000000000 */
[----:B------:R-:W-:-:S02]  /*1710*/  FSEL R65, R65, -INF , !P2 ;  /* 0xff80000041417808 */ /* 0x000fc40005000000 */
[----:B------:R-:W-:Y:S02]  /*1720*/  FMNMX R2, R64, R7, !PT ;  /* 0x0000000740027209 */ /* 0x000fe40007800000 */
[----:B------:R-:W-:Y:S02]  /*1730*/  FSEL R63, R63, -INF , !P4 ;  /* 0xff8000003f3f7808 */ /* 0x000fe40006000000 */
[----:B------:R-:W-:Y:S01]  /*1740*/  ISETP.GE.AND P4, PT, R3, R8, PT ;  /* 0x000000080300720c */ /* 0x000fe20003f86270 */
[----:B------:R-:W-:Y:S01]  /*1750*/  VIADD R3, R5, 0x68 ;  /* 0x0000006805037836 */ /* 0x000fe20000000000 */
[----:B------:R-:W-:Y:S02]  /*1760*/  FSEL R68, R68, -INF , !P1 ;  /* 0xff80000044447808 */ /* 0x000fe40004800000 */
[----:B------:R-:W-:Y:S02]  /*1770*/  FMNMX R7, R65, R2, !PT ;  /* 0x0000000241077209 */ /* 0x000fe40007800000 */
[----:B------:R-:W-:-:S02]  /*1780*/  FSEL R66, R66, -INF , !P5 ;  /* 0xff80000042427808 */ /* 0x000fc40006800000 */
[----:B------:R-:W-:Y:S02]  /*1790*/  FSEL R69, R69, -INF , !P6 ;  /* 0xff80000045457808 */ /* 0x000fe40007000000 */
[----:B------:R-:W-:Y:S02]  /*17a0*/  FMNMX R2, R68, R7, !PT ;  /* 0x0000000744027209 */ /* 0x000fe40007800000 */
[----:B------:R-:W-:Y:S01]  /*17b0*/  ISETP.GE.AND P5, PT, R3, R8, PT ;  /* 0x000000080300720c */ /* 0x000fe20003fa6270 */
[----:B------:R-:W-:Y:S01]  /*17c0*/  VIADD R3, R5, 0x69 ;  /* 0x0000006905037836 */ /* 0x000fe20000000000 */
[----:B------:R-:W-:Y:S02]  /*17d0*/  FSEL R72, R72, -INF , !P3 ;  /* 0xff80000048487808 */ /* 0x000fe40005800000 */
[----:B------:R-:W-:Y:S02]  /*17e0*/  FMNMX R7, R69, R2, !PT ;  /* 0x0000000245077209 */ /* 0x000fe40007800000 */
[----:B------:R-:W-:-:S02]  /*17f0*/  FSEL R67, R67, -INF , !P2 ;  /* 0xff80000043437808 */ /* 0x000fc40005000000 */
[----:B------:R-:W-:Y:S01]  /*1800*/  ISETP.GE.AND P2, PT, R3, R8, PT ;  /* 0x000000080300720c */ /* 0x000fe20003f46270 */
[----:B------:R-:W-:Y:S01]  /*1810*/  VIADD R3, R5, 0x70 ;  /* 0x0000007005037836 */ /* 0x000fe20000000000 */
[----:B------:R-:W-:Y:S02]  /*1820*/  FSEL R73, R73, -INF , !P4 ;  /* 0xff80000049497808 */ /* 0x000fe40006000000 */
[----:B------:R-:W-:Y:S02]  /*1830*/  FMNMX R2, R72, R7, !PT ;  /* 0x0000000748027209 */ /* 0x000fe40007800000 */
[----:B------:R-:W-:Y:S02]  /*1840*/  FSEL R70, R70, -INF , !P1 ;  /* 0xff80000046467808 */ /* 0x000fe40004800000 */
[----:B------:R-:W-:Y:S02]  /*1850*/  FSEL R76, R76, -INF , !P5 ;  /* 0xff8000004c4c7808 */ /* 0x000fe40006800000 */
[----:B------:R-:W-:-:S02]  /*1860*/  FMNMX R7, R73, R2, !PT ;  /* 0x0000000249077209 */ /* 0x000fc40007800000 */
[-C--:B------:R-:W-:Y:S01]  /*1870*/  ISETP.GE.AND P1, PT, R3, R8.reuse, PT ;  /* 0x000000080300720c */ /* 0x080fe20003f26270 */
[----:B------:R-:W-:Y:S01]  /*1880*/  VIADD R3, R5, 0x71 ;  /* 0x0000007105037836 */ /* 0x000fe20000000000 */
[----:B------:R-:W-:Y:S02]  /*1890*/  FSEL R77, R77, -INF , !P2 ;  /* 0xff8000004d4d7808 */ /* 0x000fe40005000000 */
[----:B------:R-:W-:Y:S01]  /*18a0*/  FMNMX R2, R76, R7, !PT ;  /* 0x000000074c027209 */ /* 0x000fe20007800000 */
[----:B------:R-:W-:Y:S01]  /*18b0*/  VIADD R7, R5, 0x78 ;  /* 0x0000007805077836 */ /* 0x000fe20000000000 */
[----:B------:R-:W-:Y:S02]  /*18c0*/  ISETP.GE.AND P0, PT, R3, R8, PT ;  /* 0x000000080300720c */ /* 0x000fe40003f06270 */
[----:B------:R-:W-:Y:S02]  /*18d0*/  FSEL R80, R80, -INF , !P1 ;  /* 0xff80000050507808 */ /* 0x000fe40004800000 */
[----:B------:R-:W-:-:S02]  /*18e0*/  FMNMX R13, R77, R2, !PT ;  /* 0x000000024d0d7209 */ /* 0x000fc40007800000 */
[----:B------:R-:W-:Y:S02]  /*18f0*/  FSEL R81, R81, -INF , !P0 ;  /* 0xff80000051517808 */ /* 0x000fe40004000000 */
[----:B------:R-:W-:Y:S02]  /*1900*/  ISETP.GE.AND P0, PT, R7, R8, PT ;  /* 0x000000080700720c */ /* 0x000fe40003f06270 */
[----:B------:R-:W-:Y:S02]  /*1910*/  FMNMX R2, R80, R13, !PT ;  /* 0x0000000d50027209 */ /* 0x000fe40007800000 */
[----:B------:R-:W-:Y:S02]  /*1920*/  FSEL R84, R84, -INF , !P0 ;  /* 0xff80000054547808 */ /* 0x000fe40004000000 */
[----:B------:R-:W-:Y:S02]  /*1930*/  FMNMX R13, R81, R2, !PT ;  /* 0x00000002510d7209 */ /* 0x000fe40007800000 */
[----:B------:R-:W-:-:S02]  /*1940*/  ISETP.GE.AND P0, PT, R11, R8, PT ;  /* 0x000000080b00720c */ /* 0x000fc40003f06270 */
[----:B------:R-:W-:Y:S02]  /*1950*/  FMNMX R2, R84, R13, !PT ;  /* 0x0000000d54027209 */ /* 0x000fe40007800000 */
[----:B------:R-:W-:Y:S02]  /*1960*/  FSEL R85, R85, -INF , !P0 ;  /* 0xff80000055557808 */ /* 0x000fe40004000000 */
[----:B------:R-:W-:Y:S02]  /*1970*/  FSEL R71, R71, -INF , !P6 ;  /* 0xff80000047477808 */ /* 0x000fe40007000000 */
[----:B------:R-:W-:Y:S02]  /*1980*/  FMNMX R2, R85, R2, !PT ;  /* 0x0000000255027209 */ /* 0x000fe40007800000 */
[----:B------:R-:W-:Y:S02]  /*1990*/  FSEL R75, R75, -INF , !P4 ;  /* 0xff8000004b4b7808 */ /* 0x000fe40006000000 */
[----:B------:R-:W-:Y:S01]  /*19a0*/  FSEL R82, R82, -INF , !P1 ;  /* 0xff80000052527808 */ /* 0x000fe20004800000 */
[----:B------:R-:W2:Y:S01]  /*19b0*/  SHFL.BFLY PT, R11, R2, 0x1, 0x1f ;  /* 0x0c201f00020b7f89 */ /* 0x000ea200000e0000 */
[----:B------:R-:W-:-:S02]  /*19c0*/  FSEL R78, R78, -INF , !P5 ;  /* 0xff8000004e4e7808 */ /* 0x000fc40006800000 */
[----:B------:R-:W-:Y:S02]  /*19d0*/  FSEL R79, R79, -INF , !P2 ;  /* 0xff8000004f4f7808 */ /* 0x000fe40005000000 */
[----:B------:R-:W-:Y:S02]  /*19e0*/  FSEL R74, R74, -INF , !P3 ;  /* 0xff8000004a4a7808 */ /* 0x000fe40005800000 */
[----:B------:R-:W-:Y:S02]  /*19f0*/  FSEL R87, R87, -INF , !P0 ;  /* 0xff80000057577808 */ /* 0x000fe40004000000 */
[----:B--2---:R-:W-:-:S05]  /*1a00*/  FMNMX R11, R2, R11, !PT ;  /* 0x0000000b020b7209 */ /* 0x004fca0007800000 */
[----:B------:R-:W2:Y:S02]  /*1a10*/  SHFL.BFLY PT, R6, R11, 0x2, 0x1f ;  /* 0x0c401f000b067f89 */ /* 0x000ea400000e0000 */
[----:B--2---:R-:W-:-:S04]  /*1a20*/  FMNMX R6, R11, R6, !PT ;  /* 0x000000060b067209 */ /* 0x004fc80007800000 */
[----:B------:R-:W-:-:S04]  /*1a30*/  FSETP.NEU.AND P6, PT, R6, -INF , PT ;  /* 0xff8000000600780b */ /* 0x000fc80003fcd000 */
[----:B------:R-:W-:Y:S02]  /*1a40*/  FSEL R4, R6, RZ, P6 ;  /* 0x000000ff06047208 */ /* 0x000fe40003000000 */
[----:B------:R-:W-:Y:S02]  /*1a50*/  ISETP.GE.AND P6, PT, R3, R8, PT ;  /* 0x000000080300720c */ /* 0x000fe40003fc6270 */
[----:B------:R-:W-:Y:S01]  /*1a60*/  FMNMX R3, R26, R27, !PT ;  /* 0x0000001b1a037209 */ /* 0x000fe20007800000 */
[----:B------:R-:W-:Y:S01]  /*1a70*/  FMUL R13, R4, UR6 ;  /* 0x00000006040d7c20 */ /* 0x000fe20008400000 */
[----:B------:R-:W-:Y:S02]  /*1a80*/  FSEL R83, R83, -INF , !P6 ;  /* 0xff80000053537808 */ /* 0x000fe40007000000 */
[----:B------:R-:W-:Y:S01]  /*1a90*/  FMNMX R10, R30, R3, !PT ;  /* 0x000000031e0a7209 */ /* 0x000fe20007800000 */
[--C-:B------:R-:W-:Y:S01]  /*1aa0*/  FFMA R24, R24, UR6, -R13.reuse ;  /* 0x0000000618187c23 */ /* 0x100fe2000800080d */
[--C-:B------:R-:W-:Y:S01]  /*1ab0*/  FFMA R32, R32, UR6, -R13.reuse ;  /* 0x0000000620207c23 */ /* 0x100fe2000800080d */
[--C-:B------:R-:W-:Y:S01]  /*1ac0*/  FFMA R4, R25, UR6, -R13.reuse ;  /* 0x0000000619047c23 */ /* 0x100fe2000800080d */
[----:B------:R-:W-:Y:S01]  /*1ad0*/  FMNMX R3, R31, R10, !PT ;  /* 0x0000000a1f037209 */ /* 0x000fe20007800000 */
[--C-:B------:R-:W-:Y:S01]  /*1ae0*/  FFMA R36, R36, UR6, -R13.reuse ;  /* 0x0000000624247c23 */ /* 0x100fe2000800080d */
[----:B------:R-:W-:Y:S01]  /*1af0*/  FSETP.GEU.AND P4, PT, R24, -126, PT ;  /* 0xc2fc00001800780b */ /* 0x000fe20003f8e000 */
        /* <DEDUP_REMOVED lines=12> */
[----:B------:R-:W-:Y:S01]  /*1bc0*/  @!P4 FMUL R24, R24, 0.5 ;  /* 0x3f0000001818c820 */ /* 0x000fe20000400000 */
[----:B------:R-:W-:Y:S01]  /*1bd0*/  FMNMX R3, R39, R10, !PT ;  /* 0x0000000a27037209 */ /* 0x000fe20007800000 */
[--C-:B------:R-:W-:Y:S01]  /*1be0*/  FFMA R41, R41, UR6, -R13.reuse ;  /* 0x0000000629297c23 */ /* 0x100fe2000800080d */
[----:B------:R-:W-:Y:S01]  /*1bf0*/  FSETP.GEU.AND P3, PT, R28, -126, PT ;  /* 0xc2fc00001c00780b */ /* 0x000fe20003f6e000 */
[----:B------:R-:W2:Y:S01]  /*1c00*/  MUFU.EX2 R2, R24 ;  /* 0x0000001800027308 */ /* 0x000ea20000000800 */
[----:B------:R-:W-:Y:S01]  /*1c10*/  FMNMX R10, R42, R3, !PT ;  /* 0x000000032a0a7209 */ /* 0x000fe20007800000 */
[----:B------:R-:W-:Y:S01]  /*1c20*/  @!P1 FMUL R32, R32, 0.5 ;  /* 0x3f00000020209820 */ /* 0x000fe20000400000 */
[----:B------:R-:W-:Y:S01]  /*1c30*/  ISETP.GE.AND P6, PT, R7, R8, PT ;  /* 0x000000080700720c */ /* 0x000fe20003fc6270 */
[----:B------:R-:W-:Y:S01]  /*1c40*/  @!P5 FMUL R4, R4, 0.5 ;  /* 0x3f0000000404d820 */ /* 0x000fe20000400000 */
[----:B------:R-:W-:Y:S01]  /*1c50*/  FMNMX R3, R43, R10, !PT ;  /* 0x0000000a2b037209 */ /* 0x000fe20007800000 */
[--C-:B------:R-:W-:Y:S01]  /*1c60*/  FFMA R40, R40, UR6, -R13.reuse ;  /* 0x0000000628287c23 */ /* 0x100fe2000800080d */
[----:B------:R-:W-:Y:S01]  /*1c70*/  FSEL R86, R86, -INF , !P6 ;  /* 0xff80000056567808 */ /* 0x000fe20007000000 */
[----:B------:R-:W3:Y:S01]  /*1c80*/  MUFU.EX2 R32, R32 ;  /* 0x0000002000207308 */ /* 0x000ee20000000800 */
[----:B------:R-:W-:Y:S01]  /*1c90*/  FMNMX R10, R46, R3, !PT ;  /* 0x000000032e0a7209 */ /* 0x000fe20007800000 */
[----:B------:R-:W-:Y:S01]  /*1ca0*/  @!P2 FMUL R29, R29, 0.5 ;  /* 0x3f0000001d1da820 */ /* 0x000fe20000400000 */
[----:B------:R-:W-:Y:S01]  /*1cb0*/  FSETP.GEU.AND P6, PT, R33, -126, PT ;  /* 0xc2fc00002100780b */ /* 0x000fe20003fce000 */
[----:B------:R-:W-:Y:S01]  /*1cc0*/  @!P3 FMUL R28, R28, 0.5 ;  /* 0x3f0000001c1cb820 */ /* 0x000fe20000400000 */
[----:B------:R-:W-:Y:S01]  /*1cd0*/  FMNMX R3, R47, R10, !PT ;  /* 0x0000000a2f037209 */ /* 0x000fe20007800000 */
[--C-:B------:R-:W-:Y:S01]  /*1ce0*/  FFMA R49, R49, UR6, -R13.reuse ;  /* 0x0000000631317c23 */ /* 0x100fe2000800080d */
[--C-:B------:R-:W-:Y:S01]  /*1cf0*/  FFMA R7, R56, UR6, -R13.reuse ;  /* 0x0000000638077c23 */ /* 0x100fe2000800080d */
[----:B------:R-:W4:Y:S01]  /*1d00*/  MUFU.EX2 R4, R4 ;  /* 0x0000000400047308 */ /* 0x000f220000000800 */
[----:B--2---:R-:W-:Y:S01]  /*1d10*/  @!P4 FMUL R2, R2, R2 ;  /* 0x000000020202c220 */ /* 0x004fe20000400000 */
[----:B------:R-:W-:Y:S01]  /*1d20*/  FSETP.GEU.AND P4, PT, R36, -126, PT ;  /* 0xc2fc00002400780b */ /* 0x000fe20003f8e000 */
[--C-:B------:R-:W-:Y:S01]  /*1d30*/  FFMA R60, R60, UR6, -R13.reuse ;  /* 0x000000063c3c7c23 */ /* 0x100fe2000800080d */
[----:B------:R-:W-:Y:S01]  /*1d40*/  FMNMX R10, R50, R3, !PT ;  /* 0x00000003320a7209 */ /* 0x000fe20007800000 */
[--C-:B------:R-:W-:Y:S01]  /*1d50*/  FFMA R45, R45, UR6, -R13.reuse ;  /* 0x000000062d2d7c23 */ /* 0x100fe2000800080d */
[--C-:B------:R-:W-:Y:S01]  /*1d60*/  FFMA R53, R53, UR6, -R13.reuse ;  /* 0x0000000635357c23 */ /* 0x100fe2000800080d */
[--C-:B------:R-:W-:Y:S01]  /*1d70*/  FFMA R52, R52, UR6, -R13.reuse ;  /* 0x0000000634347c23 */ /* 0x100fe2000800080d */
[----:B------:R-:W-:Y:S01]  /*1d80*/  FMNMX R3, R51, R10, !PT ;  /* 0x0000000a33037209 */ /* 0x000fe20007800000 */
[----:B---3--:R-:W-:Y:S01]  /*1d90*/  @!P1 FMUL R32, R32, R32 ;  /* 0x0000002020209220 */ /* 0x008fe20000400000 */
[----:B------:R-:W-:Y:S01]  /*1da0*/  FSETP.GEU.AND P1, PT, R44, -126, PT ;  /* 0xc2fc00002c00780b */ /* 0x000fe20003f2e000 */
[----:B------:R-:W2:Y:S01]  /*1db0*/  MUFU.EX2 R14, R29 ;  /* 0x0000001d000e7308 */ /* 0x000ea20000000800 */
[----:B------:R-:W-:Y:S01]  /*1dc0*/  FMNMX R10, R54, R3, !PT ;  /* 0x00000003360a7209 */ /* 0x000fe20007800000 */
[----:B------:R-:W-:Y:S01]  /*1dd0*/  @!P6 FMUL R33, R33, 0.5 ;  /* 0x3f0000002121e820 */ /* 0x000fe20000400000 */
[--C-:B------:R-:W-:Y:S01]  /*1de0*/  FFMA R64, R64, UR6, -R13.reuse ;  /* 0x0000000640407c23 */ /* 0x100fe2000800080d */
[----:B------:R-:W-:Y:S01]  /*1df0*/  @!P4 FMUL R36, R36, 0.5 ;  /* 0x3f0000002424c820 */ /* 0x000fe20000400000 */
[----:B------:R-:W-:Y:S01]  /*1e00*/  FMNMX R3, R55, R10, !PT ;  /* 0x0000000a37037209 */ /* 0x000fe20007800000 */
[----:B----4-:R-:W-:Y:S01]  /*1e10*/  @!P5 FMUL R4, R4, R4 ;  /* 0x000000040404d220 */ /* 0x010fe20000400000 */
[----:B------:R-:W-:Y:S01]  /*1e20*/  FSETP.GEU.AND P5, PT, R37, -126, PT ;  /* 0xc2fc00002500780b */ /* 0x000fe20003fae000 */
[----:B------:R-:W3:Y:S01]  /*1e30*/  MUFU.EX2 R28, R28 ;  /* 0x0000001c001c7308 */ /* 0x000ee20000000800 */
[----:B------:R-:W-:Y:S01]  /*1e40*/  FMNMX R10, R58, R3, !PT ;  /* 0x000000033a0a7209 */ /* 0x000fe20007800000 */
[--C-:B------:R-:W-:Y:S01]  /*1e50*/  FFMA R68, R68, UR6, -R13.reuse ;  /* 0x0000000644447c23 */ /* 0x100fe2000800080d */
[--C-:B------:R-:W-:Y:S01]  /*1e60*/  FFMA R73, R73, UR6, -R13.reuse ;  /* 0x0000000649497c23 */ /* 0x100fe2000800080d */
[----:B------:R-:W-:Y:S01]  /*1e70*/  @!P1 FMUL R44, R44, 0.5 ;  /* 0x3f0000002c2c9820 */ /* 0x000fe20000400000 */
[----:B------:R-:W-:Y:S01]  /*1e80*/  FMNMX R3, R59, R10, !PT ;  /* 0x0000000a3b037209 */ /* 0x000fe20007800000 */
[--C-:B------:R-:W-:Y:S01]  /*1e90*/  FFMA R61, R61, UR6, -R13.reuse ;  /* 0x000000063d3d7c23 */ /* 0x100fe2000800080d */
[--C-:B------:R-:W-:Y:S01]  /*1ea0*/  FFMA R69, R69, UR6, -R13.reuse ;  /* 0x0000000645457c23 */ /* 0x100fe2000800080d */
[----:B------:R-:W4:Y:S01]  /*1eb0*/  MUFU.EX2 R36, R36 ;  /* 0x0000002400247308 */ /* 0x000f220000000800 */
[----:B------:R-:W-:Y:S01]  /*1ec0*/  FMNMX R10, R62, R3, !PT ;  /* 0x000000033e0a7209 */ /* 0x000fe20007800000 */
[----:B--2---:R-:W-:Y:S01]  /*1ed0*/  @!P2 FMUL R14, R14, R14 ;  /* 0x0000000e0e0ea220 */ /* 0x004fe20000400000 */
[----:B------:R-:W-:Y:S01]  /*1ee0*/  FSETP.GEU.AND P2, PT, R41, -126, PT ;  /* 0xc2fc00002900780b */ /* 0x000fe20003f4e000 */
[----:B------:R-:W-:Y:S01]  /*1ef0*/  @!P5 FMUL R37, R37, 0.5 ;  /* 0x3f0000002525d820 */ /* 0x000fe20000400000 */
[----:B------:R-:W-:Y:S01]  /*1f00*/  FMNMX R3, R63, R10, !PT ;  /* 0x0000000a3f037209 */ /* 0x000fe20007800000 */
[--C-:B------:R-:W-:Y:S01]  /*1f10*/  FFMA R65, R65, UR6, -R13.reuse ;  /* 0x0000000641417c23 */ /* 0x100fe2000800080d */
[--C-:B------:R-:W-:Y:S01]  /*1f20*/  FFMA R76, R76, UR6, -R13.reuse ;  /* 0x000000064c4c7c23 */ /* 0x100fe2000800080d */
[----:B------:R-:W2:Y:S01]  /*1f30*/  MUFU.EX2 R18, R37 ;  /* 0x0000002500127308 */ /* 0x000ea20000000800 */
[----:B------:R-:W-:Y:S01]  /*1f40*/  FMNMX R10, R66, R3, !PT ;  /* 0x00000003420a7209 */ /* 0x000fe20007800000 */
[----:B---3--:R-:W-:Y:S01]  /*1f50*/  @!P3 FMUL R28, R28, R28 ;  /* 0x0000001c1c1cb220 */ /* 0x008fe20000400000 */
[----:B------:R-:W-:Y:S01]  /*1f60*/  FSETP.GEU.AND P3, PT, R40, -126, PT ;  /* 0xc2fc00002800780b */ /* 0x000fe20003f6e000 */
[--C-:B------:R-:W-:Y:S01]  /*1f70*/  FFMA R80, R80, UR6, -R13.reuse ;  /* 0x0000000650507c23 */ /* 0x100fe2000800080d */
[----:B------:R-:W-:Y:S01]  /*1f80*/  FMNMX R3, R67, R10, !PT ;  /* 0x0000000a43037209 */ /* 0x000fe20007800000 */
[--C-:B------:R-:W-:Y:S01]  /*1f90*/  FFMA R57, R57, UR6, -R13.reuse ;  /* 0x0000000639397c23 */ /* 0x100fe2000800080d */
[--C-:B------:R-:W-:Y:S01]  /*1fa0*/  FFMA R72, R72, UR6, -R13.reuse ;  /* 0x0000000648487c23 */ /* 0x100fe2000800080d */
[----:B------:R-:W3:Y:S01]  /*1fb0*/  MUFU.EX2 R44, R44 ;  /* 0x0000002c002c7308 */ /* 0x000ee20000000800 */
[----:B----4-:R-:W-:Y:S01]  /*1fc0*/  @!P4 FMUL R36, R36, R36 ;  /* 0x000000242424c220 */ /* 0x010fe20000400000 */
[----:B------:R-:W-:Y:S01]  /*1fd0*/  FSETP.GEU.AND P4, PT, R48, -126, PT ;  /* 0xc2fc00003000780b */ /* 0x000fe20003f8e000 */
[----:B------:R-:W-:Y:S01]  /*1fe0*/  @!P2 FMUL R41, R41, 0.5 ;  /* 0x3f0000002929a820 */ /* 0x000fe20000400000 */
[----:B------:R-:W-:Y:S01]  /*1ff0*/  FMNMX R10, R70, R3, !PT ;  /* 0x00000003460a7209 */ /* 0x000fe20007800000 */
[--C-:B------:R-:W-:Y:S01]  /*2000*/  FFMA R77, R77, UR6, -R13.reuse ;  /* 0x000000064d4d7c23 */ /* 0x100fe2000800080d */
[--C-:B------:R-:W-:Y:S01]  /*2010*/  FFMA R81, R81, UR6, -R13.reuse ;  /* 0x0000000651517c23 */ /* 0x100fe2000800080d */
[--C-:B------:R-:W-:Y:S01]  /*2020*/  FFMA R84, R84, UR6, -R13.reuse ;  /* 0x0000000654547c23 */ /* 0x100fe2000800080d */
[----:B------:R-:W-:Y:S01]  /*2030*/  FMNMX R3, R71, R10, !PT ;  /* 0x0000000a47037209 */ /* 0x000fe20007800000 */
[----:B--2---:R-:W-:Y:S01]  /*2040*/  @!P5 FMUL R18, R18, R18 ;  /* 0x000000121212d220 */ /* 0x004fe20000400000 */
[----:B------:R-:W-:Y:S01]  /*2050*/  FSETP.GEU.AND P5, PT, R49, -126, PT ;  /* 0xc2fc00003100780b */ /* 0x000fe20003fae000 */
[----:B------:R-:W2:Y:S01]  /*2060*/  MUFU.EX2 R16, R33 ;  /* 0x0000002100107308 */ /* 0x000ea20000000800 */
[----:B------:R-:W-:Y:S01]  /*2070*/  FMNMX R10, R74, R3, !PT ;  /* 0x000000034a0a7209 */ /* 0x000fe20007800000 */
[----:B------:R-:W-:Y:S01]  /*2080*/  @!P3 FMUL R40, R40, 0.5 ;  /* 0x3f0000002828b820 */ /* 0x000fe20000400000 */
[----:B------:R-:W-:Y:S01]  /*2090*/  FFMA R13, R85, UR6, -R13 ;  /* 0x00000006550d7c23 */ /* 0x000fe2000800080d */
[----:B------:R-:W-:Y:S01]  /*20a0*/  @!P4 FMUL R48, R48, 0.5 ;  /* 0x3f0000003030c820 */ /* 0x000fe20000400000 */
[----:B------:R-:W-:Y:S01]  /*20b0*/  FMNMX R3, R75, R10, !PT ;  /* 0x0000000a4b037209 */ /* 0x000fe20007800000 */
[----:B---3--:R-:W-:Y:S01]  /*20c0*/  @!P1 FMUL R44, R44, R44 ;  /* 0x0000002c2c2c9220 */ /* 0x008fe20000400000 */
[----:B------:R-:W-:Y:S01]  /*20d0*/  FSETP.GEU.AND P1, PT, R7, -126, PT ;  /* 0xc2fc00000700780b */ /* 0x000fe20003f2e000 */
[----:B------:R-:W3:Y:S01]  /*20e0*/  MUFU.EX2 R20, R41 ;  /* 0x0000002900147308 */ /* 0x000ee20000000800 */
[----:B------:R-:W-:-:S02]  /*20f0*/  FMNMX R10, R78, R3, !PT ;  /* 0x000000034e0a7209 */ /* 0x000fc40007800000 */
[----:B------:R-:W-:Y:S01]  /*2100*/  FSETP.GEU.AND P0, PT, R57, -126, PT ;  /* 0xc2fc00003900780b */ /* 0x000fe20003f0e000 */
[----:B------:R-:W-:Y:S01]  /*2110*/  @!P5 FMUL R49, R49, 0.5 ;  /* 0x3f0000003131d820 */ /* 0x000fe20000400000 */
[----:B------:R-:W-:Y:S02]  /*2120*/  FMNMX R3, R79, R10, !PT ;  /* 0x0000000a4f037209 */ /* 0x000fe40007800000 */
[----:B------:R-:W-:Y:S01]  /*2130*/  F2FP.SATFINITE.E4M3.F32.PACK_AB_MERGE_C R91, R119, R32, RZ ;  /* 0x00000020775b723e */ /* 0x000fe200048070ff */
[----:B------:R-:W4:Y:S01]  /*2140*/  MUFU.EX2 R48, R48 ;  /* 0x0000003000307308 */ /* 0x000f220000000800 */
[----:B------:R-:W-:Y:S01]  /*2150*/  FMNMX R10, R82, R3, !PT ;  /* 0x00000003520a7209 */ /* 0x000fe20007800000 */
[----:B--2---:R-:W-:Y:S01]  /*2160*/  @!P6 FMUL R16, R16, R16 ;  /* 0x000000101010e220 */ /* 0x004fe20000400000 */
[----:B------:R-:W-:Y:S01]  /*2170*/  FSETP.GEU.AND P6, PT, R45, -126, PT ;  /* 0xc2fc00002d00780b */ /* 0x000fe20003fce000 */
[----:B------:R-:W-:Y:S01]  /*2180*/  @!P1 FMUL R7, R7, 0.5 ;  /* 0x3f00000007079820 */ /* 0x000fe20000400000 */
[----:B------:R-:W-:-:S02]  /*2190*/  FMNMX R3, R83, R10, !PT ;  /* 0x0000000a53037209 */ /* 0x000fc40007800000 */
[----:B------:R-:W-:Y:S01]  /*21a0*/  F2FP.SATFINITE.E4M3.F32.PACK_AB_MERGE_C R93, R119, R16, RZ ;  /* 0x00000010775d723e */ /* 0x000fe200048070ff */
[----:B------:R-:W2:Y:S01]  /*21b0*/  MUFU.EX2 R40, R40 ;  /* 0x0000002800287308 */ /* 0x000ea20000000800 */
[----:B---3--:R-:W-:Y:S01]  /*21c0*/  @!P2 FMUL R20, R20, R20 ;  /* 0x000000141414a220 */ /* 0x008fe20000400000 */
[----:B------:R-:W-:Y:S01]  /*21d0*/  FSETP.GEU.AND P2, PT, R53, -126, PT ;  /* 0xc2fc00003500780b */ /* 0x000fe20003f4e000 */
[----:B------:R-:W-:Y:S01]  /*21e0*/  @!P0 FMUL R57, R57, 0.5 ;  /* 0x3f00000039398820 */ /* 0x000fe20000400000 */
[----:B------:R-:W-:Y:S02]  /*21f0*/  FMNMX R10, R86, R3, !PT ;  /* 0x00000003560a7209 */ /* 0x000fe40007800000 */
[----:B------:R-:W-:Y:S02]  /*2200*/  F2FP.SATFINITE.E4M3.F32.PACK_AB_MERGE_C R85, R119, R4, RZ ;  /* 0x000000047755723e */ /* 0x000fe400048070ff */
[----:B------:R-:W3:Y:S01]  /*2210*/  MUFU.EX2 R24, R49 ;  /* 0x0000003100187308 */ /* 0x000ee20000000800 */
[----:B----4-:R-:W-:Y:S01]  /*2220*/  @!P4 FMUL R48, R48, R48 ;  /* 0x000000303030c220 */ /* 0x010fe20000400000 */
[----:B------:R-:W-:Y:S01]  /*2230*/  FSETP.GEU.AND P4, PT, R60, -126, PT ;  /* 0xc2fc00003c00780b */ /* 0x000fe20003f8e000 */
[----:B------:R-:W-:Y:S01]  /*2240*/  @!P6 FMUL R45, R45, 0.5 ;  /* 0x3f0000002d2de820 */ /* 0x000fe20000400000 */
[----:B------:R-:W-:-:S02]  /*2250*/  FMNMX R10, R87, R10, !PT ;  /* 0x0000000a570a7209 */ /* 0x000fc40007800000 */
[----:B------:R-:W-:Y:S01]  /*2260*/  F2FP.SATFINITE.E4M3.F32.PACK_AB_MERGE_C R95, R119, R36, RZ ;  /* 0x00000024775f723e */ /* 0x000fe200048070ff */
[----:B------:R-:W-:Y:S01]  /*2270*/  @!P2 FMUL R53, R53, 0.5 ;  /* 0x3f0000003535a820 */ /* 0x000fe20000400000 */
[----:B------:R-:W4:Y:S01]  /*2280*/  MUFU.EX2 R11, R7 ;  /* 0x00000007000b7308 */ /* 0x000f220000000800 */
[----:B--2---:R-:W-:Y:S01]  /*2290*/  @!P3 FMUL R40, R40, R40 ;  /* 0x000000282828b220 */ /* 0x004fe20000400000 */
[----:B------:R-:W2:Y:S01]  /*22a0*/  SHFL.BFLY PT, R3, R10, 0x1, 0x1f ;  /* 0x0c201f000a037f89 */ /* 0x000ea200000e0000 */
[----:B------:R-:W-:Y:S02]  /*22b0*/  FSETP.GEU.AND P3, PT, R52, -126, PT ;  /* 0xc2fc00003400780b */ /* 0x000fe40003f6e000 */
[----:B------:R-:W-:Y:S02]  /*22c0*/  F2FP.SATFINITE.E4M3.F32.PACK_AB_MERGE_C R101, R119, R20, RZ ;  /* 0x000000147765723e */ /* 0x000fe400048070ff */
[----:B------:R-:W-:Y:S01]  /*22d0*/  @!P4 FMUL R60, R60, 0.5 ;  /* 0x3f0000003c3cc820 */ /* 0x000fe20000400000 */
[----:B------:R-:W5:Y:S01]  /*22e0*/  MUFU.EX2 R22, R45 ;  /* 0x0000002d00167308 */ /* 0x000f620000000800 */
[----:B---3--:R-:W-:Y:S01]  /*22f0*/  @!P5 FMUL R24, R24, R24 ;  /* 0x000000181818d220 */ /* 0x008fe20000400000 */
[----:B------:R-:W-:-:S02]  /*2300*/  FSETP.GEU.AND P5, PT, R64, -126, PT ;  /* 0xc2fc00004000780b */ /* 0x000fc40003fae000 */
[C---:B------:R-:W-:Y:S02]  /*2310*/  F2FP.SATFINITE.E4M3.F32.PACK_AB_MERGE_C R99, R119.reuse, R40, RZ ;  /* 0x000000287763723e */ /* 0x040fe400048070ff */
[----:B------:R-:W-:Y:S02]  /*2320*/  F2FP.SATFINITE.E4M3.F32.PACK_AB_MERGE_C R105, R119, R24, RZ ;  /* 0x000000187769723e */ /* 0x000fe400048070ff */
[----:B------:R-:W3:Y:S01]  /*2330*/  MUFU.EX2 R60, R60 ;  /* 0x0000003c003c7308 */ /* 0x000ee20000000800 */
[----:B----4-:R-:W-:Y:S01]  /*2340*/  @!P1 FMUL R11, R11, R11 ;  /* 0x0000000b0b0b9220 */ /* 0x010fe20000400000 */
[----:B------:R-:W-:Y:S01]  /*2350*/  FSETP.GEU.AND P1, PT, R68, -126, PT ;  /* 0xc2fc00004400780b */ /* 0x000fe20003f2e000 */
[----:B------:R-:W-:Y:S01]  /*2360*/  @!P3 FMUL R52, R52, 0.5 ;  /* 0x3f0000003434b820 */ /* 0x000fe20000400000 */
[----:B------:R-:W-:Y:S01]  /*2370*/  LOP3.LUT R99, R99, 0xff, RZ, 0xc0, !PT ;  /* 0x000000ff63637812 */ /* 0x000fe200078ec0ff */
[----:B------:R-:W-:Y:S01]  /*2380*/  FADD R29, R2, R11 ;  /* 0x0000000b021d7221 */ /* 0x000fe20000000000 */
[----:B------:R-:W-:Y:S01]  /*2390*/  F2FP.SATFINITE.E4M3.F32.PACK_AB_MERGE_C R108, R119, R11, RZ ;  /* 0x0000000b776c723e */ /* 0x000fe200048070ff */
[----:B------:R-:W-:Y:S01]  /*23a0*/  @!P5 FMUL R64, R64, 0.5 ;  /* 0x3f0000004040d820 */ /* 0x000fe20000400000 */
[----:B------:R-:W4:Y:S01]  /*23b0*/  MUFU.EX2 R56, R53 ;  /* 0x0000003500387308 */ /* 0x000f220000000800 */
[----:B-----5:R-:W-:Y:S01]  /*23c0*/  @!P6 FMUL R22, R22, R22 ;  /* 0x000000161616e220 */ /* 0x020fe20000400000 */
[----:B------:R-:W-:-:S02]  /*23d0*/  FSETP.GEU.AND P6, PT, R61, -126, PT ;  /* 0xc2fc00003d00780b */ /* 0x000fc40003fce000 */
[----:B--2---:R-:W-:Y:S02]  /*23e0*/  FMNMX R3, R10, R3, !PT ;  /* 0x000000030a037209 */ /* 0x004fe40007800000 */
[----:B------:R-:W-:Y:S01]  /*23f0*/  LOP3.LUT R108, R108, 0xff, RZ, 0xc0, !PT ;  /* 0x000000ff6c6c7812 */ /* 0x000fe200078ec0ff */
[----:B------:R-:W-:Y:S01]  /*2400*/  @!P1 FMUL R68, R68, 0.5 ;  /* 0x3f00000044449820 */ /* 0x000fe20000400000 */
[----:B------:R-:W2:Y:S01]  /*2410*/  MUFU.EX2 R52, R52 ;  /* 0x0000003400347308 */ /* 0x000ea20000000800 */
[----:B---3--:R-:W-:Y:S01]  /*2420*/  @!P4 FMUL R60, R60, R60 ;  /* 0x0000003c3c3cc220 */ /* 0x008fe20000400000 */
[----:B------:R-:W-:Y:S01]  /*2430*/  FSETP.GEU.AND P4, PT, R73, -126, PT ;  /* 0xc2fc00004900780b */ /* 0x000fe20003f8e000 */
[----:B------:R-:W3:Y:S01]  /*2440*/  SHFL.BFLY PT, R10, R3, 0x2, 0x1f ;  /* 0x0c401f00030a7f89 */ /* 0x000ee200000e0000 */
[C---:B------:R-:W-:Y:S01]  /*2450*/  F2FP.SATFINITE.E4M3.F32.PACK_AB_MERGE_C R97, R119.reuse, R18, RZ ;  /* 0x000000127761723e */ /* 0x040fe200048070ff */
[----:B------:R-:W-:Y:S01]  /*2460*/  FADD R33, R28, R60 ;  /* 0x0000003c1c217221 */ /* 0x000fe20000000000 */
[----:B------:R-:W-:Y:S01]  /*2470*/  F2FP.SATFINITE.E4M3.F32.PACK_AB_MERGE_C R103, R119, R22, RZ ;  /* 0x000000167767723e */ /* 0x000fe200048070ff */
[----:B------:R-:W-:Y:S01]  /*2480*/  @!P6 FMUL R61, R61, 0.5 ;  /* 0x3f0000003d3de820 */ /* 0x000fe20000400000 */
[----:B------:R-:W5:Y:S01]  /*2490*/  MUFU.EX2 R64, R64 ;  /* 0x0000004000407308 */ /* 0x000f620000000800 */
[----:B----4-:R-:W-:Y:S01]  /*24a0*/  @!P2 FMUL R56, R56, R56 ;  /* 0x000000383838a220 */ /* 0x010fe20000400000 */
[----:B------:R-:W-:-:S02]  /*24b0*/  FSETP.GEU.AND P2, PT, R69, -126, PT ;  /* 0xc2fc00004500780b */ /* 0x000fc40003f4e000 */
[C---:B------:R-:W-:Y:S02]  /*24c0*/  F2FP.SATFINITE.E4M3.F32.PACK_AB_MERGE_C R102, R119.reuse, R44, RZ ;  /* 0x0000002c7766723e */ /* 0x040fe400048070ff */
[----:B------:R-:W-:Y:S01]  /*24d0*/  F2FP.SATFINITE.E4M3.F32.PACK_AB_MERGE_C R107, R119, R56, RZ ;  /* 0x00000038776b723e */ /* 0x000fe200048070ff */
[----:B------:R-:W-:Y:S01]  /*24e0*/  @!P4 FMUL R73, R73, 0.5 ;  /* 0x3f0000004949c820 */ /* 0x000fe20000400000 */
[----:B------:R-:W4:Y:S01]  /*24f0*/  MUFU.EX2 R68, R68 ;  /* 0x0000004400447308 */ /* 0x000f220000000800 */
[----:B--2---:R-:W-:Y:S01]  /*2500*/  @!P3 FMUL R52, R52, R52 ;  /* 0x000000343434b220 */ /* 0x004fe20000400000 */
[----:B------:R-:W-:Y:S02]  /*2510*/  FSETP.GEU.AND P3, PT, R65, -126, PT ;  /* 0xc2fc00004100780b */ /* 0x000fe40003f6e000 */
[C---:B------:R-:W-:Y:S02]  /*2520*/  F2FP.SATFINITE.E4M3.F32.PACK_AB_MERGE_C R89, R119.reuse, R14, RZ ;  /* 0x0000000e7759723e */ /* 0x040fe400048070ff */
[----:B------:R-:W-:Y:S01]  /*2530*/  F2FP.SATFINITE.E4M3.F32.PACK_AB_MERGE_C R106, R119, R52, RZ ;  /* 0x00000034776a723e */ /* 0x000fe200048070ff */
[----:B------:R-:W-:Y:S01]  /*2540*/  @!P2 FMUL R69, R69, 0.5 ;  /* 0x3f0000004545a820 */ /* 0x000fe20000400000 */
[----:B------:R-:W2:Y:S01]  /*2550*/  MUFU.EX2 R73, R73 ;  /* 0x0000004900497308 */ /* 0x000ea20000000800 */
[----:B-----5:R-:W-:Y:S01]  /*2560*/  @!P5 FMUL R64, R64, R64 ;  /* 0x000000404040d220 */ /* 0x020fe20000400000 */
[----:B------:R-:W-:-:S02]  /*2570*/  FSETP.GEU.AND P5, PT, R76, -126, PT ;  /* 0xc2fc00004c00780b */ /* 0x000fc40003fae000 */
[----:B---3--:R-:W-:Y:S02]  /*2580*/  FMNMX R7, R3, R10, !PT ;  /* 0x0000000a03077209 */ /* 0x008fe40007800000 */
[----:B------:R-:W-:Y:S01]  /*2590*/  F2FP.SATFINITE.E4M3.F32.PACK_AB_MERGE_C R104, R119, R48, RZ ;  /* 0x000000307768723e */ /* 0x000fe200048070ff */
[----:B------:R-:W-:Y:S01]  /*25a0*/  @!P3 FMUL R65, R65, 0.5 ;  /* 0x3f0000004141b820 */ /* 0x000fe20000400000 */
[----:B------:R-:W3:Y:S01]  /*25b0*/  MUFU.EX2 R61, R61 ;  /* 0x0000003d003d7308 */ /* 0x000ee20000000800 */
[----:B----4-:R-:W-:Y:S01]  /*25c0*/  @!P1 FMUL R68, R68, R68 ;  /* 0x0000004444449220 */ /* 0x010fe20000400000 */
[----:B------:R-:W-:Y:S02]  /*25d0*/  FSETP.GEU.AND P1, PT, R80, -126, PT ;  /* 0xc2fc00005000780b */ /* 0x000fe40003f2e000 */
[----:B------:R-:W-:Y:S01]  /*25e0*/  F2FP.SATFINITE.E4M3.F32.PACK_AB_MERGE_C R110, R119, R60, RZ ;  /* 0x0000003c776e723e */ /* 0x000fe200048070ff */
[----:B------:R-:W-:Y:S01]  /*25f0*/  FADD R37, R36, R68 ;  /* 0x0000004424257221 */ /* 0x000fe20000000000 */
[----:B------:R-:W-:Y:S01]  /*2600*/  LOP3.LUT R106, R106, 0xff, RZ, 0xc0, !PT ;  /* 0x000000ff6a6a7812 */ /* 0x000fe200078ec0ff */
[----:B------:R-:W-:Y:S01]  /*2610*/  @!P5 FMUL R76, R76, 0.5 ;  /* 0x3f0000004c4cd820 */ /* 0x000fe20000400000 */
[----:B------:R-:W4:Y:S01]  /*2620*/  MUFU.EX2 R69, R69 ;  /* 0x0000004500457308 */ /* 0x000f220000000800 */
[----:B--2---:R-:W-:Y:S01]  /*2630*/  @!P4 FMUL R73, R73, R73 ;  /* 0x000000494949c220 */ /* 0x004fe20000400000 */
[----:B------:R-:W-:-:S02]  /*2640*/  FSETP.GEU.AND P4, PT, R13, -126, PT ;  /* 0xc2fc00000d00780b */ /* 0x000fc40003f8e000 */
[----:B------:R-:W-:Y:S02]  /*2650*/  LOP3.LUT R107, R107, 0xffff, RZ, 0xc0, !PT ;  /* 0x0000ffff6b6b7812 */ /* 0x000fe400078ec0ff */
[----:B------:R-:W-:Y:S01]  /*2660*/  F2FP.SATFINITE.E4M3.F32.PACK_AB_MERGE_C R68, R119, R68, RZ ;  /* 0x000000447744723e */ /* 0x000fe200048070ff */
[----:B------:R-:W-:Y:S01]  /*2670*/  @!P1 FMUL R80, R80, 0.5 ;  /* 0x3f00000050509820 */ /* 0x000fe20000400000 */
[----:B------:R-:W2:Y:S01]  /*2680*/  MUFU.EX2 R65, R65 ;  /* 0x0000004100417308 */ /* 0x000ea20000000800 */
[----:B---3--:R-:W-:Y:S01]  /*2690*/  @!P6 FMUL R61, R61, R61 ;  /* 0x0000003d3d3de220 */ /* 0x008fe20000400000 */
[----:B------:R-:W-:Y:S02]  /*26a0*/  FSETP.NEU.AND P6, PT, R7, -INF , PT ;  /* 0xff8000000700780b */ /* 0x000fe40003fcd000 */
[----:B------:R-:W-:Y:S02]  /*26b0*/  PRMT R106, R107, 0x7604, R106 ;  /* 0x000076046b6a7816 */ /* 0x000fe4000000006a */
[----:B------:R-:W-:Y:S01]  /*26c0*/  FSEL R3, R7, RZ, P6 ;  /* 0x000000ff07037208 */ /* 0x000fe20003000000 */
[----:B------:R-:W-:Y:S01]  /*26d0*/  @!P4 FMUL R13, R13, 0.5 ;  /* 0x3f0000000d0dc820 */ /* 0x000fe20000400000 */
[----:B------:R-:W3:Y:S01]  /*26e0*/  MUFU.EX2 R76, R76 ;  /* 0x0000004c004c7308 */ /* 0x000ee20000000800 */
[----:B----4-:R-:W-:Y:S01]  /*26f0*/  @!P2 FMUL R69, R69, R69 ;  /* 0x000000454545a220 */ /* 0x010fe20000400000 */
[----:B------:R-:W-:Y:S01]  /*2700*/  FSETP.GEU.AND P2, PT, R81, -126, PT ;  /* 0xc2fc00005100780b */ /* 0x000fe20003f4e000 */
[----:B------:R-:W-:Y:S01]  /*2710*/  FMUL R3, R3, UR6 ;  /* 0x0000000603037c20 */ /* 0x000fe20008400000 */
[----:B------:R-:W-:Y:S01]  /*2720*/  FSETP.GEU.AND P6, PT, R84, -126, PT ;  /* 0xc2fc00005400780b */ /* 0x000fe20003fce000 */
[----:B------:R-:W-:Y:S01]  /*2730*/  FADD R36, R18, R69 ;  /* 0x0000004512247221 */ /* 0x000fe20000000000 */
[----:B------:R-:W-:Y:S01]  /*2740*/  F2FP.SATFINITE.E4M3.F32.PACK_AB_MERGE_C R111, R119, R61, RZ ;  /* 0x0000003d776f723e */ /* 0x000fe200048070ff */
[--C-:B------:R-:W-:Y:S01]  /*2750*/  FFMA R26, R26, UR6, -R3.reuse ;  /* 0x000000061a1a7c23 */ /* 0x100fe20008000803 */
[----:B------:R-:W4:Y:S01]  /*2760*/  MUFU.EX2 R80, R80 ;  /* 0x0000005000507308 */ /* 0x000f220000000800 */
[--C-:B------:R-:W-:Y:S01]  /*2770*/  FFMA R30, R30, UR6, -R3.reuse ;  /* 0x000000061e1e7c23 */ /* 0x100fe20008000803 */
[----:B--2---:R-:W-:Y:S01]  /*2780*/  @!P3 FMUL R65, R65, R65 ;  /* 0x000000414141b220 */ /* 0x004fe20000400000 */
[----:B------:R-:W-:Y:S01]  /*2790*/  FSETP.GEU.AND P3, PT, R77, -126, PT ;  /* 0xc2fc00004d00780b */ /* 0x000fe20003f6e000 */
[--C-:B------:R-:W-:Y:S01]  /*27a0*/  FFMA R35, R35, UR6, -R3.reuse ;  /* 0x0000000623237c23 */ /* 0x100fe20008000803 */
[--C-:B------:R-:W-:Y:S01]  /*27b0*/  FFMA R31, R31, UR6, -R3.reuse ;  /* 0x000000061f1f7c23 */ /* 0x100fe20008000803 */
[--C-:B------:R-:W-:Y:S01]  /*27c0*/  FFMA R17, R42, UR6, -R3.reuse ;  /* 0x000000062a117c23 */ /* 0x100fe20008000803 */
[----:B------:R-:W-:Y:S01]  /*27d0*/  @!P2 FMUL R81, R81, 0.5 ;  /* 0x3f0000005151a820 */ /* 0x000fe20000400000 */
[----:B------:R2:W5:Y:S01]  /*27e0*/  MUFU.EX2 R23, R13 ;  /* 0x0000000d00177308 */ /* 0x0005620000000800 */
[----:B---3--:R-:W-:Y:S01]  /*27f0*/  @!P5 FMUL R76, R76, R76 ;  /* 0x0000004c4c4cd220 */ /* 0x008fe20000400000 */
[----:B------:R-:W-:Y:S01]  /*2800*/  FSETP.GEU.AND P5, PT, R26, -126, PT ;  /* 0xc2fc00001a00780b */ /* 0x000fe20003fae000 */
[----:B------:R-:W-:Y:S01]  /*2810*/  @!P6 FMUL R84, R84, 0.5 ;  /* 0x3f0000005454e820 */ /* 0x000fe20000400000 */
[--C-:B------:R-:W-:Y:S01]  /*2820*/  FFMA R27, R27, UR6, -R3.reuse ;  /* 0x000000061b1b7c23 */ /* 0x100fe20008000803 */
[--C-:B------:R-:W-:Y:S01]  /*2830*/  FFMA R47, R47, UR6, -R3.reuse ;  /* 0x000000062f2f7c23 */ /* 0x100fe20008000803 */
[--C-:B------:R-:W-:Y:S01]  /*2840*/  FFMA R15, R34, UR6, -R3.reuse ;  /* 0x00000006220f7c23 */ /* 0x100fe20008000803 */
[--C-:B------:R-:W-:Y:S01]  /*2850*/  FFMA R43, R43, UR6, -R3.reuse ;  /* 0x000000062b2b7c23 */ /* 0x100fe20008000803 */
[----:B------:R-:W3:Y:S01]  /*2860*/  MUFU.EX2 R81, R81 ;  /* 0x0000005100517308 */ /* 0x000ee20000000800 */
[----:B----4-:R-:W-:Y:S01]  /*2870*/  @!P1 FMUL R80, R80, R80 ;  /* 0x0000005050509220 */ /* 0x010fe20000400000 */
[----:B------:R-:W-:Y:S01]  /*2880*/  FSETP.GEU.AND P1, PT, R30, -126, PT ;  /* 0xc2fc00001e00780b */ /* 0x000fe20003f2e000 */
[----:B------:R-:W-:Y:S01]  /*2890*/  @!P3 FMUL R77, R77, 0.5 ;  /* 0x3f0000004d4db820 */ /* 0x000fe20000400000 */
[--C-:B--2---:R-:W-:Y:S01]  /*28a0*/  FFMA R13, R38, UR6, -R3.reuse ;  /* 0x00000006260d7c23 */ /* 0x104fe20008000803 */
[--C-:B------:R-:W-:Y:S01]  /*28b0*/  FFMA R39, R39, UR6, -R3.reuse ;  /* 0x0000000627277c23 */ /* 0x100fe20008000803 */
[--C-:B------:R-:W-:Y:S01]  /*28c0*/  FFMA R59, R59, UR6, -R3.reuse ;  /* 0x000000063b3b7c23 */ /* 0x100fe20008000803 */
[----:B------:R-:W-:Y:S01]  /*28d0*/  @!P5 FMUL R26, R26, 0.5 ;  /* 0x3f0000001a1ad820 */ /* 0x000fe20000400000 */
[----:B------:R-:W2:Y:S01]  /*28e0*/  MUFU.EX2 R84, R84 ;  /* 0x0000005400547308 */ /* 0x000ea20000000800 */
[----:B-----5:R-:W-:Y:S01]  /*28f0*/  @!P4 FMUL R23, R23, R23 ;  /* 0x000000171717c220 */ /* 0x020fe20000400000 */
[----:B------:R-:W-:Y:S01]  /*2900*/  FSETP.GEU.AND P4, PT, R35, -126, PT ;  /* 0xc2fc00002300780b */ /* 0x000fe20003f8e000 */
[--C-:B------:R-:W-:Y:S01]  /*2910*/  FFMA R55, R55, UR6, -R3.reuse ;  /* 0x0000000637377c23 */ /* 0x100fe20008000803 */
[--C-:B------:R-:W-:Y:S01]  /*2920*/  FFMA R51, R51, UR6, -R3.reuse ;  /* 0x0000000633337c23 */ /* 0x100fe20008000803 */
[--C-:B------:R-:W-:Y:S01]  /*2930*/  FFMA R19, R62, UR6, -R3.reuse ;  /* 0x000000063e137c23 */ /* 0x100fe20008000803 */
[--C-:B------:R-:W-:Y:S01]  /*2940*/  FFMA R71, R71, UR6, -R3.reuse ;  /* 0x0000000647477c23 */ /* 0x100fe20008000803 */
[----:B------:R-:W-:Y:S01]  /*2950*/  @!P1 FMUL R30, R30, 0.5 ;  /* 0x3f0000001e1e9820 */ /* 0x000fe20000400000 */
[----:B------:R-:W4:Y:S01]  /*2960*/  MUFU.EX2 R77, R77 ;  /* 0x0000004d004d7308 */ /* 0x000f220000000800 */
[----:B---3--:R-:W-:Y:S01]  /*2970*/  @!P2 FMUL R81, R81, R81 ;  /* 0x000000515151a220 */ /* 0x008fe20000400000 */
[----:B------:R-:W-:Y:S01]  /*2980*/  FSETP.GEU.AND P2, PT, R31, -126, PT ;  /* 0xc2fc00001f00780b */ /* 0x000fe20003f4e000 */
[--C-:B------:R-:W-:Y:S01]  /*2990*/  FFMA R67, R67, UR6, -R3.reuse ;  /* 0x0000000643437c23 */ /* 0x100fe20008000803 */
[--C-:B------:R-:W-:Y:S01]  /*29a0*/  FFMA R70, R70, UR6, -R3.reuse ;  /* 0x0000000646467c23 */ /* 0x100fe20008000803 */
[--C-:B------:R-:W-:Y:S01]  /*29b0*/  FFMA R66, R66, UR6, -R3.reuse ;  /* 0x0000000642427c23 */ /* 0x100fe20008000803 */
[--C-:B------:R-:W-:Y:S01]  /*29c0*/  FFMA R63, R63, UR6, -R3.reuse ;  /* 0x000000063f3f7c23 */ /* 0x100fe20008000803 */
[----:B------:R-:W-:Y:S01]  /*29d0*/  @!P4 FMUL R35, R35, 0.5 ;  /* 0x3f0000002323c820 */ /* 0x000fe20000400000 */
[----:B------:R-:W3:Y:S01]  /*29e0*/  MUFU.EX2 R26, R26 ;  /* 0x0000001a001a7308 */ /* 0x000ee20000000800 */
[----:B--2---:R-:W-:Y:S01]  /*29f0*/  @!P6 FMUL R84, R84, R84 ;  /* 0x000000545454e220 */ /* 0x004fe20000400000 */
[----:B------:R-:W-:Y:S01]  /*2a00*/  FSETP.GEU.AND P6, PT, R15, -126, PT ;  /* 0xc2fc00000f00780b */ /* 0x000fe20003fce000 */
[--C-:B------:R-:W-:Y:S01]  /*2a10*/  FFMA R74, R74, UR6, -R3.reuse ;  /* 0x000000064a4a7c23 */ /* 0x100fe20008000803 */
[--C-:B------:R-:W-:Y:S01]  /*2a20*/  FFMA R83, R83, UR6, -R3.reuse ;  /* 0x0000000653537c23 */ /* 0x100fe20008000803 */
[--C-:B------:R-:W-:Y:S01]  /*2a30*/  FFMA R75, R75, UR6, -R3.reuse ;  /* 0x000000064b4b7c23 */ /* 0x100fe20008000803 */
[--C-:B------:R-:W-:Y:S01]  /*2a40*/  FFMA R79, R79, UR6, -R3.reuse ;  /* 0x000000064f4f7c23 */ /* 0x100fe20008000803 */
[----:B------:R-:W-:Y:S01]  /*2a50*/  @!P2 FMUL R31, R31, 0.5 ;  /* 0x3f0000001f1fa820 */ /* 0x000fe20000400000 */
[----:B------:R-:W2:Y:S01]  /*2a60*/  MUFU.EX2 R30, R30 ;  /* 0x0000001e001e7308 */ /* 0x000ea20000000800 */
[----:B----4-:R-:W-:Y:S01]  /*2a70*/  @!P3 FMUL R77, R77, R77 ;  /* 0x0000004d4d4db220 */ /* 0x010fe20000400000 */
[----:B------:R-:W-:Y:S01]  /*2a80*/  FSETP.GEU.AND P3, PT, R27, -126, PT ;  /* 0xc2fc00001b00780b */ /* 0x000fe20003f6e000 */
[--C-:B------:R-:W-:Y:S01]  /*2a90*/  FFMA R78, R78, UR6, -R3.reuse ;  /* 0x000000064e4e7c23 */ /* 0x100fe20008000803 */
[--C-:B------:R-:W-:Y:S01]  /*2aa0*/  FFMA R82, R82, UR6, -R3.reuse ;  /* 0x0000000652527c23 */ /* 0x100fe20008000803 */
[----:B------:R-:W-:Y:S01]  /*2ab0*/  FFMA R86, R86, UR6, -R3 ;  /* 0x0000000656567c23 */ /* 0x000fe20008000803 */
[----:B------:R-:W-:Y:S01]  /*2ac0*/  FADD R41, R24, R81 ;  /* 0x0000005118297221 */ /* 0x000fe20000000000 */
[----:B------:R-:W-:Y:S01]  /*2ad0*/  @!P6 FMUL R15, R15, 0.5 ;  /* 0x3f0000000f0fe820 */ /* 0x000fe20000400000 */
[----:B------:R4:W5:Y:S01]  /*2ae0*/  MUFU.EX2 R42, R35 ;  /* 0x00000023002a7308 */ /* 0x0009620000000800 */
[----:B---3--:R-:W-:Y:S01]  /*2af0*/  @!P5 FMUL R26, R26, R26 ;  /* 0x0000001a1a1ad220 */ /* 0x008fe20000400000 */
[----:B------:R-:W-:Y:S01]  /*2b00*/  FSETP.GEU.AND P5, PT, R13, -126, PT ;  /* 0xc2fc00000d00780b */ /* 0x000fe20003fae000 */
[----:B------:R-:W-:Y:S01]  /*2b10*/  FADD R100, R44, R76 ;  /* 0x0000004c2c647221 */ /* 0x000fe20000000000 */
[----:B------:R-:W-:Y:S01]  /*2b20*/  FADD R24, R52, R84 ;  /* 0x0000005434187221 */ /* 0x000fe20000000000 */
[----:B------:R-:W-:-:S02]  /*2b30*/  F2FP.SATFINITE.E4M3.F32.PACK_AB_MERGE_C R84, R119, R84, RZ ;  /* 0x000000547754723e */ /* 0x000fc400048070ff */
[----:B------:R-:W-:Y:S01]  /*2b40*/  @!P3 FMUL R27, R27, 0.5 ;  /* 0x3f0000001b1bb820 */ /* 0x000fe20000400000 */
[----:B------:R-:W3:Y:S01]  /*2b50*/  MUFU.EX2 R34, R31 ;  /* 0x0000001f00227308 */ /* 0x000ee20000000800 */
[----:B--2---:R-:W-:Y:S01]  /*2b60*/  @!P1 FMUL R30, R30, R30 ;  /* 0x0000001e1e1e9220 */ /* 0x004fe20000400000 */
[----:B------:R-:W-:Y:S01]  /*2b70*/  FSETP.GEU.AND P1, PT, R17, -126, PT ;  /* 0xc2fc00001100780b */ /* 0x000fe20003f2e000 */
[----:B----4-:R-:W-:Y:S01]  /*2b80*/  FADD R35, R32, R64 ;  /* 0x0000004020237221 */ /* 0x010fe20000000000 */
[----:B------:R-:W-:Y:S01]  /*2b90*/  FADD R32, R16, R65 ;  /* 0x0000004110207221 */ /* 0x000fe20000000000 */
[----:B------:R-:W-:Y:S01]  /*2ba0*/  FADD R33, R33, R100 ;  /* 0x0000006421217221 */ /* 0x000fe20000000000 */
[----:B------:R-:W-:Y:S01]  /*2bb0*/  FADD R24, R37, R24 ;  /* 0x0000001825187221 */ /* 0x000fe20000000000 */
[----:B------:R-:W-:Y:S01]  /*2bc0*/  @!P5 FMUL R13, R13, 0.5 ;  /* 0x3f0000000d0dd820 */ /* 0x000fe20000400000 */
[----:B------:R-:W2:Y:S01]  /*2bd0*/  MUFU.EX2 R10, R27 ;  /* 0x0000001b000a7308 */ /* 0x000ea20000000800 */
[----:B-----5:R-:W-:Y:S01]  /*2be0*/  @!P4 FMUL R42, R42, R42 ;  /* 0x0000002a2a2ac220 */ /* 0x020fe20000400000 */
[----:B------:R-:W-:Y:S01]  /*2bf0*/  FSETP.GEU.AND P4, PT, R47, -126, PT ;  /* 0xc2fc00002f00780b */ /* 0x000fe20003f8e000 */
[----:B------:R-:W-:Y:S01]  /*2c00*/  FADD R33, R33, R24 ;  /* 0x0000001821217221 */ /* 0x000fe20000000000 */
[----:B------:R-:W-:Y:S01]  /*2c10*/  F2FP.SATFINITE.E4M3.F32.PACK_AB_MERGE_C R52, R119, R26, RZ ;  /* 0x0000001a7734723e */ /* 0x000fe200048070ff */
[----:B------:R-:W-:Y:S01]  /*2c20*/  FADD R41, R32, R41 ;  /* 0x0000002920297221 */ /* 0x000fe20000000000 */
[----:B------:R-:W-:Y:S01]  /*2c30*/  LOP3.LUT R84, R84, 0xff, RZ, 0xc0, !PT ;  /* 0x000000ff54547812 */ /* 0x000fe200078ec0ff */
[----:B------:R-:W-:Y:S01]  /*2c40*/  @!P1 FMUL R17, R17, 0.5 ;  /* 0x3f00000011119820 */ /* 0x000fe20000400000 */
[----:B------:R4:W5:Y:S01]  /*2c50*/  MUFU.EX2 R88, R13 ;  /* 0x0000000d00587308 */ /* 0x0009620000000800 */
[----:B---3--:R-:W-:Y:S01]  /*2c60*/  @!P2 FMUL R34, R34, R34 ;  /* 0x000000222222a220 */ /* 0x008fe20000400000 */
[----:B------:R-:W-:-:S02]  /*2c70*/  FSETP.GEU.AND P2, PT, R43, -126, PT ;  /* 0xc2fc00002b00780b */ /* 0x000fc40003f4e000 */
[----:B------:R-:W-:Y:S02]  /*2c80*/  LOP3.LUT R24, R85, 0xffff, RZ, 0xc0, !PT ;  /* 0x0000ffff55187812 */ /* 0x000fe400078ec0ff */
[----:B------:R-:W-:Y:S01]  /*2c90*/  F2FP.SATFINITE.E4M3.F32.PACK_AB_MERGE_C R81, R119, R81, RZ ;  /* 0x000000517751723e */ /* 0x000fe200048070ff */
[----:B------:R-:W-:Y:S01]  /*2ca0*/  @!P4 FMUL R47, R47, 0.5 ;  /* 0x3f0000002f2fc820 */ /* 0x000fe20000400000 */
[----:B------:R3:W1:Y:S01]  /*2cb0*/  MUFU.EX2 R90, R17 ;  /* 0x00000011005a7308 */ /* 0x0006620000000800 */
[--C-:B----4-:R-:W-:Y:S01]  /*2cc0*/  FFMA R13, R50, UR6, -R3.reuse ;  /* 0x00000006320d7c23 */ /* 0x110fe20008000803 */
[----:B--2---:R-:W-:Y:S01]  /*2cd0*/  @!P3 FMUL R10, R10, R10 ;  /* 0x0000000a0a0ab220 */ /* 0x004fe20000400000 */
[----:B------:R-:W-:Y:S02]  /*2ce0*/  FSETP.GEU.AND P3, PT, R39, -126, PT ;  /* 0xc2fc00002700780b */ /* 0x000fe40003f6e000 */
[----:B------:R-:W-:Y:S02]  /*2cf0*/  LOP3.LUT R81, R81, 0xffff, RZ, 0xc0, !PT ;  /* 0x0000ffff51517812 */ /* 0x000fe400078ec0ff */
[----:B------:R-:W-:Y:S01]  /*2d00*/  @!P2 FMUL R43, R43, 0.5 ;  /* 0x3f0000002b2ba820 */ /* 0x000fe20000400000 */
[----:B------:R2:W4:Y:S01]  /*2d10*/  MUFU.EX2 R38, R15 ;  /* 0x0000000f00267308 */ /* 0x0005220000000800 */
[----:B---3--:R-:W-:Y:S01]  /*2d20*/  FFMA R17, R54, UR6, -R3 ;  /* 0x0000000636117c23 */ /* 0x008fe20008000803 */
[----:B-----5:R-:W-:Y:S01]  /*2d30*/  @!P5 FMUL R88, R88, R88 ;  /* 0x000000585858d220 */ /* 0x020fe20000400000 */
[----:B------:R-:W-:-:S02]  /*2d40*/  FSETP.GEU.AND P5, PT, R13, -126, PT ;  /* 0xc2fc00000d00780b */ /* 0x000fc40003fae000 */
[C---:B------:R-:W-:Y:S02]  /*2d50*/  F2FP.SATFINITE.E4M3.F32.PACK_AB_MERGE_C R18, R119.reuse, R10, RZ ;  /* 0x0000000a7712723e */ /* 0x040fe400048070ff */
[----:B------:R-:W-:Y:S01]  /*2d60*/  F2FP.SATFINITE.E4M3.F32.PACK_AB_MERGE_C R64, R119, R64, RZ ;  /* 0x000000407740723e */ /* 0x000fe200048070ff */
[----:B------:R-:W3:Y:S01]  /*2d70*/  MUFU.EX2 R54, R47 ;  /* 0x0000002f00367308 */ /* 0x000ee20000000800 */
[----:B--2---:R-:W-:Y:S01]  /*2d80*/  FFMA R15, R46, UR6, -R3 ;  /* 0x000000062e0f7c23 */ /* 0x004fe20008000803 */
[----:B------:R-:W-:Y:S01]  /*2d90*/  @!P3 FMUL R39, R39, 0.5 ;  /* 0x3f0000002727b820 */ /* 0x000fe20000400000 */
[----:B-1----:R-:W-:Y:S01]  /*2da0*/  @!P1 FMUL R90, R90, R90 ;  /* 0x0000005a5a5a9220 */ /* 0x002fe20000400000 */
[----:B------:R-:W-:Y:S02]  /*2db0*/  FSETP.GEU.AND P1, PT, R17, -126, PT ;  /* 0xc2fc00001100780b */ /* 0x000fe40003f2e000 */
[----:B------:R-:W-:Y:S02]  /*2dc0*/  LOP3.LUT R18, R18, 0xffff, RZ, 0xc0, !PT ;  /* 0x0000ffff12127812 */ /* 0x000fe400078ec0ff */
[----:B------:R-:W1:Y:S01]  /*2dd0*/  MUFU.EX2 R57, R57 ;  /* 0x0000003900397308 */ /* 0x000e620000000800 */
[----:B----4-:R-:W-:Y:S01]  /*2de0*/  @!P6 FMUL R38, R38, R38 ;  /* 0x000000262626e220 */ /* 0x010fe20000400000 */
[----:B------:R-:W-:Y:S01]  /*2df0*/  FSETP.GEU.AND P6, PT, R15, -126, PT ;  /* 0xc2fc00000f00780b */ /* 0x000fe20003fce000 */
[----:B------:R-:W-:Y:S01]  /*2e00*/  @!P5 FMUL R13, R13, 0.5 ;  /* 0x3f0000000d0dd820 */ /* 0x000fe20000400000 */
[----:B------:R-:W-:-:S02]  /*2e10*/  F2FP.SATFINITE.E4M3.F32.PACK_AB_MERGE_C R65, R119, R65, RZ ;  /* 0x000000417741723e */ /* 0x000fc400048070ff */
[----:B------:R-:W-:Y:S02]  /*2e20*/  F2FP.SATFINITE.E4M3.F32.PACK_AB_MERGE_C R60, R119, R38, RZ ;  /* 0x00000026773c723e */ /* 0x000fe400048070ff */
[----:B------:R2:W4:Y:S01]  /*2e30*/  MUFU.EX2 R50, R43 ;  /* 0x0000002b00327308 */ /* 0x0005220000000800 */
[----:B---3--:R-:W-:Y:S01]  /*2e40*/  @!P4 FMUL R54, R54, R54 ;  /* 0x000000363636c220 */ /* 0x008fe20000400000 */
[----:B------:R-:W-:Y:S01]  /*2e50*/  FSETP.GEU.AND P4, PT, R59, -126, PT ;  /* 0xc2fc00003b00780b */ /* 0x000fe20003f8e000 */
[----:B------:R-:W-:Y:S01]  /*2e60*/  @!P1 FMUL R17, R17, 0.5 ;  /* 0x3f00000011119820 */ /* 0x000fe20000400000 */
[C---:B------:R-:W-:Y:S02]  /*2e70*/  F2FP.SATFINITE.E4M3.F32.PACK_AB_MERGE_C R69, R119.reuse, R69, RZ ;  /* 0x000000457745723e */ /* 0x040fe400048070ff */
[----:B------:R-:W-:Y:S01]  /*2e80*/  F2FP.SATFINITE.E4M3.F32.PACK_AB_MERGE_C R76, R119, R76, RZ ;  /* 0x0000004c774c723e */ /* 0x000fe200048070ff */
[----:B------:R-:W-:Y:S01]  /*2e90*/  @!P6 FMUL R15, R15, 0.5 ;  /* 0x3f0000000f0fe820 */ /* 0x000fe20000400000 */
[----:B------:R3:W5:Y:S01]  /*2ea0*/  MUFU.EX2 R46, R39 ;  /* 0x00000027002e7308 */ /* 0x0007620000000800 */
[----:B-1----:R-:W-:Y:S01]  /*2eb0*/  @!P0 FMUL R57, R57, R57 ;  /* 0x0000003939398220 */ /* 0x002fe20000400000 */
[----:B------:R-:W-:Y:S01]  /*2ec0*/  FSETP.GEU.AND P0, PT, R72, -126, PT ;  /* 0xc2fc00004800780b */ /* 0x000fe20003f0e000 */
[----:B--2---:R-:W-:Y:S01]  /*2ed0*/  FADD R43, R56, R23 ;  /* 0x00000017382b7221 */ /* 0x004fe20000000000 */
[C---:B------:R-:W-:Y:S01]  /*2ee0*/  F2FP.SATFINITE.E4M3.F32.PACK_AB_MERGE_C R56, R119.reuse, R30, RZ ;  /* 0x0000001e7738723e */ /* 0x040fe200048070ff */
[----:B------:R-:W-:Y:S01]  /*2ef0*/  FADD R31, R4, R57 ;  /* 0x00000039041f7221 */ /* 0x000fe20000000000 */
[----:B------:R-:W-:Y:S01]  /*2f00*/  F2FP.SATFINITE.E4M3.F32.PACK_AB_MERGE_C R109, R119, R57, RZ ;  /* 0x00000039776d723e */ /* 0x000fe200048070ff */
[----:B------:R-:W-:Y:S01]  /*2f10*/  @!P4 FMUL R59, R59, 0.5 ;  /* 0x3f0000003b3bc820 */ /* 0x000fe20000400000 */
[----:B------:R-:W1:Y:S01]  /*2f20*/  MUFU.EX2 R94, R13 ;  /* 0x0000000d005e7308 */ /* 0x000e620000000800 */
[----:B----4-:R-:W-:Y:S01]  /*2f30*/  @!P2 FMUL R50, R50, R50 ;  /* 0x000000323232a220 */ /* 0x010fe20000400000 */
[----:B------:R-:W-:Y:S01]  /*2f40*/  FSETP.GEU.AND P2, PT, R55, -126, PT ;  /* 0xc2fc00003700780b */ /* 0x000fe20003f4e000 */
[----:B---3--:R-:W-:Y:S01]  /*2f50*/  FADD R39, R22, R77 ;  /* 0x0000004d16277221 */ /* 0x008fe20000000000 */
[----:B------:R-:W-:Y:S01]  /*2f60*/  FADD R36, R36, R43 ;  /* 0x0000002b24247221 */ /* 0x000fe20000000000 */
[----:B------:R-:W-:Y:S01]  /*2f70*/  LOP3.LUT R109, R109, 0xffff, RZ, 0xc0, !PT ;  /* 0x0000ffff6d6d7812 */ /* 0x000fe200078ec0ff */
[----:B------:R-:W-:Y:S01]  /*2f80*/  FADD R22, R48, R80 ;  /* 0x0000005030167221 */ /* 0x000fe20000000000 */
[----:B------:R-:W-:Y:S01]  /*2f90*/  @!P0 FMUL R72, R72, 0.5 ;  /* 0x3f00000048488820 */ /* 0x000fe20000400000 */
[----:B------:R-:W2:Y:S01]  /*2fa0*/  MUFU.EX2 R59, R59 ;  /* 0x0000003b003b7308 */ /* 0x000ea20000000800 */
[----:B-----5:R-:W-:Y:S01]  /*2fb0*/  @!P3 FMUL R46, R46, R46 ;  /* 0x0000002e2e2eb220 */ /* 0x020fe20000400000 */
[----:B------:R-:W-:-:S02]  /*2fc0*/  FSETP.GEU.AND P3, PT, R51, -126, PT ;  /* 0xc2fc00003300780b */ /* 0x000fc40003f6e000 */
[----:B------:R-:W-:Y:S02]  /*2fd0*/  PRMT R108, R109, 0x7604, R108 ;  /* 0x000076046d6c7816 */ /* 0x000fe4000000006c */
[----:B------:R-:W-:Y:S01]  /*2fe0*/  F2FP.SATFINITE.E4M3.F32.PACK_AB_MERGE_C R80, R119, R80, RZ ;  /* 0x000000507750723e */ /* 0x000fe200048070ff */
[----:B------:R-:W-:Y:S01]  /*2ff0*/  @!P2 FMUL R55, R55, 0.5 ;  /* 0x3f0000003737a820 */ /* 0x000fe20000400000 */
[----:B------:R3:W4:Y:S01]  /*3000*/  MUFU.EX2 R92, R15 ;  /* 0x0000000f005c7308 */ /* 0x0007220000000800 */
[----:B-1----:R-:W-:Y:S01]  /*3010*/  @!P5 FMUL R94, R94, R94 ;  /* 0x0000005e5e5ed220 */ /* 0x002fe20000400000 */
[----:B------:R-:W-:Y:S02]  /*3020*/  FSETP.GEU.AND P5, PT, R19, -126, PT ;  /* 0xc2fc00001300780b */ /* 0x000fe40003fae000 */
[----:B------:R-:W-:Y:S02]  /*3030*/  F2FP.SATFINITE.E4M3.F32.PACK_AB_MERGE_C R21, R119, R46, RZ ;  /* 0x0000002e7715723e */ /* 0x000fe400048070ff */
[----:B------:R-:W-:Y:S01]  /*3040*/  LOP3.LUT R80, R80, 0xff, RZ, 0xc0, !PT ;  /* 0x000000ff50507812 */ /* 0x000fe200078ec0ff */
[----:B------:R-:W-:Y:S01]  /*3050*/  @!P3 FMUL R51, R51, 0.5 ;  /* 0x3f0000003333b820 */ /* 0x000fe20000400000 */
[----:B------:R-:W1:Y:S01]  /*3060*/  MUFU.EX2 R62, R55 ;  /* 0x00000037003e7308 */ /* 0x000e620000000800 */
[--C-:B---3--:R-:W-:Y:S01]  /*3070*/  FFMA R15, R58, UR6, -R3.reuse ;  /* 0x000000063a0f7c23 */ /* 0x108fe20008000803 */
[----:B--2---:R-:W-:Y:S01]  /*3080*/  @!P4 FMUL R59, R59, R59 ;  /* 0x0000003b3b3bc220 */ /* 0x004fe20000400000 */
[----:B------:R-:W-:Y:S01]  /*3090*/  FSETP.GEU.AND P4, PT, R71, -126, PT ;  /* 0xc2fc00004700780b */ /* 0x000fe20003f8e000 */
[----:B------:R-:W-:Y:S01]  /*30a0*/  FFMA R3, R87, UR6, -R3 ;  /* 0x0000000657037c23 */ /* 0x000fe20008000803 */
[----:B------:R-:W-:Y:S01]  /*30b0*/  F2FP.SATFINITE.E4M3.F32.PACK_AB_MERGE_C R87, R119, R28, RZ ;  /* 0x0000001c7757723e */ /* 0x000fe200048070ff */
[----:B------:R-:W-:Y:S01]  /*30c0*/  FADD R28, R14, R61 ;  /* 0x0000003d0e1c7221 */ /* 0x000fe20000000000 */
[----:B------:R-:W-:Y:S01]  /*30d0*/  @!P5 FMUL R19, R19, 0.5 ;  /* 0x3f0000001313d820 */ /* 0x000fe20000400000 */
[----:B------:R-:W2:Y:S01]  /*30e0*/  MUFU.EX2 R72, R72 ;  /* 0x0000004800487308 */ /* 0x000ea20000000800 */
[----:B----4-:R-:W-:Y:S01]  /*30f0*/  @!P6 FMUL R92, R92, R92 ;  /* 0x0000005c5c5ce220 */ /* 0x010fe20000400000 */
[----:B------:R-:W-:Y:S01]  /*3100*/  FSETP.GEU.AND P6, PT, R15, -126, PT ;  /* 0xc2fc00000f00780b */ /* 0x000fe20003fce000 */
[----:B------:R-:W-:Y:S01]  /*3110*/  FADD R45, R10, R59 ;  /* 0x0000003b0a2d7221 */ /* 0x000fe20000000000 */
[----:B------:R-:W-:-:S02]  /*3120*/  F2FP.SATFINITE.E4M3.F32.PACK_AB_MERGE_C R14, R119, R50, RZ ;  /* 0x00000032770e723e */ /* 0x000fc400048070ff */
[----:B------:R-:W-:Y:S02]  /*3130*/  LOP3.LUT R87, R87, 0xff, RZ, 0xc0, !PT ;  /* 0x000000ff57577812 */ /* 0x000fe400078ec0ff */
[----:B------:R3:W4:Y:S01]  /*3140*/  MUFU.EX2 R96, R17 ;  /* 0x0000001100607308 */ /* 0x0007220000000800 */
[----:B------:R-:W-:Y:S01]  /*3150*/  @!P4 FMUL R71, R71, 0.5 ;  /* 0x3f0000004747c820 */ /* 0x000fe20000400000 */
[----:B-1----:R-:W-:Y:S01]  /*3160*/  @!P2 FMUL R62, R62, R62 ;  /* 0x0000003e3e3ea220 */ /* 0x002fe20000400000 */
[----:B------:R-:W-:Y:S02]  /*3170*/  FSETP.GEU.AND P2, PT, R67, -126, PT ;  /* 0xc2fc00004300780b */ /* 0x000fe40003f4e000 */
[----:B------:R-:W-:Y:S02]  /*3180*/  F2FP.SATFINITE.E4M3.F32.PACK_AB_MERGE_C R4, R119, R59, RZ ;  /* 0x0000003b7704723e */ /* 0x000fe400048070ff */
[----:B------:R-:W-:Y:S01]  /*3190*/  @!P6 FMUL R15, R15, 0.5 ;  /* 0x3f0000000f0fe820 */ /* 0x000fe20000400000 */
[----:B------:R-:W1:Y:S01]  /*31a0*/  MUFU.EX2 R58, R51 ;  /* 0x00000033003a7308 */ /* 0x000e620000000800 */
[----:B--2---:R-:W-:Y:S01]  /*31b0*/  @!P0 FMUL R72, R72, R72 ;  /* 0x0000004848488220 */ /* 0x004fe20000400000 */
[----:B------:R-:W-:Y:S01]  /*31c0*/  FSETP.GEU.AND P0, PT, R70, -126, PT ;  /* 0xc2fc00004600780b */ /* 0x000fe20003f0e000 */
[----:B---3--:R-:W-:Y:S01]  /*31d0*/  IMAD.U32 R17, RZ, RZ, UR7 ;  /* 0x00000007ff117e24 */ /* 0x008fe2000f8e00ff */
[C---:B------:R-:W-:Y:S01]  /*31e0*/  F2FP.SATFINITE.E4M3.F32.PACK_AB_MERGE_C R77, R119.reuse, R77, RZ ;  /* 0x0000004d774d723e */ /* 0x040fe200048070ff */
[----:B------:R-:W-:Y:S01]  /*31f0*/  FADD R98, R40, R72 ;  /* 0x0000004828627221 */ /* 0x000fe20000000000 */
[----:B------:R-:W-:Y:S01]  /*3200*/  FADD R40, R20, R73 ;  /* 0x0000004914287221 */ /* 0x000fe20000000000 */
[----:B------:R-:W-:Y:S01]  /*3210*/  F2FP.SATFINITE.E4M3.F32.PACK_AB_MERGE_C R72, R119, R72, RZ ;  /* 0x000000487748723e */ /* 0x000fe200048070ff */
[----:B------:R-:W2:Y:S01]  /*3220*/  MUFU.EX2 R25, R19 ;  /* 0x0000001300197308 */ /* 0x000ea20000000800 */
[----:B----4-:R-:W-:Y:S01]  /*3230*/  @!P1 FMUL R96, R96, R96 ;  /* 0x0000006060609220 */ /* 0x010fe20000400000 */
[----:B------:R-:W-:Y:S01]  /*3240*/  FSETP.GEU.AND P1, PT, R66, -126, PT ;  /* 0xc2fc00004200780b */ /* 0x000fe20003f2e000 */
[----:B------:R-:W-:Y:S01]  /*3250*/  @!P2 FMUL R67, R67, 0.5 ;  /* 0x3f0000004343a820 */ /* 0x000fe20000400000 */
[----:B------:R-:W-:Y:S01]  /*3260*/  F2FP.SATFINITE.E4M3.F32.PACK_AB_MERGE_C R73, R119, R73, RZ ;  /* 0x000000497749723e */ /* 0x000fe200048070ff */
[----:B------:R3:W-:Y:S01]  /*3270*/  SYNCS.ARRIVE.TRANS64.A1T0 RZ, [R17+UR13], RZ ;  /* 0x000000ff11ff79a7 */ /* 0x0007e2000810000d */
[----:B------:R-:W-:Y:S01]  /*3280*/  LOP3.LUT R72, R72, 0xff, RZ, 0xc0, !PT ;  /* 0x000000ff48487812 */ /* 0x000fe200078ec0ff */
[----:B------:R-:W-:Y:S01]  /*3290*/  @!P0 FMUL R70, R70, 0.5 ;  /* 0x3f00000046468820 */ /* 0x000fe20000400000 */
[----:B------:R-:W4:Y:S01]  /*32a0*/  MUFU.EX2 R71, R71 ;  /* 0x0000004700477308 */ /* 0x000f220000000800 */
[----:B-1----:R-:W-:Y:S01]  /*32b0*/  @!P3 FMUL R58, R58, R58 ;  /* 0x0000003a3a3ab220 */ /* 0x002fe20000400000 */
[----:B------:R-:W-:Y:S01]  /*32c0*/  FSETP.GEU.AND P3, PT, R63, -126, PT ;  /* 0xc2fc00003f00780b */ /* 0x000fe20003f6e000 */
[----:B------:R-:W-:Y:S01]  /*32d0*/  FADD R29, R29, R98 ;  /* 0x000000621d1d7221 */ /* 0x000fe20000000000 */
[----:B------:R-:W-:-:S02]  /*32e0*/  LOP3.LUT R73, R73, 0xffff, RZ, 0xc0, !PT ;  /* 0x0000ffff49497812 */ /* 0x000fc400078ec0ff */
[----:B------:R-:W-:Y:S01]  /*32f0*/  F2FP.SATFINITE.E4M3.F32.PACK_AB_MERGE_C R16, R119, R58, RZ ;  /* 0x0000003a7710723e */ /* 0x000fe200048070ff */
[----:B------:R-:W-:Y:S01]  /*3300*/  @!P1 FMUL R66, R66, 0.5 ;  /* 0x3f00000042429820 */ /* 0x000fe20000400000 */
[----:B------:R1:W5:Y:S01]  /*3310*/  MUFU.EX2 R13, R15 ;  /* 0x0000000f000d7308 */ /* 0x0003620000000800 */
[----:B--2---:R-:W-:Y:S01]  /*3320*/  @!P5 FMUL R25, R25, R25 ;  /* 0x000000191919d220 */ /* 0x004fe20000400000 */
[----:B------:R-:W-:Y:S02]  /*3330*/  FSETP.GEU.AND P5, PT, R74, -126, PT ;  /* 0xc2fc00004a00780b */ /* 0x000fe40003fae000 */
[----:B------:R-:W-:Y:S01]  /*3340*/  PRMT R72, R73, 0x7604, R72 ;  /* 0x0000760449487816 */ /* 0x000fe20000000048 */
[----:B------:R-:W-:Y:S01]  /*3350*/  FADD R47, R30, R25 ;  /* 0x000000191e2f7221 */ /* 0x000fe20000000000 */
[----:B------:R-:W-:Y:S01]  /*3360*/  F2FP.SATFINITE.E4M3.F32.PACK_AB_MERGE_C R19, R119, R34, RZ ;  /* 0x000000227713723e */ /* 0x000fe200048070ff */
[----:B------:R-:W-:Y:S01]  /*3370*/  @!P3 FMUL R63, R63, 0.5 ;  /* 0x3f0000003f3fb820 */ /* 0x000fe20000400000 */
[----:B------:R-:W2:Y:S01]  /*3380*/  MUFU.EX2 R67, R67 ;  /* 0x0000004300437308 */ /* 0x000ea20000000800 */
[----:B----4-:R-:W-:Y:S01]  /*3390*/  @!P4 FMUL R71, R71, R71 ;  /* 0x000000474747c220 */ /* 0x010fe20000400000 */
[----:B------:R-:W-:-:S02]  /*33a0*/  FSETP.GEU.AND P4, PT, R83, -126, PT ;  /* 0xc2fc00005300780b */ /* 0x000fc40003f8e000 */
[----:B-1----:R-:W-:Y:S01]  /*33b0*/  LOP3.LUT R15, R0, 0x3, RZ, 0xc0, !PT ;  /* 0x00000003000f7812 */ /* 0x002fe200078ec0ff */
[----:B------:R-:W-:Y:S01]  /*33c0*/  FADD R48, R46, R71 ;  /* 0x000000472e307221 */ /* 0x000fe20000000000 */
[----:B---3--:R-:W-:Y:S01]  /*33d0*/  F2FP.SATFINITE.E4M3.F32.PACK_AB_MERGE_C R17, R119, R62, RZ ;  /* 0x0000003e7711723e */ /* 0x008fe200048070ff */
[----:B------:R-:W-:Y:S01]  /*33e0*/  @!P5 FMUL R74, R74, 0.5 ;  /* 0x3f0000004a4ad820 */ /* 0x000fe20000400000 */
[----:B------:R-:W1:Y:S01]  /*33f0*/  MUFU.EX2 R70, R70 ;  /* 0x0000004600467308 */ /* 0x000e620000000800 */
[----:B-----5:R-:W-:Y:S01]  /*3400*/  @!P6 FMUL R13, R13, R13 ;  /* 0x0000000d0d0de220 */ /* 0x020fe20000400000 */
[----:B------:R-:W-:Y:S01]  /*3410*/  FSETP.GEU.AND P6, PT, R75, -126, PT ;  /* 0xc2fc00004b00780b */ /* 0x000fe20003fce000 */
[----:B------:R-:W-:Y:S01]  /*3420*/  VIADD R15, R15, 0xffffffff ;  /* 0xffffffff0f0f7836 */ /* 0x000fe20000000000 */
[----:B------:R-:W-:Y:S01]  /*3430*/  F2FP.SATFINITE.E4M3.F32.PACK_AB_MERGE_C R20, R119, R42, RZ ;  /* 0x0000002a7714723e */ /* 0x000fe200048070ff */
[----:B------:R-:W-:Y:S01]  /*3440*/  FADD R44, R26, R13 ;  /* 0x0000000d1a2c7221 */ /* 0x000fe20000000000 */
[----:B------:R-:W-:Y:S01]  /*3450*/  LOP3.LUT R17, R17, 0xffff, RZ, 0xc0, !PT ;  /* 0x0000ffff11117812 */ /* 0x000fe200078ec0ff */
[----:B------:R-:W-:Y:S01]  /*3460*/  @!P4 FMUL R83, R83, 0.5 ;  /* 0x3f0000005353c820 */ /* 0x000fe20000400000 */
[----:B------:R-:W3:Y:S01]  /*3470*/  MUFU.EX2 R66, R66 ;  /* 0x0000004200427308 */ /* 0x000ee20000000800 */
[----:B--2---:R-:W-:Y:S01]  /*3480*/  @!P2 FMUL R67, R67, R67 ;  /* 0x000000434343a220 */ /* 0x004fe20000400000 */
[----:B------:R-:W-:Y:S01]  /*3490*/  FSETP.GEU.AND P2, PT, R79, -126, PT ;  /* 0xc2fc00004f00780b */ /* 0x000fe20003f4e000 */
[----:B------:R-:W-:Y:S01]  /*34a0*/  FADD R26, R35, R22 ;  /* 0x00000016231a7221 */ /* 0x000fe20000000000 */
[----:B------:R-:W-:Y:S01]  /*34b0*/  PRMT R80, R81, 0x7604, R80 ;  /* 0x0000760451507816 */ /* 0x000fe20000000050 */
[----:B------:R-:W-:Y:S01]  /*34c0*/  FADD R22, R31, R40 ;  /* 0x000000281f167221 */ /* 0x000fe20000000000 */
[----:B------:R-:W-:Y:S01]  /*34d0*/  F2FP.SATFINITE.E4M3.F32.PACK_AB_MERGE_C R11, R119, R67, RZ ;  /* 0x00000043770b723e */ /* 0x000fe200048070ff */
[----:B------:R-:W-:Y:S01]  /*34e0*/  @!P6 FMUL R75, R75, 0.5 ;  /* 0x3f0000004b4be820 */ /* 0x000fe20000400000 */
[----:B------:R-:W2:Y:S01]  /*34f0*/  MUFU.EX2 R63, R63 ;  /* 0x0000003f003f7308 */ /* 0x000ea20000000800 */
[----:B-1----:R-:W-:Y:S01]  /*3500*/  @!P0 FMUL R70, R70, R70 ;  /* 0x0000004646468220 */ /* 0x002fe20000400000 */
[----:B------:R-:W-:Y:S01]  /*3510*/  ISETP.NE.AND P0, PT, R12, RZ, PT ;  /* 0x000000ff0c00720c */ /* 0x000fe20003f05270 */
[----:B------:R-:W-:Y:S01]  /*3520*/  FADD R26, R29, R26 ;  /* 0x0000001a1d1a7221 */ /* 0x000fe20000000000 */
[----:B------:R-:W-:Y:S01]  /*3530*/  LOP3.LUT R110, R110, 0xff, RZ, 0xc0, !PT ;  /* 0x000000ff6e6e7812 */ /* 0x000fe200078ec0ff */
[----:B------:R-:W-:Y:S01]  /*3540*/  FADD R22, R22, R41 ;  /* 0x0000002916167221 */ /* 0x000fe20000000000 */
[----:B------:R-:W-:Y:S01]  /*3550*/  LOP3.LUT R111, R111, 0xffff, RZ, 0xc0, !PT ;  /* 0x0000ffff6f6f7812 */ /* 0x000fe200078ec0ff */
[----:B------:R-:W-:Y:S01]  /*3560*/  @!P2 FMUL R79, R79, 0.5 ;  /* 0x3f0000004f4fa820 */ /* 0x000fe20000400000 */
[----:B------:R-:W1:Y:S01]  /*3570*/  MUFU.EX2 R74, R74 ;  /* 0x0000004a004a7308 */ /* 0x000e620000000800 */
[----:B---3--:R-:W-:Y:S01]  /*3580*/  @!P1 FMUL R66, R66, R66 ;  /* 0x0000004242429220 */ /* 0x008fe20000400000 */
[----:B------:R-:W-:Y:S01]  /*3590*/  FSETP.GEU.AND P1, PT, R78, -126, PT ;  /* 0xc2fc00004e00780b */ /* 0x000fe20003f2e000 */
[----:B------:R-:W-:Y:S01]  /*35a0*/  FADD R26, R26, R33 ;  /* 0x000000211a1a7221 */ /* 0x000fe20000000000 */
[----:B------:R-:W-:Y:S01]  /*35b0*/  LOP3.LUT R21, R21, 0xffff, RZ, 0xc0, !PT ;  /* 0x0000ffff15157812 */ /* 0x000fe200078ec0ff */
[----:B------:R-:W-:Y:S01]  /*35c0*/  IMAD.U32 R29, R60, 0x10000, RZ ;  /* 0x000100003c1d7824 */ /* 0x000fe200078e00ff */
[----:B------:R-:W-:-:S02]  /*35d0*/  LOP3.LUT R4, R4, 0xffff, RZ, 0xc0, !PT ;  /* 0x0000ffff04047812 */ /* 0x000fc400078ec0ff */
[----:B------:R3:W4:Y:S01]  /*35e0*/  MUFU.EX2 R12, R83 ;  /* 0x00000053000c7308 */ /* 0x0007220000000800 */
[----:B--2---:R-:W-:Y:S01]  /*35f0*/  @!P3 FMUL R63, R63, R63 ;  /* 0x0000003f3f3fb220 */ /* 0x004fe20000400000 */
[----:B------:R-:W-:Y:S02]  /*3600*/  FSETP.GEU.AND P3, PT, R82, -126, PT ;  /* 0xc2fc00005200780b */ /* 0x000fe40003f6e000 */
[----:B------:R-:W-:Y:S01]  /*3610*/  LOP3.LUT R68, R68, 0xff, RZ, 0xc0, !PT ;  /* 0x000000ff44447812 */ /* 0x000fe200078ec0ff */
[----:B------:R-:W-:Y:S01]  /*3620*/  FADD R30, R34, R63 ;  /* 0x0000003f221e7221 */ /* 0x000fe20000000000 */
[----:B------:R-:W-:Y:S01]  /*3630*/  FADD R34, R38, R66 ;  /* 0x0000004226227221 */ /* 0x000fe20000000000 */
[----:B------:R-:W-:Y:S01]  /*3640*/  @!P1 FMUL R78, R78, 0.5 ;  /* 0x3f0000004e4e9820 */ /* 0x000fe20000400000 */
[----:B------:R-:W2:Y:S01]  /*3650*/  MUFU.EX2 R75, R75 ;  /* 0x0000004b004b7308 */ /* 0x000ea20000000800 */
[----:B-1----:R-:W-:Y:S01]  /*3660*/  @!P5 FMUL R74, R74, R74 ;  /* 0x0000004a4a4ad220 */ /* 0x002fe20000400000 */
[----:B------:R-:W-:Y:S01]  /*3670*/  FSETP.GEU.AND P5, PT, R86, -126, PT ;  /* 0xc2fc00005600780b */ /* 0x000fe20003fae000 */
[----:B------:R-:W-:Y:S01]  /*3680*/  FADD R38, R42, R67 ;  /* 0x000000432a267221 */ /* 0x000fe20000000000 */
[C---:B---3--:R-:W-:Y:S01]  /*3690*/  F2FP.SATFINITE.E4M3.F32.PACK_AB_MERGE_C R83, R119.reuse, R2, RZ ;  /* 0x000000027753723e */ /* 0x048fe200048070ff */
[----:B------:R-:W-:Y:S01]  /*36a0*/  FADD R49, R90, R74 ;  /* 0x0000004a5a317221 */ /* 0x000fe20000000000 */
[----:B------:R-:W-:Y:S01]  /*36b0*/  F2FP.SATFINITE.E4M3.F32.PACK_AB_MERGE_C R90, R119, R90, RZ ;  /* 0x0000005a775a723e */ /* 0x000fe200048070ff */
[----:B------:R-:W-:Y:S01]  /*36c0*/  @!P3 FMUL R82, R82, 0.5 ;  /* 0x3f0000005252b820 */ /* 0x000fe20000400000 */
[----:B------:R-:W1:Y:S01]  /*36d0*/  MUFU.EX2 R79, R79 ;  /* 0x0000004f004f7308 */ /* 0x000e620000000800 */
[----:B----4-:R-:W-:Y:S01]  /*36e0*/  @!P4 FMUL R12, R12, R12 ;  /* 0x0000000c0c0cc220 */ /* 0x010fe20000400000 */
[----:B------:R-:W-:Y:S01]  /*36f0*/  LOP3.LUT R83, R83, 0xff, RZ, 0xc0, !PT ;  /* 0x000000ff53537812 */ /* 0x000fe200078ec0ff */
[----:B------:R-:W-:Y:S01]  /*3700*/  FADD R42, R88, R70 ;  /* 0x00000046582a7221 */ /* 0x000fe20000000000 */
[C---:B------:R-:W-:Y:S01]  /*3710*/  F2FP.SATFINITE.E4M3.F32.PACK_AB_MERGE_C R74, R119.reuse, R74, RZ ;  /* 0x0000004a774a723e */ /* 0x040fe200048070ff */
[----:B------:R-:W-:Y:S01]  /*3720*/  FADD R55, R58, R12 ;  /* 0x0000000c3a377221 */ /* 0x000fe20000000000 */
[----:B------:R-:W-:Y:S01]  /*3730*/  F2FP.SATFINITE.E4M3.F32.PACK_AB_MERGE_C R58, R119, R25, RZ ;  /* 0x00000019773a723e */ /* 0x000fe200048070ff */
[----:B------:R-:W-:Y:S01]  /*3740*/  @!P5 FMUL R86, R86, 0.5 ;  /* 0x3f0000005656d820 */ /* 0x000fe20000400000 */
[----:B------:R-:W3:Y:S01]  /*3750*/  MUFU.EX2 R78, R78 ;  /* 0x0000004e004e7308 */ /* 0x000ee20000000800 */
[----:B--2---:R-:W-:Y:S01]  /*3760*/  @!P6 FMUL R75, R75, R75 ;  /* 0x0000004b4b4be220 */ /* 0x004fe20000400000 */
[----:B------:R-:W-:Y:S01]  /*3770*/  FSETP.GEU.AND P6, PT, R3, -126, PT ;  /* 0xc2fc00000300780b */ /* 0x000fe20003fce000 */
[----:B------:R-:W-:Y:S01]  /*3780*/  FADD R44, R44, R49 ;  /* 0x000000312c2c7221 */ /* 0x000fe20000000000 */
[----:B------:R-:W-:Y:S01]  /*3790*/  F2FP.SATFINITE.E4M3.F32.PACK_AB_MERGE_C R25, R119, R23, RZ ;  /* 0x000000177719723e */ /* 0x000fe200048070ff */
[----:B------:R-:W-:Y:S01]  /*37a0*/  FADD R23, R28, R39 ;  /* 0x000000271c177221 */ /* 0x000fe20000000000 */
[----:B------:R-:W-:Y:S01]  /*37b0*/  PRMT R24, R24, 0x7604, R83 ;  /* 0x0000760418187816 */ /* 0x000fe20000000053 */
[----:B------:R-:W-:Y:S01]  /*37c0*/  FADD R46, R50, R75 ;  /* 0x0000004b322e7221 */ /* 0x000fe20000000000 */
[----:B------:R-:W-:Y:S01]  /*37d0*/  LOP3.LUT R25, R25, 0xffff, RZ, 0xc0, !PT ;  /* 0x0000ffff19197812 */ /* 0x000fe200078ec0ff */
[----:B------:R-:W2:Y:S01]  /*37e0*/  MUFU.EX2 R82, R82 ;  /* 0x0000005200527308 */ /* 0x000ea20000000800 */
[----:B-1----:R-:W-:Y:S01]  /*37f0*/  @!P2 FMUL R79, R79, R79 ;  /* 0x0000004f4f4fa220 */ /* 0x002fe20000400000 */
[----:B------:R-:W-:Y:S01]  /*3800*/  FADD R23, R23, R36 ;  /* 0x0000002417177221 */ /* 0x000fe20000000000 */
[----:B------:R-:W-:Y:S01]  /*3810*/  PRMT R84, R25, 0x7604, R84 ;  /* 0x0000760419547816 */ /* 0x000fe20000000054 */
[----:B------:R-:W-:Y:S01]  /*3820*/  IMAD.U32 R25, R52, 0x10000, RZ ;  /* 0x0001000034197824 */ /* 0x000fe200078e00ff */
[----:B------:R-:W-:Y:S01]  /*3830*/  LOP3.LUT R36, R101, 0xffff, RZ, 0xc0, !PT ;  /* 0x0000ffff65247812 */ /* 0x000fe200078ec0ff */
[----:B------:R-:W-:Y:S01]  /*3840*/  @!P6 FMUL R3, R3, 0.5 ;  /* 0x3f0000000303e820 */ /* 0x000fe20000400000 */
[----:B------:R-:W-:Y:S01]  /*3850*/  FADD R51, R54, R79 ;  /* 0x0000004f36337221 */ /* 0x000fe20000000000 */
[----:B------:R-:W1:Y:S01]  /*3860*/  MUFU.EX2 R86, R86 ;  /* 0x0000005600567308 */ /* 0x000e620000000800 */
[----:B---3--:R-:W-:Y:S01]  /*3870*/  @!P1 FMUL R78, R78, R78 ;  /* 0x0000004e4e4e9220 */ /* 0x008fe20000400000 */
[----:B------:R-:W-:Y:S01]  /*3880*/  ISETP.GT.U32.AND P1, PT, R15, 0x1, PT ;  /* 0x000000010f00780c */ /* 0x000fe20003f24070 */
[----:B------:R-:W-:Y:S01]  /*3890*/  IMAD.U32 R39, R58, 0x10000, RZ ;  /* 0x000100003a277824 */ /* 0x000fe200078e00ff */
[----:B------:R-:W-:Y:S01]  /*38a0*/  LOP3.LUT R24, R24, 0xff0000, R25, 0xf8, !PT ;  /* 0x00ff000018187812 */ /* 0x000fe200078ef819 */
[----:B------:R-:W-:Y:S01]  /*38b0*/  IMAD.U32 R25, R90, 0x10000, RZ ;  /* 0x000100005a197824 */ /* 0x000fe200078e00ff */
[C---:B------:R-:W-:Y:S01]  /*38c0*/  F2FP.SATFINITE.E4M3.F32.PACK_AB_MERGE_C R15, R119.reuse, R54, RZ ;  /* 0x00000036770f723e */ /* 0x040fe200048070ff */
[----:B------:R-:W-:Y:S01]  /*38d0*/  FADD R50, R92, R78 ;  /* 0x0000004e5c327221 */ /* 0x000fe20000000000 */
[----:B------:R-:W3:Y:S01]  /*38e0*/  MUFU.EX2 R27, R3 ;  /* 0x00000003001b7308 */ /* 0x000ee20000000800 */
[----:B------:R-:W-:Y:S01]  /*38f0*/  F2FP.SATFINITE.E4M3.F32.PACK_AB_MERGE_C R54, R119, R13, RZ ;  /* 0x0000000d7736723e */ /* 0x000fe200048070ff */
[----:B--2---:R-:W-:Y:S01]  /*3900*/  @!P3 FMUL R82, R82, R82 ;  /* 0x000000525252b220 */ /* 0x004fe20000400000 */
[----:B------:R-:W-:Y:S01]  /*3910*/  PRMT R36, R36, 0x7604, R99 ;  /* 0x0000760424247816 */ /* 0x000fe20000000063 */
[----:B------:R-:W-:Y:S01]  /*3920*/  FADD R45, R45, R46 ;  /* 0x0000002e2d2d7221 */ /* 0x000fe20000000000 */
[----:B------:R-:W-:Y:S01]  /*3930*/  F2FP.SATFINITE.E4M3.F32.PACK_AB_MERGE_C R12, R119, R12, RZ ;  /* 0x0000000c770c723e */ /* 0x000fe200048070ff */
[----:B------:R-:W-:Y:S01]  /*3940*/  FADD R53, R94, R82 ;  /* 0x000000525e357221 */ /* 0x000fe20000000000 */
[----:B------:R-:W-:Y:S01]  /*3950*/  LOP3.LUT R36, R36, 0xff0000, R25, 0xf8, !PT ;  /* 0x00ff000024247812 */ /* 0x000fe200078ef819 */
[----:B------:R-:W-:-:S02]  /*3960*/  IMAD.U32 R25, R54, 0x10000, RZ ;  /* 0x0001000036197824 */ /* 0x000fc400078e00ff */
[----:B-1----:R-:W-:Y:S01]  /*3970*/  @!P5 FMUL R86, R86, R86 ;  /* 0x000000565656d220 */ /* 0x002fe20000400000 */
[----:B------:R-:W-:Y:S01]  /*3980*/  F2FP.SATFINITE.E4M3.F32.PACK_AB_MERGE_C R82, R119, R82, RZ ;  /* 0x000000527752723e */ /* 0x000fe200048070ff */
[----:B------:R-:W-:Y:S01]  /*3990*/  FADD R38, R38, R55 ;  /* 0x0000003726267221 */ /* 0x000fe20000000000 */
[----:B------:R-:W-:Y:S01]  /*39a0*/  LOP3.LUT R28, R89, 0xffff, RZ, 0xc0, !PT ;  /* 0x0000ffff591c7812 */ /* 0x000fe200078ec0ff */
[----:B------:R-:W-:Y:S01]  /*39b0*/  FADD R57, R96, R86 ;  /* 0x0000005660397221 */ /* 0x000fe20000000000 */
[----:B------:R-:W-:Y:S01]  /*39c0*/  LOP3.LUT R108, R108, 0xff0000, R25, 0xf8, !PT ;  /* 0x00ff00006c6c7812 */ /* 0x000fe200078ef819 */
[----:B------:R-:W-:Y:S01]  /*39d0*/  IMAD.U32 R25, R74, 0x10000, RZ ;  /* 0x000100004a197824 */ /* 0x000fe200078e00ff */
[----:B------:R-:W-:Y:S01]  /*39e0*/  F2FP.SATFINITE.E4M3.F32.PACK_AB_MERGE_C R96, R119, R96, RZ ;  /* 0x000000607760723e */ /* 0x000fe200048070ff */
[----:B---3--:R-:W-:Y:S01]  /*39f0*/  @!P6 FMUL R27, R27, R27 ;  /* 0x0000001b1b1be220 */ /* 0x008fe20000400000 */
[----:B------:R-:W-:Y:S01]  /*3a00*/  LOP3.LUT R12, R12, 0xffff, RZ, 0xc0, !PT ;  /* 0x0000ffff0c0c7812 */ /* 0x000fe200078ec0ff */
[----:B------:R-:W-:Y:S01]  /*3a10*/  IMAD.U32 R49, R82, 0x10000, RZ ;  /* 0x0001000052317824 */ /* 0x000fe200078e00ff */
[----:B------:R-:W-:Y:S01]  /*3a20*/  LOP3.LUT R72, R72, 0xff0000, R25, 0xf8, !PT ;  /* 0x00ff000048487812 */ /* 0x000fe200078ef819 */
[----:B------:R-:W-:Y:S01]  /*3a30*/  IMAD.U32 R37, R96, 0x10000, RZ ;  /* 0x0001000060257824 */ /* 0x000fe200078e00ff */
[----:B------:R-:W-:Y:S01]  /*3a40*/  LOP3.LUT R25, R19, 0xffff, RZ, 0xc0, !PT ;  /* 0x0000ffff13197812 */ /* 0x000fe200078ec0ff */
[----:B------:R-:W-:Y:S01]  /*3a50*/  IMAD.SHL.U32 R19, R18, 0x1000000, RZ ;  /* 0x0100000012137824 */ /* 0x000fe200078e00ff */
[C---:B------:R-:W-:Y:S01]  /*3a60*/  F2FP.SATFINITE.E4M3.F32.PACK_AB_MERGE_C R88, R119.reuse, R88, RZ ;  /* 0x000000587758723e */ /* 0x040fe200048070ff */
[----:B------:R-:W-:Y:S01]  /*3a70*/  FADD R61, R62, R27 ;  /* 0x0000001b3e3d7221 */ /* 0x000fe20000000000 */
[C---:B------:R-:W-:Y:S01]  /*3a80*/  F2FP.SATFINITE.E4M3.F32.PACK_AB_MERGE_C R92, R119.reuse, R92, RZ ;  /* 0x0000005c775c723e */ /* 0x040fe200048070ff */
[----:B------:R-:W-:Y:S01]  /*3a90*/  IMAD.SHL.U32 R12, R12, 0x1000000, RZ ;  /* 0x010000000c0c7824 */ /* 0x000fe200078e00ff */
[C---:B------:R-:W-:Y:S01]  /*3aa0*/  F2FP.SATFINITE.E4M3.F32.PACK_AB_MERGE_C R94, R119.reuse, R94, RZ ;  /* 0x0000005e775e723e */ /* 0x040fe200048070ff */
[----:B------:R-:W-:Y:S01]  /*3ab0*/  FADD R53, R34, R53 ;  /* 0x0000003522357221 */ /* 0x000fe20000000000 */
[----:B------:R-:W-:Y:S01]  /*3ac0*/  F2FP.SATFINITE.E4M3.F32.PACK_AB_MERGE_C R10, R119, R63, RZ ;  /* 0x0000003f770a723e */ /* 0x000fe200048070ff */
[----:B------:R-:W-:Y:S01]  /*3ad0*/  IMAD.SHL.U32 R18, R25, 0x1000000, RZ ;  /* 0x0100000019127824 */ /* 0x000fe200078e00ff */
[C---:B------:R-:W-:Y:S01]  /*3ae0*/  F2FP.SATFINITE.E4M3.F32.PACK_AB_MERGE_C R66, R119.reuse, R66, RZ ;  /* 0x000000427742723e */ /* 0x040fe200048070ff */
[----:B------:R-:W-:Y:S01]  /*3af0*/  IMAD.U32 R33, R92, 0x10000, RZ ;  /* 0x000100005c217824 */ /* 0x000fe200078e00ff */
[----:B------:R-:W-:Y:S01]  /*3b00*/  F2FP.SATFINITE.E4M3.F32.PACK_AB_MERGE_C R70, R119, R70, RZ ;  /* 0x000000467746723e */ /* 0x000fe200048070ff */
[----:B------:R-:W-:Y:S01]  /*3b10*/  FADD R38, R45, R38 ;  /* 0x000000262d267221 */ /* 0x000fe20000000000 */
[C---:B------:R-:W-:Y:S01]  /*3b20*/  F2FP.SATFINITE.E4M3.F32.PACK_AB_MERGE_C R13, R119.reuse, R71, RZ ;  /* 0x00000047770d723e */ /* 0x040fe200048070ff */
[----:B------:R-:W-:Y:S01]  /*3b30*/  IMAD.U32 R41, R66, 0x10000, RZ ;  /* 0x0001000042297824 */ /* 0x000fe200078e00ff */
        /* <DEDUP_REMOVED lines=8> */
[----:B------:R-:W-:Y:S01]  /*3bc0*/  F2FP.SATFINITE.E4M3.F32.PACK_AB_MERGE_C R119, R119, R27, RZ ;  /* 0x0000001b7777723e */ /* 0x000fe200048070ff */
[----:B------:R-:W-:Y:S01]  /*3bd0*/  IMAD.U32 R27, R56, 0x10000, RZ ;  /* 0x00010000381b7824 */ /* 0x000fe200078e00ff */
[----:B------:R-:W-:Y:S01]  /*3be0*/  PRMT R28, R28, 0x7604, R87 ;  /* 0x000076041c1c7816 */ /* 0x000fe20000000057 */
[----:B------:R-:W-:Y:S01]  /*3bf0*/  FADD R30, R30, R51 ;  /* 0x000000331e1e7221 */ /* 0x000fe20000000000 */
[----:B------:R-:W-:Y:S01]  /*3c00*/  LOP3.LUT R19, R24, R19, RZ, 0xfc, !PT ;  /* 0x0000001318137212 */ /* 0x000fe200078efcff */
[----:B------:R-:W-:Y:S01]  /*3c10*/  IMAD.SHL.U32 R24, R17, 0x1000000, RZ ;  /* 0x0100000011187824 */ /* 0x000fe200078e00ff */
[----:B------:R-:W-:Y:S01]  /*3c20*/  LOP3.LUT R10, R10, 0xffff, RZ, 0xc0, !PT ;  /* 0x0000ffff0a0a7812 */ /* 0x000fe200078ec0ff */
[----:B------:R-:W-:Y:S01]  /*3c30*/  IMAD.U32 R51, R86, 0x10000, RZ ;  /* 0x0001000056337824 */ /* 0x000fe200078e00ff */
[----:B------:R-:W-:Y:S01]  /*3c40*/  LOP3.LUT R69, R69, 0xffff, RZ, 0xc0, !PT ;  /* 0x0000ffff45457812 */ /* 0x000fe200078ec0ff */
[----:B------:R-:W-:Y:S01]  /*3c50*/  IMAD.MOV.U32 R25, RZ, RZ, 0x3021 ;  /* 0x00003021ff197424 */ /* 0x000fe200078e00ff */
[----:B------:R-:W-:Y:S01]  /*3c60*/  LOP3.LUT R37, R106, 0xff0000, R37, 0xf8, !PT ;  /* 0x00ff00006a257812 */ /* 0x000fe200078ef825 */
[----:B------:R-:W-:Y:S01]  /*3c70*/  IMAD.SHL.U32 R10, R10, 0x1000000, RZ ;  /* 0x010000000a0a7824 */ /* 0x000fe200078e00ff */
[----:B------:R-:W-:Y:S01]  /*3c80*/  LOP3.LUT R49, R80, 0xff0000, R49, 0xf8, !PT ;  /* 0x00ff000050317812 */ /* 0x000fe200078ef831 */
[----:B------:R-:W-:Y:S01]  /*3c90*/  FADD R61, R48, R61 ;  /* 0x0000003d303d7221 */ /* 0x000fe20000000000 */
[----:B------:R-:W-:Y:S01]  /*3ca0*/  LOP3.LUT R13, R13, 0xffff, RZ, 0xc0, !PT ;  /* 0x0000ffff0d0d7812 */ /* 0x000fe200078ec0ff */
[----:B------:R-:W-:Y:S01]  /*3cb0*/  FADD R47, R47, R50 ;  /* 0x000000322f2f7221 */ /* 0x000fe20000000000 */
[----:B------:R-:W-:Y:S01]  /*3cc0*/  LOP3.LUT R64, R64, 0xff, RZ, 0xc0, !PT ;  /* 0x000000ff40407812 */ /* 0x000fe200078ec0ff */
[----:B------:R-:W-:Y:S01]  /*3cd0*/  FADD R61, R30, R61 ;  /* 0x0000003d1e3d7221 */ /* 0x000fe20000000000 */
[----:B------:R-:W-:Y:S01]  /*3ce0*/  LOP3.LUT R65, R65, 0xffff, RZ, 0xc0, !PT ;  /* 0x0000ffff41417812 */ /* 0x000fe200078ec0ff */
[----:B------:R-:W-:Y:S01]  /*3cf0*/  FADD R42, R42, R57 ;  /* 0x000000392a2a7221 */ /* 0x000fe20000000000 */
[----:B------:R-:W-:Y:S01]  /*3d00*/  PRMT R110, R111, 0x7604, R110 ;  /* 0x000076046f6e7816 */ /* 0x000fe2000000006e */
[----:B------:R-:W-:Y:S01]  /*3d10*/  FADD R44, R44, R53 ;  /* 0x000000352c2c7221 */ /* 0x000fe20000000000 */
[----:B------:R-:W-:Y:S01]  /*3d20*/  LOP3.LUT R102, R102, 0xff, RZ, 0xc0, !PT ;  /* 0x000000ff66667812 */ /* 0x000fe200078ec0ff */
[----:B------:R-:W-:Y:S01]  /*3d30*/  FADD R47, R47, R42 ;  /* 0x0000002a2f2f7221 */ /* 0x000fe20000000000 */
[----:B------:R-:W-:Y:S01]  /*3d40*/  LOP3.LUT R103, R103, 0xffff, RZ, 0xc0, !PT ;  /* 0x0000ffff67677812 */ /* 0x000fe200078ec0ff */
[----:B------:R-:W-:Y:S01]  /*3d50*/  FADD R23, R22, R23 ;  /* 0x0000001716177221 */ /* 0x000fe20000000000 */
[----:B------:R-:W-:Y:S01]  /*3d60*/  LOP3.LUT R27, R28, 0xff0000, R27, 0xf8, !PT ;  /* 0x00ff00001c1b7812 */ /* 0x000fe200078ef81b */
[----:B------:R-:W-:Y:S01]  /*3d70*/  IMAD.SHL.U32 R28, R21, 0x1000000, RZ ;  /* 0x01000000151c7824 */ /* 0x000fe200078e00ff */
[----:B------:R-:W-:Y:S01]  /*3d80*/  LOP3.LUT R14, R14, 0xffff, RZ, 0xc0, !PT ;  /* 0x0000ffff0e0e7812 */ /* 0x000fe200078ec0ff */
[----:B------:R-:W-:Y:S01]  /*3d90*/  FADD R44, R44, R47 ;  /* 0x0000002f2c2c7221 */ /* 0x000fe20000000000 */
[----:B------:R-:W-:Y:S01]  /*3da0*/  LOP3.LUT R17, R11, 0xffff, RZ, 0xc0, !PT ;  /* 0x0000ffff0b117812 */ /* 0x000fe200078ec0ff */
[----:B------:R-:W-:Y:S01]  /*3db0*/  IMAD.SHL.U32 R11, R4, 0x1000000, RZ ;  /* 0x01000000040b7824 */ /* 0x000fe200078e00ff */
[----:B------:R-:W-:Y:S01]  /*3dc0*/  LOP3.LUT R91, R91, 0xff, RZ, 0xc0, !PT ;  /* 0x000000ff5b5b7812 */ /* 0x000fe200078ec0ff */
[----:B------:R-:W-:Y:S01]  /*3dd0*/  FADD R61, R38, R61 ;  /* 0x0000003d263d7221 */ /* 0x000fe20000000000 */
[----:B------:R-:W-:Y:S01]  /*3de0*/  LOP3.LUT R32, R93, 0xffff, RZ, 0xc0, !PT ;  /* 0x0000ffff5d207812 */ /* 0x000fe200078ec0ff */
[----:B------:R-:W-:Y:S01]  /*3df0*/  IMAD.SHL.U32 R4, R17, 0x1000000, RZ ;  /* 0x0100000011047824 */ /* 0x000fe200078e00ff */
[----:B------:R-:W-:-:S02]  /*3e00*/  LOP3.LUT R95, R95, 0xff, RZ, 0xc0, !PT ;  /* 0x000000ff5f5f7812 */ /* 0x000fc400078ec0ff */
[----:B------:R-:W-:Y:S02]  /*3e10*/  LOP3.LUT R34, R97, 0xffff, RZ, 0xc0, !PT ;  /* 0x0000ffff61227812 */ /* 0x000fe400078ec0ff */
[----:B------:R-:W-:Y:S02]  /*3e20*/  LOP3.LUT R104, R104, 0xff, RZ, 0xc0, !PT ;  /* 0x000000ff68687812 */ /* 0x000fe400078ec0ff */
[----:B------:R-:W-:Y:S02]  /*3e30*/  LOP3.LUT R105, R105, 0xffff, RZ, 0xc0, !PT ;  /* 0x0000ffff69697812 */ /* 0x000fe400078ec0ff */
[----:B------:R-:W-:Y:S02]  /*3e40*/  PRMT R68, R69, 0x7604, R68 ;  /* 0x0000760445447816 */ /* 0x000fe40000000044 */
[----:B------:R-:W-:Y:S02]  /*3e50*/  LOP3.LUT R76, R76, 0xff, RZ, 0xc0, !PT ;  /* 0x000000ff4c4c7812 */ /* 0x000fe400078ec0ff */
[----:B------:R-:W-:-:S02]  /*3e60*/  LOP3.LUT R77, R77, 0xffff, RZ, 0xc0, !PT ;  /* 0x0000ffff4d4d7812 */ /* 0x000fc400078ec0ff */
[----:B------:R-:W-:Y:S01]  /*3e70*/  LOP3.LUT R21, R15, 0xffff, RZ, 0xc0, !PT ;  /* 0x0000ffff0f157812 */ /* 0x000fe200078ec0ff */
[----:B------:R-:W-:Y:S01]  /*3e80*/  IMAD.SHL.U32 R15, R14, 0x1000000, RZ ;  /* 0x010000000e0f7824 */ /* 0x000fe200078e00ff */
[----:B------:R-:W-:Y:S01]  /*3e90*/  LOP3.LUT R37, R37, R24, RZ, 0xfc, !PT ;  /* 0x0000001825257212 */ /* 0x000fe200078efcff */
[----:B------:R-:W-:Y:S01]  /*3ea0*/  IMAD.SHL.U32 R24, R13, 0x1000000, RZ ;  /* 0x010000000d187824 */ /* 0x000fe200078e00ff */
[----:B------:R-:W-:Y:S01]  /*3eb0*/  LOP3.LUT R49, R49, R12, RZ, 0xfc, !PT ;  /* 0x0000000c31317212 */ /* 0x000fe200078efcff */
[----:B------:R-:W-:Y:S01]  /*3ec0*/  IMAD.SHL.U32 R12, R0, 0x4, RZ ;  /* 0x00000004000c7824 */ /* 0x000fe200078e00ff */
[----:B------:R-:W-:Y:S01]  /*3ed0*/  PRMT R64, R65, 0x7604, R64 ;  /* 0x0000760441407816 */ /* 0x000fe20000000040 */
[----:B------:R-:W-:Y:S01]  /*3ee0*/  IMAD.SHL.U32 R14, R21, 0x1000000, RZ ;  /* 0x01000000150e7824 */ /* 0x000fe200078e00ff */
[----:B------:R-:W-:Y:S02]  /*3ef0*/  LOP3.LUT R39, R110, 0xff0000, R39, 0xf8, !PT ;  /* 0x00ff00006e277812 */ /* 0x000fe400078ef827 */
[----:B------:R-:W-:-:S02]  /*3f00*/  LOP3.LUT R2, R2, 0xffff, RZ, 0xc0, !PT ;  /* 0x0000ffff02027812 */ /* 0x000fc400078ec0ff */
[----:B------:R-:W-:Y:S02]  /*3f10*/  PRMT R102, R103, 0x7604, R102 ;  /* 0x0000760467667816 */ /* 0x000fe40000000066 */
[----:B------:R-:W-:Y:S02]  /*3f20*/  LOP3.LUT R20, R20, 0xffff, RZ, 0xc0, !PT ;  /* 0x0000ffff14147812 */ /* 0x000fe400078ec0ff */
[----:B------:R-:W-:Y:S02]  /*3f30*/  LOP3.LUT R16, R16, 0xffff, RZ, 0xc0, !PT ;  /* 0x0000ffff10107812 */ /* 0x000fe400078ec0ff */
[----:B------:R-:W-:Y:S01]  /*3f40*/  LOP3.LUT R13, R3, 0xffff, RZ, 0xc0, !PT ;  /* 0x0000ffff030d7812 */ /* 0x000fe200078ec0ff */
[----:B------:R-:W-:Y:S01]  /*3f50*/  IMAD.SHL.U32 R3, R2, 0x1000000, RZ ;  /* 0x0100000002037824 */ /* 0x000fe200078e00ff */
[----:B------:R-:W-:Y:S01]  /*3f60*/  PRMT R32, R32, 0x7604, R91 ;  /* 0x0000760420207816 */ /* 0x000fe2000000005b */
[----:B------:R-:W-:Y:S01]  /*3f70*/  IMAD.SHL.U32 R20, R20, 0x1000000, RZ ;  /* 0x0100000014147824 */ /* 0x000fe200078e00ff */
[----:B------:R-:W-:Y:S01]  /*3f80*/  PRMT R34, R34, 0x7604, R95 ;  /* 0x0000760422227816 */ /* 0x000fe2000000005f */
[----:B------:R-:W-:Y:S01]  /*3f90*/  IMAD.SHL.U32 R16, R16, 0x1000000, RZ ;  /* 0x0100000010107824 */ /* 0x000fe200078e00ff */
[----:B------:R-:W-:Y:S01]  /*3fa0*/  PRMT R104, R105, 0x7604, R104 ;  /* 0x0000760469687816 */ /* 0x000fe20000000068 */
[----:B------:R-:W-:Y:S01]  /*3fb0*/  IMAD.SHL.U32 R2, R13, 0x1000000, RZ ;  /* 0x010000000d027824 */ /* 0x000fe200078e00ff */
[----:B------:R-:W-:-:S02]  /*3fc0*/  PRMT R76, R77, 0x7604, R76 ;  /* 0x000076044d4c7816 */ /* 0x000fc4000000004c */
[----:B------:R-:W-:Y:S02]  /*3fd0*/  LOP3.LUT R43, R68, 0xff0000, R43, 0xf8, !PT ;  /* 0x00ff0000442b7812 */ /* 0x000fe400078ef82b */
[----:B------:R-:W-:Y:S01]  /*3fe0*/  LOP3.LUT R18, R27, R18, RZ, 0xfc, !PT ;  /* 0x000000121b127212 */ /* 0x000fe200078efcff */
[----:B------:R-:W-:Y:S01]  /*3ff0*/  IMAD.MOV.U32 R27, RZ, RZ, 0x2130 ;  /* 0x00002130ff1b7424 */ /* 0x000fe200078e00ff */
[----:B------:R-:W-:Y:S02]  /*4000*/  LOP3.LUT R119, R119, 0xffff, RZ, 0xc0, !PT ;  /* 0x0000ffff77777812 */ /* 0x000fe400078ec0ff */
[----:B------:R-:W-:Y:S02]  /*4010*/  LOP3.LUT R41, R64, 0xff0000, R41, 0xf8, !PT ;  /* 0x00ff000040297812 */ /* 0x000fe400078ef829 */
[----:B------:R-:W-:Y:S02]  /*4020*/  LOP3.LUT R11, R108, R11, RZ, 0xfc, !PT ;  /* 0x0000000b6c0b7212 */ /* 0x000fe400078efcff */
[----:B------:R-:W-:-:S02]  /*4030*/  LOP3.LUT R10, R39, R10, RZ, 0xfc, !PT ;  /* 0x0000000a270a7212 */ /* 0x000fc400078efcff */
[----:B------:R-:W-:Y:S02]  /*4040*/  LOP3.LUT R33, R102, 0xff0000, R33, 0xf8, !PT ;  /* 0x00ff000066217812 */ /* 0x000fe400078ef821 */
[----:B------:R-:W-:Y:S02]  /*4050*/  LOP3.LUT R12, R12, 0xc, RZ, 0xc0, !PT ;  /* 0x0000000c0c0c7812 */ /* 0x000fe400078ec0ff */
[----:B------:R-:W-:Y:S02]  /*4060*/  LOP3.LUT R29, R32, 0xff0000, R29, 0xf8, !PT ;  /* 0x00ff0000201d7812 */ /* 0x000fe400078ef81d */
[----:B------:R-:W-:Y:S02]  /*4070*/  LOP3.LUT R31, R34, 0xff0000, R31, 0xf8, !PT ;  /* 0x00ff0000221f7812 */ /* 0x000fe400078ef81f */
[----:B------:R-:W-:Y:S02]  /*4080*/  LOP3.LUT R35, R104, 0xff0000, R35, 0xf8, !PT ;  /* 0x00ff000068237812 */ /* 0x000fe400078ef823 */
[----:B------:R-:W-:-:S02]  /*4090*/  LOP3.LUT R45, R76, 0xff0000, R45, 0xf8, !PT ;  /* 0x00ff00004c2d7812 */ /* 0x000fc400078ef82d */
[----:B------:R-:W-:Y:S01]  /*40a0*/  LOP3.LUT R43, R43, R24, RZ, 0xfc, !PT ;  /* 0x000000182b2b7212 */ /* 0x000fe200078efcff */
[----:B------:R-:W-:Y:S01]  /*40b0*/  IMAD.SHL.U32 R24, R119, 0x1000000, RZ ;  /* 0x0100000077187824 */ /* 0x000fe200078e00ff */
[----:B------:R-:W-:Y:S02]  /*40c0*/  LOP3.LUT R4, R41, R4, RZ, 0xfc, !PT ;  /* 0x0000000429047212 */ /* 0x000fe400078efcff */
[----:B------:R-:W-:Y:S02]  /*40d0*/  SEL R21, R10, R11, P1 ;  /* 0x0000000b0a157207 */ /* 0x000fe40000800000 */
[----:B------:R-:W-:Y:S02]  /*40e0*/  SEL R0, R11, R10, P1 ;  /* 0x0000000a0b007207 */ /* 0x000fe40000800000 */
[----:B------:R-:W-:Y:S02]  /*40f0*/  LOP3.LUT R51, R84, 0xff0000, R51, 0xf8, !PT ;  /* 0x00ff000054337812 */ /* 0x000fe400078ef833 */
[----:B------:R-:W-:-:S02]  /*4100*/  LOP3.LUT R15, R36, R15, RZ, 0xfc, !PT ;  /* 0x0000000f240f7212 */ /* 0x000fc400078efcff */
[----:B------:R-:W-:Y:S02]  /*4110*/  LOP3.LUT R14, R33, R14, RZ, 0xfc, !PT ;  /* 0x0000000e210e7212 */ /* 0x000fe400078efcff */
[-C--:B------:R-:W-:Y:S02]  /*4120*/  SHF.R.U32.HI R10, RZ, R12.reuse, R25 ;  /* 0x0000000cff0a7219 */ /* 0x080fe40000011619 */
[----:B------:R-:W-:Y:S02]  /*4130*/  SHF.R.U32.HI R11, RZ, R12, R27 ;  /* 0x0000000cff0b7219 */ /* 0x000fe4000001161b */
[----:B------:R-:W-:Y:S02]  /*4140*/  LOP3.LUT R20, R29, R20, RZ, 0xfc, !PT ;  /* 0x000000141d147212 */ /* 0x000fe400078efcff */
[----:B------:R-:W-:Y:S02]  /*4150*/  LOP3.LUT R31, R31, R28, RZ, 0xfc, !PT ;  /* 0x0000001c1f1f7212 */ /* 0x000fe400078efcff */
[----:B------:R-:W-:-:S02]  /*4160*/  LOP3.LUT R16, R35, R16, RZ, 0xfc, !PT ;  /* 0x0000001023107212 */ /* 0x000fc400078efcff */
[----:B------:R-:W-:Y:S02]  /*4170*/  LOP3.LUT R3, R72, R3, RZ, 0xfc, !PT ;  /* 0x0000000348037212 */ /* 0x000fe400078efcff */
[----:B------:R-:W-:Y:S02]  /*4180*/  LOP3.LUT R2, R45, R2, RZ, 0xfc, !PT ;  /* 0x000000022d027212 */ /* 0x000fe400078efcff */
[----:B------:R-:W-:Y:S02]  /*4190*/  SEL R13, R18, R19, P1 ;  /* 0x00000013120d7207 */ /* 0x000fe40000800000 */
[----:B------:R-:W-:Y:S02]  /*41a0*/  SEL R18, R19, R18, P1 ;  /* 0x0000001213127207 */ /* 0x000fe40000800000 */
[----:B------:R-:W-:Y:S02]  /*41b0*/  SEL R25, R43, R4, P1 ;  /* 0x000000042b197207 */ /* 0x000fe40000800000 */
[----:B------:R-:W-:-:S02]  /*41c0*/  LOP3.LUT R24, R51, R24, RZ, 0xfc, !PT ;  /* 0x0000001833187212 */ /* 0x000fc400078efcff */
[----:B------:R-:W-:Y:S02]  /*41d0*/  SEL R19, R14, R15, P1 ;  /* 0x0000000f0e137207 */ /* 0x000fe40000800000 */
[----:B------:R-:W-:Y:S02]  /*41e0*/  SEL R4, R4, R43, P1 ;  /* 0x0000002b04047207 */ /* 0x000fe40000800000 */
[----:B------:R-:W-:Y:S02]  /*41f0*/  LOP3.LUT R10, R10, 0xf, RZ, 0xc0, !PT ;  /* 0x0000000f0a0a7812 */ /* 0x000fe400078ec0ff */
[----:B------:R-:W-:Y:S02]  /*4200*/  LOP3.LUT R11, R11, 0xf, RZ, 0xc0, !PT ;  /* 0x0000000f0b0b7812 */ /* 0x000fe400078ec0ff */
[----:B------:R-:W-:Y:S01]  /*4210*/  SEL R14, R15, R14, P1 ;  /* 0x0000000e0f0e7207 */ /* 0x000fe20000800000 */
[----:B------:R-:W-:Y:S01]  /*4220*/  SHFL.IDX PT, R35, R25, R10, 0x1c1f ;  /* 0x001c1f0a19237589 */ /* 0x000fe200000e0000 */
[----:B------:R-:W-:-:S02]  /*4230*/  SEL R17, R31, R20, P1 ;  /* 0x000000141f117207 */ /* 0x000fc40000800000 */
[----:B------:R-:W-:Y:S01]  /*4240*/  SEL R15, R37, R16, P1 ;  /* 0x00000010250f7207 */ /* 0x000fe20000800000 */
[----:B------:R1:W2:Y:S01]  /*4250*/  SHFL.IDX PT, R36, R4, R11, 0x1c1f ;  /* 0x001c1f0b04247589 */ /* 0x0002a200000e0000 */
[----:B------:R-:W-:Y:S02]  /*4260*/  SEL R27, R2, R3, P1 ;  /* 0x00000003021b7207 */ /* 0x000fe40000800000 */
[----:B------:R-:W-:Y:S01]  /*4270*/  SEL R28, R3, R2, P1 ;  /* 0x00000002031c7207 */ /* 0x000fe20000800000 */
[----:B------:R-:W-:Y:S01]  /*4280*/  SHFL.IDX PT, R21, R21, R10, 0x1c1f ;  /* 0x001c1f0a15157589 */ /* 0x000fe200000e0000 */
[----:B------:R-:W-:Y:S01]  /*4290*/  SEL R20, R20, R31, P1 ;  /* 0x0000001f14147207 */ /* 0x000fe20000800000 */
[----:B------:R-:W-:Y:S01]  /*42a0*/  IMAD.MOV.U32 R2, RZ, RZ, 0x1054 ;  /* 0x00001054ff027424 */ /* 0x000fe200078e00ff */
[----:B------:R-:W-:Y:S01]  /*42b0*/  SEL R16, R16, R37, P1 ;  /* 0x0000002510107207 */ /* 0x000fe20000800000 */
[----:B------:R-:W-:Y:S01]  /*42c0*/  SHFL.IDX PT, R39, R28, R11, 0x1c1f ;  /* 0x001c1f0b1c277589 */ /* 0x000fe200000e0000 */
[----:B------:R-:W-:Y:S01]  /*42d0*/  SEL R29, R24, R49, P1 ;  /* 0x00000031181d7207 */ /* 0x000fe20000800000 */
[----:B------:R-:W-:Y:S01]  /*42e0*/  IMAD.MOV.U32 R3, RZ, RZ, 0x3276 ;  /* 0x00003276ff037424 */ /* 0x000fe200078e00ff */
[----:B------:R-:W-:Y:S01]  /*42f0*/  SEL R30, R49, R24, P1 ;  /* 0x00000018311e7207 */ /* 0x000fe20000800000 */
[----:B------:R-:W3:Y:S01]  /*4300*/  SHFL.IDX PT, R37, R27, R10, 0x1c1f ;  /* 0x001c1f0a1b257589 */ /* 0x000ee200000e0000 */
[----:B-1----:R-:W-:-:S03]  /*4310*/  FADD R4, R26, R23 ;  /* 0x000000171a047221 */ /* 0x002fc60000000000 */
[----:B------:R1:W4:Y:S04]  /*4320*/  SHFL.IDX PT, R33, R0, R11, 0x1c1f ;  /* 0x001c1f0b00217589 */ /* 0x00032800000e0000 */
[----:B------:R-:W-:Y:S04]  /*4330*/  SHFL.IDX PT, R13, R13, R10, 0x1c1f ;  /* 0x001c1f0a0d0d7589 */ /* 0x000fe800000e0000 */
[----:B------:R-:W5:Y:S01]  /*4340*/  SHFL.IDX PT, R18, R18, R11, 0x1c1f ;  /* 0x001c1f0b12127589 */ /* 0x000f6200000e0000 */
[----:B-1----:R-:W-:-:S03]  /*4350*/  SEL R0, R2, 0x5410, P1 ;  /* 0x0000541002007807 */ /* 0x002fc60000800000 */
[----:B------:R-:W-:Y:S01]  /*4360*/  SHFL.IDX PT, R17, R17, R10, 0x1c1f ;  /* 0x001c1f0a11117589 */ /* 0x000fe200000e0000 */
[----:B------:R-:W-:Y:S01]  /*4370*/  SEL R2, R3, 0x7632, P1 ;  /* 0x0000763203027807 */ /* 0x000fe20000800000 */
[----:B------:R-:W-:Y:S01]  /*4380*/  FADD R3, R44, R61 ;  /* 0x0000003d2c037221 */ /* 0x000fe20000000000 */
[C-C-:B--2---:R-:W-:Y:S01]  /*4390*/  PRMT R34, R35.reuse, R0, R36.reuse ;  /* 0x0000000023227216 */ /* 0x144fe20000000024 */
[----:B------:R-:W1:Y:S01]  /*43a0*/  SHFL.IDX PT, R20, R20, R11, 0x1c1f ;  /* 0x001c1f0b14147589 */ /* 0x000e6200000e0000 */
[----:B------:R-:W-:-:S03]  /*43b0*/  PRMT R35, R35, R2, R36 ;  /* 0x0000000223237216 */ /* 0x000fc60000000024 */
[----:B------:R-:W-:Y:S01]  /*43c0*/  SHFL.IDX PT, R19, R19, R10, 0x1c1f ;  /* 0x001c1f0a13137589 */ /* 0x000fe200000e0000 */
[C-C-:B---3--:R-:W-:Y:S02]  /*43d0*/  PRMT R36, R37.reuse, R0, R39.reuse ;  /* 0x0000000025247216 */ /* 0x148fe40000000027 */
[----:B------:R-:W-:Y:S01]  /*43e0*/  PRMT R37, R37, R2, R39 ;  /* 0x0000000225257216 */ /* 0x000fe20000000027 */
[----:B------:R-:W2:Y:S01]  /*43f0*/  SHFL.IDX PT, R14, R14, R11, 0x1c1f ;  /* 0x001c1f0b0e0e7589 */ /* 0x000ea200000e0000 */
[C-C-:B----4-:R-:W-:Y:S02]  /*4400*/  PRMT R32, R21.reuse, R0, R33.reuse ;  /* 0x0000000015207216 */ /* 0x150fe40000000021 */
[----:B------:R-:W-:Y:S01]  /*4410*/  PRMT R33, R21, R2, R33 ;  /* 0x0000000215217216 */ /* 0x000fe20000000021 */
[----:B------:R-:W-:Y:S04]  /*4420*/  SHFL.IDX PT, R15, R15, R10, 0x1c1f ;  /* 0x001c1f0a0f0f7589 */ /* 0x000fe800000e0000 */
[----:B------:R-:W3:Y:S01]  /*4430*/  SHFL.IDX PT, R16, R16, R11, 0x1c1f ;  /* 0x001c1f0b10107589 */ /* 0x000ee200000e0000 */
[----:B-----5:R-:W-:-:S02]  /*4440*/  PRMT R24, R13, R0, R18 ;  /* 0x000000000d187216 */ /* 0x020fc40000000012 */
[----:B------:R-:W-:Y:S01]  /*4450*/  PRMT R25, R13, R2, R18 ;  /* 0x000000020d197216 */ /* 0x000fe20000000012 */
[----:B------:R4:W-:Y:S04]  /*4460*/  SHFL.IDX PT, R41, R29, R10, 0x1c1f ;  /* 0x001c1f0a1d297589 */ /* 0x0009e800000e0000 */
[----:B------:R3:W5:Y:S01]  /*4470*/  SHFL.IDX PT, R40, R30, R11, 0x1c1f ;  /* 0x001c1f0b1e287589 */ /* 0x00076200000e0000 */
[C-C-:B-1----:R-:W-:Y:S02]  /*4480*/  PRMT R26, R17.reuse, R0, R20.reuse ;  /* 0x00000000111a7216 */ /* 0x142fe40000000014 */
[----:B------:R-:W-:Y:S02]  /*4490*/  PRMT R27, R17, R2, R20 ;  /* 0x00000002111b7216 */ /* 0x000fe40000000014 */
[----:B--2---:R-:W-:-:S02]  /*44a0*/  PRMT R28, R19, R0, R14 ;  /* 0x00000000131c7216 */ /* 0x004fc4000000000e */
[----:B----4-:R-:W-:Y:S02]  /*44b0*/  PRMT R29, R19, R2, R14 ;  /* 0x00000002131d7216 */ /* 0x010fe4000000000e */
[C-C-:B---3--:R-:W-:Y:S02]  /*44c0*/  PRMT R30, R15.reuse, R0, R16.reuse ;  /* 0x000000000f1e7216 */ /* 0x148fe40000000010 */
[----:B------:R-:W-:Y:S02]  /*44d0*/  PRMT R31, R15, R2, R16 ;  /* 0x000000020f1f7216 */ /* 0x000fe40000000010 */
[C-C-:B-----5:R-:W-:Y:S02]  /*44e0*/  PRMT R38, R41.reuse, R0, R40.reuse ;  /* 0x0000000029267216 */ /* 0x160fe40000000028 */
[----:B------:R-:W-:Y:S01]  /*44f0*/  PRMT R39, R41, R2, R40 ;  /* 0x0000000229277216 */ /* 0x000fe20000000028 */
[----:B------:R-:W-:Y:S06]  /*4500*/  @!P0 BRA `(.L_x_19) ;  /* 0x0000000000048947 */ /* 0x000fec0003800000 */
[----:B------:R-:W-:Y:S01]  /*4510*/  BPT.TRAP 0x1 ;  /* 0x000000040000795c */ /* 0x000fe20000300000 */
.L_x_19:
[----:B------:R-:W1:Y:S02]  /*4520*/  SYNCS.PHASECHK.TRANS64.TRYWAIT P2, [UR37+0xc008], R9 ;  /* 0x00c00809ff0075a7 */ /* 0x000e640008040165 */
[----:B-1----:R-:W-:Y:S05]  /*4530*/  @!P2 BRA `(.L_x_20) ;  /* 0x000000980044a947 */ /* 0x002fea0003800000 */
.L_x_103:
[----:B------:R-:W-:Y:S01]  /*4540*/  UIADD3 UR6, UR12, 0x200, URZ ;  /* 0x000002000c067890 */ /* 0x000fe2000fffe03f */
[----:B------:R-:W-:Y:S01]  /*4550*/  WARPGROUP.ARRIVE ;  /* 0x00000000000079c5 */ /* 0x000fe20000000000 */
[----:B------:R-:W-:-:S07]  /*4560*/  UMOV UR7, 0x40000040 ;  /* 0x4000004000077882 */ /* 0x000fce0000000000 */
[----:B------:R-:W-:Y:S01]  /*4570*/  QGMMA.64x64x32.F32.E4M3.E4M3 R88, R24, gdesc[UR4], RZ, !UPT, gsb0 ;  /* 0x00e0000418587df3 */ /* 0x000fe2000c0008ff */
[----:B------:R-:W-:Y:S01]  /*4580*/  UIADD3 UR6, UR12, 0x202, URZ ;  /* 0x000002020c067890 */ /* 0x000fe2000fffe03f */
[----:B------:R-:W-:Y:S01]  /*4590*/  UMOV UR7, 0x40000040 ;  /* 0x4000004000077882 */ /* 0x000fe20000000000 */
[----:B------:R-:W-:Y:S02]  /*45a0*/  WARPGROUP.DEPBAR.LE gsb0, 0x0 ;  /* 0x00008000000079c5 */ /* 0x000fe40000010000 */
[----:B------:R-:W-:-:S06]  /*45b0*/  WARPGROUP.ARRIVE ;  /* 0x00000000000079c5 */ /* 0x000fcc0000000000 */
[----:B------:R-:W-:Y:S01]  /*45c0*/  QGMMA.64x64x32.F32.E4M3.E4M3 R88, R28, gdesc[UR4], R88, gsb0 ;  /* 0x00e000041c587df3 */ /* 0x000fe20008000858 */
        /* <DEDUP_REMOVED lines=9> */
[----:B------:R-:W-:Y:S03]  /*4660*/  QGMMA.64x64x32.F32.E4M3.E4M3 R88, R36, gdesc[UR4], R88, gsb0 ;  /* 0x00e0000424587df3 */ /* 0x000fe60008000858 */
[----:B------:R-:W-:Y:S02]  /*4670*/  WARPGROUP.DEPBAR.LE gsb0, 0x0 ;  /* 0x00008000000079c5 */ /* 0x000fe40000010000 */
[----:B------:R-:W-:Y:S05]  /*4680*/  @!P0 BRA `(.L_x_21) ;  /* 0x0000000000048947 */ /* 0x000fea0003800000 */
[----:B------:R-:W-:Y:S01]  /*4690*/  BPT.TRAP 0x1 ;  /* 0x000000040000795c */ /* 0x000fe20000300000 */
.L_x_21:
[----:B------:R-:W-:Y:S01]  /*46a0*/  UISETP.EQ.AND UP0, UPT, UR36, URZ, !UP0 ;  /* 0x0000003f2400728c */ /* 0x000fe2000c702270 */
[----:B-1----:R-:W-:Y:S01]  /*46b0*/  IMAD.MOV.U32 R9, RZ, RZ, RZ ;  /* 0x000000ffff097224 */ /* 0x002fe200078e00ff */
[----:B------:R-:W-:Y:S02]  /*46c0*/  UIADD3 UR6, UR37, 0xc028, URZ ;  /* 0x0000c02825067890 */ /* 0x000fe4000fffe03f */
[----:B------:R-:W-:Y:S02]  /*46d0*/  USEL UR7, URZ, 0x1, !UP0 ;  /* 0x000000013f077887 */ /* 0x000fe4000c000000 */
[----:B------:R-:W-:Y:S02]  /*46e0*/  UPRMT UR6, URZ, 0x654, UR6 ;  /* 0x000006543f067896 */ /* 0x000fe40008000006 */
[----:B------:R-:W-:-:S04]  /*46f0*/  USEL UR7, UR7, 0x2, UP1 ;  /* 0x0000000207077887 */ /* 0x000fc80008800000 */
[----:B------:R-:W-:-:S03]  /*4700*/  UISETP.GT.U32.AND UP0, UPT, UR7, 0x1, UPT ;  /* 0x000000010700788c */ /* 0x000fc6000bf04070 */
[----:B------:R-:W-:Y:S03]  /*4710*/  SYNCS.ARRIVE.TRANS64.RED.A1T0 RZ, [UR6], RZ ;  /* 0x000000ffffff79a7 */ /* 0x000fe60008100406 */
[----:B------:R-:W-:-:S13]  /*4720*/  PLOP3.LUT P2, PT, PT, PT, UP0, 0x80, 0x0 ;  /* 0x000000000000781c */ /* 0x000fda0003f4f008 */
[----:B------:R-:W-:Y:S05]  /*4730*/  @P2 BRA `(.L_x_22) ;  /* 0x0000000000042947 */ /* 0x000fea0003800000 */
[----:B------:R-:W-:Y:S01]  /*4740*/  BPT.TRAP 0x1 ;  /* 0x000000040000795c */ /* 0x000fe20000300000 */
.L_x_22:
[C---:B------:R-:W-:Y:S01]  /*4750*/  ISETP.GE.AND P3, PT, R8.reuse, 0x101, PT ;  /* 0x000001010800780c */ /* 0x040fe20003f66270 */
[----:B------:R-:W-:Y:S01]  /*4760*/  VIADD R13, R8, 0x7f ;  /* 0x0000007f080d7836 */ /* 0x000fe20000000000 */
[----:B------:R-:W-:Y:S01]  /*4770*/  UMOV UR13, 0x1 ;  /* 0x00000001000d7882 */ /* 0x000fe20000000000 */
[----:B------:R-:W-:Y:S01]  /*4780*/  UMOV UR14, 0x2 ;  /* 0x00000002000e7882 */ /* 0x000fe20000000000 */
[----:B------:R-:W-:Y:S02]  /*4790*/  VIADD R5, R5, 0x80 ;  /* 0x0000008005057836 */ /* 0x000fe40000000000 */
[----:B------:R-:W-:-:S04]  /*47a0*/  SHF.R.S32.HI R14, RZ, 0x1f, R13 ;  /* 0x0000001fff0e7819 */ /* 0x000fc8000001140d */
[----:B------:R-:W-:-:S04]  /*47b0*/  LEA.HI R14, R14, R13, RZ, 0x7 ;  /* 0x0000000d0e0e7211 */ /* 0x000fc800078f38ff */
[----:B------:R-:W-:Y:S01]  /*47c0*/  LEA.HI.SX32 R8, R14, 0xffffffff, 0x19 ;  /* 0xffffffff0e087811 */ /* 0x000fe200078fcaff */
[----:B------:R-:W-:Y:S06]  /*47d0*/  @!P3 BRA `(.L_x_23) ;  /* 0x00000034002cb947 */ /* 0x000fec0003800000 */
[----:B------:R-:W-:Y:S01]  /*47e0*/  IMAD.MOV.U32 R15, RZ, RZ, R6 ;  /* 0x000000ffff0f7224 */ /* 0x000fe200078e0006 */
[----:B------:R-:W-:Y:S01]  /*47f0*/  UMOV UR14, 0x2 ;  /* 0x00000002000e7882 */ /* 0x000fe20000000000 */
[----:B------:R-:W-:Y:S01]  /*4800*/  IMAD.MOV.U32 R13, RZ, RZ, R7 ;  /* 0x000000ffff0d7224 */ /* 0x000fe200078e0007 */
[----:B------:R-:W-:Y:S01]  /*4810*/  UMOV UR13, 0x1 ;  /* 0x00000001000d7882 */ /* 0x000fe20000000000 */
[----:B------:R-:W-:Y:S01]  /*4820*/  IMAD.MOV.U32 R9, RZ, RZ, RZ ;  /* 0x000000ffff097224 */ /* 0x000fe200078e00ff */
[----:B------:R-:W-:-:S06]  /*4830*/  ULDC UR16, c[0x0][0x604] ;  /* 0x0001810000107ab9 */ /* 0x000fcc0000000800 */
.L_x_34:
[----:B------:R-:W-:-:S13]  /*4840*/  PLOP3.LUT P4, PT, PT, PT, UP1, 0x80, 0x0 ;  /* 0x000000000000781c */ /* 0x000fda0003f8f018 */
[----:B------:R-:W-:Y:S05]  /*4850*/  @!P4 BRA `(.L_x_24) ;  /* 0x000000000004c947 */ /* 0x000fea0003800000 */
[----:B------:R-:W-:Y:S01]  /*4860*/  BPT.TRAP 0x1 ;  /* 0x000000040000795c */ /* 0x000fe20000300000 */
.L_x_24:
[----:B------:R-:W-:Y:S01]  /*4870*/  ULEA UR6, UR14, UR37, 0x3 ;  /* 0x000000250e067291 */ /* 0x000fe2000f8e183f */
[----:B------:R-:W-:-:S08]  /*4880*/  SHF.L.U32 R6, R9, 0x1f, RZ ;  /* 0x0000001f09067819 */ /* 0x000fd000000006ff */
[----:B------:R-:W1:Y:S02]  /*4890*/  SYNCS.PHASECHK.TRANS64.TRYWAIT P3, [UR6+0xc000], R6 ;  /* 0x00c00006ff0075a7 */ /* 0x000e640008060146 */
[----:B-1----:R-:W-:Y:S05]  /*48a0*/  @!P3 BRA `(.L_x_25) ;  /* 0x000000940080b947 */ /* 0x002fea0003800000 */
.L_x_104:
[----:B------:R-:W-:Y:S01]  /*48b0*/  ULEA UR6, UR14, UR12, 0x9 ;  /* 0x0000000c0e067291 */ /* 0x000fe2000f8e483f */
[----:B------:R-:W-:Y:S01]  /*48c0*/  WARPGROUP.ARRIVE ;  /* 0x00000000000079c5 */ /* 0x000fe20000000000 */
[----:B------:R-:W-:Y:S01]  /*48d0*/  UMOV UR7, 0x80000020 ;  /* 0x8000002000077882 */ /* 0x000fe20000000000 */
[----:B------:R-:W-:Y:S01]  /*48e0*/  UMOV UR11, 0x80000020 ;  /* 0x80000020000b7882 */ /* 0x000fe20000000000 */
[----:B------:R-:W-:Y:S02]  /*48f0*/  UIADD3 UR10, UR6, 0x2, URZ ;  /* 0x00000002060a7890 */ /* 0x000fe4000fffe03f */
[----:B------:R-:W-:-:S03]  /*4900*/  UIADD3 UR14, UR14, 0x1, URZ ;  /* 0x000000010e0e7890 */ /* 0x000fc6000fffe03f */
[----:B------:R-:W-:Y:S01]  /*4910*/  QGMMA.64x128x32.F32.E4M3.E4M3 R24, gdesc[UR4], RZ, !UPT, gsb0 ;  /* 0x01e00000041879f3 */ /* 0x000fe2000c0008ff */
[----:B------:R-:W-:-:S04]  /*4920*/  UISETP.NE.AND UP0, UPT, UR14, 0x5, UPT ;  /* 0x000000050e00788c */ /* 0x000fc8000bf05270 */
[----:B------:R-:W-:Y:S02]  /*4930*/  USEL UR6, URZ, 0x1, UP0 ;  /* 0x000000013f067887 */ /* 0x000fe40008000000 */
[----:B------:R-:W-:-:S04]  /*4940*/  USEL UR14, UR14, URZ, UP0 ;  /* 0x0000003f0e0e7287 */ /* 0x000fc80008000000 */
[----:B------:R-:W-:Y:S01]  /*4950*/  LOP3.LUT R9, R9, UR6, RZ, 0x3c, !PT ;  /* 0x0000000609097c12 */ /* 0x000fe2000f8e3cff */
[----:B------:R-:W-:Y:S02]  /*4960*/  WARPGROUP.DEPBAR.LE gsb0, 0x0 ;  /* 0x00008000000079c5 */ /* 0x000fe40000010000 */
[----:B------:R-:W-:-:S06]  /*4970*/  WARPGROUP.ARRIVE ;  /* 0x00000000000079c5 */ /* 0x000fcc0000000000 */
[----:B------:R-:W-:Y:S03]  /*4980*/  QGMMA.64x128x32.F32.E4M3.E4M3 R24, gdesc[UR8], R24, gsb0 ;  /* 0x01e00000081879f3 */ /* 0x000fe60008000818 */
[----:B------:R-:W-:Y:S02]  /*4990*/  WARPGROUP.DEPBAR.LE gsb0, 0x0 ;  /* 0x00008000000079c5 */ /* 0x000fe40000010000 */
[----:B------:R-:W-:Y:S05]  /*49a0*/  @!P4 BRA `(.L_x_26) ;  /* 0x000000000004c947 */ /* 0x000fea0003800000 */
[----:B------:R-:W-:Y:S01]  /*49b0*/  BPT.TRAP 0x1 ;  /* 0x000000040000795c */ /* 0x000fe20000300000 */
.L_x_26:
[----:B-1----:R-:W-:Y:S01]  /*49c0*/  FMNMX R6, R24, R15, !PT ;  /* 0x0000000f18067209 */ /* 0x002fe20007800000 */
[----:B------:R-:W-:Y:S01]  /*49d0*/  ULEA UR6, UR14, UR37, 0x3 ;  /* 0x000000250e067291 */ /* 0x000fe2000f8e183f */
[----:B------:R-:W-:Y:S02]  /*49e0*/  FMNMX R22, R26, R13, !PT ;  /* 0x0000000d1a167209 */ /* 0x000fe40007800000 */
[----:B------:R-:W-:-:S04]  /*49f0*/  FMNMX R7, R25, R6, !PT ;  /* 0x0000000619077209 */ /* 0x000fc80007800000 */
        /* <DEDUP_REMOVED lines=29> */
[----:B------:R-:W-:-:S05]  /*4bd0*/  FMNMX R7, R85, R6, !PT ;  /* 0x0000000655077209 */ /* 0x000fca0007800000 */
[----:B------:R-:W1:Y:S02]  /*4be0*/  SHFL.BFLY PT, R6, R7, 0x1, 0x1f ;  /* 0x0c201f0007067f89 */ /* 0x000e6400000e0000 */
[----:B-1----:R-:W-:Y:S02]  /*4bf0*/  FMNMX R10, R7, R6, !PT ;  /* 0x00000006070a7209 */ /* 0x002fe40007800000 */
[----:B------:R-:W-:-:S03]  /*4c00*/  FMNMX R7, R27, R22, !PT ;  /* 0x000000161b077209 */ /* 0x000fc60007800000 */
[----:B------:R-:W1:Y:S02]  /*4c10*/  SHFL.BFLY PT, R11, R10, 0x2, 0x1f ;  /* 0x0c401f000a0b7f89 */ /* 0x000e6400000e0000 */
[----:B-1----:R-:W-:-:S04]  /*4c20*/  FMNMX R6, R10, R11, !PT ;  /* 0x0000000b0a067209 */ /* 0x002fc80007800000 */
[----:B------:R-:W-:-:S04]  /*4c30*/  FSETP.NEU.AND P3, PT, R6, -INF , PT ;  /* 0xff8000000600780b */ /* 0x000fc80003f6d000 */
[----:B------:R-:W-:-:S05]  /*4c40*/  FSEL R120, R6, RZ, P3 ;  /* 0x000000ff06787208 */ /* 0x000fca0001800000 */
[C---:B------:R-:W-:Y:S01]  /*4c50*/  FMUL R121, R120.reuse, UR16 ;  /* 0x0000001078797c20 */ /* 0x040fe20008400000 */
[----:B------:R-:W-:-:S03]  /*4c60*/  FADD R120, -R120, R15 ;  /* 0x0000000f78787221 */ /* 0x000fc60000000100 */
[--C-:B------:R-:W-:Y:S01]  /*4c70*/  FFMA R28, R28, UR16, -R121.reuse ;  /* 0x000000101c1c7c23 */ /* 0x100fe20008000879 */
[----:B------:R-:W-:-:S01]  /*4c80*/  FFMA R24, R24, UR16, -R121 ;  /* 0x0000001018187c23 */ /* 0x000fc20008000879 */
[--C-:B------:R-:W-:Y:S01]  /*4c90*/  FFMA R25, R25, UR16, -R121.reuse ;  /* 0x0000001019197c23 */ /* 0x100fe20008000879 */
[----:B------:R-:W-:-:S01]  /*4ca0*/  FFMA R29, R29, UR16, -R121 ;  /* 0x000000101d1d7c23 */ /* 0x000fc20008000879 */
[--C-:B------:R-:W-:Y:S01]  /*4cb0*/  FFMA R19, R36, UR16, -R121.reuse ;  /* 0x0000001024137c23 */ /* 0x100fe20008000879 */
[----:B------:R-:W-:Y:S01]  /*4cc0*/  FSETP.GEU.AND P3, PT, R28, -126, PT ;  /* 0xc2fc00001c00780b */ /* 0x000fe20003f6e000 */
[--C-:B------:R-:W-:Y:S01]  /*4cd0*/  FFMA R17, R32, UR16, -R121.reuse ;  /* 0x0000001020117c23 */ /* 0x100fe20008000879 */
[----:B------:R-:W-:Y:S01]  /*4ce0*/  FSETP.GEU.AND P5, PT, R24, -126, PT ;  /* 0xc2fc00001800780b */ /* 0x000fe20003fae000 */
[--C-:B------:R-:W-:Y:S01]  /*4cf0*/  FFMA R18, R33, UR16, -R121.reuse ;  /* 0x0000001021127c23 */ /* 0x100fe20008000879 */
[----:B------:R-:W-:Y:S01]  /*4d00*/  FSETP.GEU.AND P6, PT, R25, -126, PT ;  /* 0xc2fc00001900780b */ /* 0x000fe20003fce000 */
[--C-:B------:R-:W-:Y:S01]  /*4d10*/  FFMA R20, R37, UR16, -R121.reuse ;  /* 0x0000001025147c23 */ /* 0x100fe20008000879 */
[----:B------:R-:W-:Y:S01]  /*4d20*/  FSETP.GEU.AND P4, PT, R29, -126, PT ;  /* 0xc2fc00001d00780b */ /* 0x000fe20003f8e000 */
[--C-:B------:R-:W-:Y:S01]  /*4d30*/  FFMA R23, R44, UR16, -R121.reuse ;  /* 0x000000102c177c23 */ /* 0x100fe20008000879 */
[----:B------:R-:W-:-:S01]  /*4d40*/  FFMA R21, R40, UR16, -R121 ;  /* 0x0000001028157c23 */ /* 0x000fc20008000879 */
[--C-:B------:R-:W-:Y:S01]  /*4d50*/  FFMA R22, R41, UR16, -R121.reuse ;  /* 0x0000001029167c23 */ /* 0x100fe20008000879 */
[----:B------:R-:W-:-:S01]  /*4d60*/  FFMA R33, R56, UR16, -R121 ;  /* 0x0000001038217c23 */ /* 0x000fc20008000879 */
[--C-:B------:R-:W-:Y:S01]  /*4d70*/  FFMA R37, R57, UR16, -R121.reuse ;  /* 0x0000001039257c23 */ /* 0x100fe20008000879 */
[----:B------:R-:W-:-:S01]  /*4d80*/  FFMA R41, R61, UR16, -R121 ;  /* 0x000000103d297c23 */ /* 0x000fc20008000879 */
[----:B------:R-:W-:Y:S01]  /*4d90*/  @!P3 FMUL R28, R28, 0.5 ;  /* 0x3f0000001c1cb820 */ /* 0x000fe20000400000 */
[----:B------:R-:W-:-:S01]  /*4da0*/  FFMA R68, R68, UR16, -R121 ;  /* 0x0000001044447c23 */ /* 0x000fc20008000879 */
[----:B------:R-:W-:Y:S01]  /*4db0*/  @!P5 FMUL R24, R24, 0.5 ;  /* 0x3f0000001818d820 */ /* 0x000fe20000400000 */
[----:B------:R-:W-:-:S01]  /*4dc0*/  FFMA R76, R76, UR16, -R121 ;  /* 0x000000104c4c7c23 */ /* 0x000fc20008000879 */
[----:B------:R-:W1:Y:S01]  /*4dd0*/  MUFU.EX2 R11, R28 ;  /* 0x0000001c000b7308 */ /* 0x000e620000000800 */
[----:B------:R-:W-:Y:S01]  /*4de0*/  @!P6 FMUL R25, R25, 0.5 ;  /* 0x3f0000001919e820 */ /* 0x000fe20000400000 */
[----:B------:R-:W-:Y:S01]  /*4df0*/  @!P4 FMUL R29, R29, 0.5 ;  /* 0x3f0000001d1dc820 */ /* 0x000fe20000400000 */
[----:B------:R-:W-:-:S01]  /*4e00*/  FFMA R72, R72, UR16, -R121 ;  /* 0x0000001048487c23 */ /* 0x000fc20008000879 */
[--C-:B------:R-:W-:Y:S01]  /*4e10*/  FFMA R57, R77, UR16, -R121.reuse ;  /* 0x000000104d397c23 */ /* 0x100fe20008000879 */
[----:B------:R-:W-:-:S01]  /*4e20*/  FFMA R84, R84, UR16, -R121 ;  /* 0x0000001054547c23 */ /* 0x000fc20008000879 */
[--C-:B------:R-:W-:Y:S01]  /*4e30*/  FFMA R56, R80, UR16, -R121.reuse ;  /* 0x0000001050387c23 */ /* 0x100fe20008000879 */
[----:B------:R-:W-:-:S01]  /*4e40*/  FFMA R81, R81, UR16, -R121 ;  /* 0x0000001051517c23 */ /* 0x000fc20008000879 */
[----:B------:R2:W3:Y:S01]  /*4e50*/  MUFU.EX2 R10, R24 ;  /* 0x00000018000a7308 */ /* 0x0004e20000000800 */
[----:B------:R-:W-:-:S01]  /*4e60*/  FFMA R85, R85, UR16, -R121 ;  /* 0x0000001055557c23 */ /* 0x000fc20008000879 */
[----:B------:R-:W-:-:S06]  /*4e70*/  FMUL R120, R120, UR16 ;  /* 0x0000001078787c20 */ /* 0x000fcc0008400000 */
[----:B------:R4:W5:Y:S01]  /*4e80*/  MUFU.EX2 R16, R25 ;  /* 0x0000001900107308 */ /* 0x0009620000000800 */
[----:B-1----:R-:W-:Y:S01]  /*4e90*/  @!P3 FMUL R11, R11, R11 ;  /* 0x0000000b0b0bb220 */ /* 0x002fe20000400000 */
[----:B------:R-:W-:Y:S02]  /*4ea0*/  FSETP.GEU.AND P3, PT, R19, -126, PT ;  /* 0xc2fc00001300780b */ /* 0x000fe40003f6e000 */
[----:B--2---:R-:W-:-:S04]  /*4eb0*/  FMNMX R24, R30, R7, !PT ;  /* 0x000000071e187209 */ /* 0x004fc80007800000 */
[----:B------:R1:W2:Y:S01]  /*4ec0*/  MUFU.EX2 R14, R29 ;  /* 0x0000001d000e7308 */ /* 0x0002a20000000800 */
[----:B---3--:R-:W-:Y:S01]  /*4ed0*/  @!P5 FMUL R10, R10, R10 ;  /* 0x0000000a0a0ad220 */ /* 0x008fe20000400000 */
[----:B------:R-:W-:Y:S01]  /*4ee0*/  FSETP.GEU.AND P5, PT, R17, -126, PT ;  /* 0xc2fc00001100780b */ /* 0x000fe20003fae000 */
[----:B----4-:R-:W-:-:S01]  /*4ef0*/  FFMA R25, R48, UR16, -R121 ;  /* 0x0000001030197c23 */ /* 0x010fc20008000879 */
[----:B------:R-:W-:-:S03]  /*4f00*/  FMNMX R7, R31, R24, !PT ;  /* 0x000000181f077209 */ /* 0x000fc60007800000 */
[----:B------:R-:W-:Y:S01]  /*4f10*/  @!P3 FMUL R19, R19, 0.5 ;  /* 0x3f0000001313b820 */ /* 0x000fe20000400000 */
[----:B------:R-:W-:Y:S01]  /*4f20*/  FMNMX R24, R34, R7, !PT ;  /* 0x0000000722187209 */ /* 0x000fe20007800000 */
[----:B-----5:R-:W-:Y:S01]  /*4f30*/  @!P6 FMUL R16, R16, R16 ;  /* 0x000000101010e220 */ /* 0x020fe20000400000 */
[----:B------:R-:W-:Y:S01]  /*4f40*/  FSETP.GEU.AND P6, PT, R18, -126, PT ;  /* 0xc2fc00001200780b */ /* 0x000fe20003fce000 */
[--C-:B-1----:R-:W-:Y:S01]  /*4f50*/  FFMA R29, R52, UR16, -R121.reuse ;  /* 0x00000010341d7c23 */ /* 0x102fe20008000879 */
[----:B------:R-:W-:Y:S01]  /*4f60*/  FMNMX R7, R35, R24, !PT ;  /* 0x0000001823077209 */ /* 0x000fe20007800000 */
[----:B------:R-:W1:Y:S01]  /*4f70*/  MUFU.EX2 R19, R19 ;  /* 0x0000001300137308 */ /* 0x000e620000000800 */
[----:B------:R-:W-:-:S01]  /*4f80*/  FFMA R24, R45, UR16, -R121 ;  /* 0x000000102d187c23 */ /* 0x000fc20008000879 */
[----:B------:R-:W-:Y:S01]  /*4f90*/  @!P5 FMUL R17, R17, 0.5 ;  /* 0x3f0000001111d820 */ /* 0x000fe20000400000 */
[----:B------:R-:W-:Y:S01]  /*4fa0*/  FMNMX R28, R38, R7, !PT ;  /* 0x00000007261c7209 */ /* 0x000fe20007800000 */
[----:B--2---:R-:W-:Y:S01]  /*4fb0*/  @!P4 FMUL R14, R14, R14 ;  /* 0x0000000e0e0ec220 */ /* 0x004fe20000400000 */
[----:B------:R-:W-:Y:S01]  /*4fc0*/  FSETP.GEU.AND P4, PT, R20, -126, PT ;  /* 0xc2fc00001400780b */ /* 0x000fe20003f8e000 */
[----:B------:R-:W-:Y:S01]  /*4fd0*/  FFMA R45, R65, UR16, -R121 ;  /* 0x00000010412d7c23 */ /* 0x000fe20008000879 */
[----:B------:R-:W-:Y:S01]  /*4fe0*/  FMNMX R7, R39, R28, !PT ;  /* 0x0000001c27077209 */ /* 0x000fe20007800000 */
[----:B------:R-:W2:Y:S02]  /*4ff0*/  MUFU.EX2 R17, R17 ;  /* 0x0000001100117308 */ /* 0x000ea40000000800 */
[----:B------:R-:W-:Y:S01]  /*5000*/  @!P6 FMUL R18, R18, 0.5 ;  /* 0x3f0000001212e820 */ /* 0x000fe20000400000 */
[----:B------:R-:W-:-:S04]  /*5010*/  FMNMX R28, R42, R7, !PT ;  /* 0x000000072a1c7209 */ /* 0x000fc80007800000 */
[----:B------:R-:W-:Y:S01]  /*5020*/  FMNMX R7, R43, R28, !PT ;  /* 0x0000001c2b077209 */ /* 0x000fe20007800000 */
[----:B------:R-:W3:Y:S01]  /*5030*/  MUFU.EX2 R18, R18 ;  /* 0x0000001200127308 */ /* 0x000ee20000000800 */
[----:B-1----:R-:W-:Y:S01]  /*5040*/  @!P3 FMUL R19, R19, R19 ;  /* 0x000000131313b220 */ /* 0x002fe20000400000 */
[----:B------:R-:W-:Y:S01]  /*5050*/  @!P4 FMUL R20, R20, 0.5 ;  /* 0x3f0000001414c820 */ /* 0x000fe20000400000 */
[----:B------:R-:W-:Y:S01]  /*5060*/  FSETP.GEU.AND P3, PT, R23, -126, PT ;  /* 0xc2fc00001700780b */ /* 0x000fe20003f6e000 */
[--C-:B------:R-:W-:Y:S01]  /*5070*/  FFMA R28, R49, UR16, -R121.reuse ;  /* 0x00000010311c7c23 */ /* 0x100fe20008000879 */
[----:B------:R-:W-:Y:S01]  /*5080*/  FMNMX R32, R46, R7, !PT ;  /* 0x000000072e207209 */ /* 0x000fe20007800000 */
[----:B------:R-:W-:Y:S02]  /*5090*/  FFMA R49, R69, UR16, -R121 ;  /* 0x0000001045317c23 */ /* 0x000fe40008000879 */
[----:B------:R-:W1:Y:S01]  /*50a0*/  MUFU.EX2 R20, R20 ;  /* 0x0000001400147308 */ /* 0x000e620000000800 */
[----:B--2---:R-:W-:Y:S01]  /*50b0*/  @!P5 FMUL R17, R17, R17 ;  /* 0x000000111111d220 */ /* 0x004fe20000400000 */
[----:B------:R-:W-:-:S02]  /*50c0*/  FSETP.GEU.AND P5, PT, R21, -126, PT ;  /* 0xc2fc00001500780b */ /* 0x000fc40003fae000 */
[----:B------:R-:W-:-:S04]  /*50d0*/  FMNMX R7, R47, R32, !PT ;  /* 0x000000202f077209 */ /* 0x000fc80007800000 */
[----:B------:R-:W-:Y:S01]  /*50e0*/  @!P3 FMUL R23, R23, 0.5 ;  /* 0x3f0000001717b820 */ /* 0x000fe20000400000 */
[----:B---3--:R-:W-:Y:S01]  /*50f0*/  @!P6 FMUL R18, R18, R18 ;  /* 0x000000121212e220 */ /* 0x008fe20000400000 */
[----:B------:R-:W-:Y:S02]  /*5100*/  FSETP.GEU.AND P6, PT, R22, -126, PT ;  /* 0xc2fc00001600780b */ /* 0x000fe40003fce000 */
[----:B------:R-:W-:Y:S02]  /*5110*/  FMNMX R32, R50, R7, !PT ;  /* 0x0000000732207209 */ /* 0x000fe40007800000 */
[----:B------:R-:W2:Y:S01]  /*5120*/  MUFU.EX2 R23, R23 ;  /* 0x0000001700177308 */ /* 0x000ea20000000800 */
[----:B------:R-:W-:Y:S01]  /*5130*/  @!P5 FMUL R21, R21, 0.5 ;  /* 0x3f0000001515d820 */ /* 0x000fe20000400000 */
[----:B------:R-:W-:Y:S01]  /*5140*/  FMNMX R7, R51, R32, !PT ;  /* 0x0000002033077209 */ /* 0x000fe20007800000 */
[----:B-1----:R-:W-:Y:S01]  /*5150*/  @!P4 FMUL R20, R20, R20 ;  /* 0x000000141414c220 */ /* 0x002fe20000400000 */
[----:B------:R-:W-:Y:S01]  /*5160*/  FSETP.GEU.AND P4, PT, R24, -126, PT ;  /* 0xc2fc00001800780b */ /* 0x000fe20003f8e000 */
[----:B------:R-:W-:-:S01]  /*5170*/  FFMA R32, R53, UR16, -R121 ;  /* 0x0000001035207c23 */ /* 0x000fc20008000879 */
[----:B------:R-:W-:Y:S01]  /*5180*/  FMNMX R36, R54, R7, !PT ;  /* 0x0000000736247209 */ /* 0x000fe20007800000 */
[----:B------:R-:W-:-:S01]  /*5190*/  FFMA R53, R73, UR16, -R121 ;  /* 0x0000001049357c23 */ /* 0x000fc20008000879 */
[----:B------:R-:W1:Y:S01]  /*51a0*/  MUFU.EX2 R21, R21 ;  /* 0x0000001500157308 */ /* 0x000e620000000800 */
[----:B------:R-:W-:Y:S01]  /*51b0*/  @!P6 FMUL R22, R22, 0.5 ;  /* 0x3f0000001616e820 */ /* 0x000fe20000400000 */
[----:B------:R-:W-:-:S04]  /*51c0*/  FMNMX R7, R55, R36, !PT ;  /* 0x0000002437077209 */ /* 0x000fc80007800000 */
[----:B------:R-:W-:Y:S02]  /*51d0*/  FMNMX R36, R58, R7, !PT ;  /* 0x000000073a247209 */ /* 0x000fe40007800000 */
[----:B------:R-:W3:Y:S01]  /*51e0*/  MUFU.EX2 R22, R22 ;  /* 0x0000001600167308 */ /* 0x000ee20000000800 */
[----:B------:R-:W-:Y:S01]  /*51f0*/  @!P4 FMUL R24, R24, 0.5 ;  /* 0x3f0000001818c820 */ /* 0x000fe20000400000 */
[----:B--2---:R-:W-:Y:S01]  /*5200*/  @!P3 FMUL R23, R23, R23 ;  /* 0x000000171717b220 */ /* 0x004fe20000400000 */
[----:B------:R-:W-:Y:S02]  /*5210*/  FSETP.GEU.AND P3, PT, R29, -126, PT ;  /* 0xc2fc00001d00780b */ /* 0x000fe40003f6e000 */
[----:B------:R-:W-:-:S03]  /*5220*/  FMNMX R7, R59, R36, !PT ;  /* 0x000000243b077209 */ /* 0x000fc60007800000 */
[----:B------:R-:W2:Y:S01]  /*5230*/  MUFU.EX2 R24, R24 ;  /* 0x0000001800187308 */ /* 0x000ea20000000800 */
[----:B-1----:R-:W-:Y:S01]  /*5240*/  @!P5 FMUL R21, R21, R21 ;  /* 0x000000151515d220 */ /* 0x002fe20000400000 */
[----:B------:R-:W-:Y:S02]  /*5250*/  FSETP.GEU.AND P5, PT, R25, -126, PT ;  /* 0xc2fc00001900780b */ /* 0x000fe40003fae000 */
[----:B------:R-:W-:-:S04]  /*5260*/  FMNMX R36, R62, R7, !PT ;  /* 0x000000073e247209 */ /* 0x000fc80007800000 */
[----:B------:R-:W-:Y:S01]  /*5270*/  @!P3 FMUL R29, R29, 0.5 ;  /* 0x3f0000001d1db820 */ /* 0x000fe20000400000 */
[----:B---3--:R-:W-:Y:S01]  /*5280*/  @!P6 FMUL R22, R22, R22 ;  /* 0x000000161616e220 */ /* 0x008fe20000400000 */
[----:B------:R-:W-:Y:S02]  /*5290*/  FSETP.GEU.AND P6, PT, R28, -126, PT ;  /* 0xc2fc00001c00780b */ /* 0x000fe40003fce000 */
[----:B------:R-:W-:Y:S01]  /*52a0*/  FMNMX R7, R63, R36, !PT ;  /* 0x000000243f077209 */ /* 0x000fe20007800000 */
[----:B------:R-:W-:Y:S01]  /*52b0*/  FFMA R36, R60, UR16, -R121 ;  /* 0x000000103c247c23 */ /* 0x000fe20008000879 */
[----:B------:R-:W1:Y:S01]  /*52c0*/  MUFU.EX2 R29, R29 ;  /* 0x0000001d001d7308 */ /* 0x000e620000000800 */
[----:B------:R-:W-:Y:S01]  /*52d0*/  @!P5 FMUL R25, R25, 0.5 ;  /* 0x3f0000001919d820 */ /* 0x000fe20000400000 */
[----:B------:R-:W-:Y:S01]  /*52e0*/  FMNMX R40, R66, R7, !PT ;  /* 0x0000000742287209 */ /* 0x000fe20007800000 */
[----:B--2---:R-:W-:Y:S01]  /*52f0*/  @!P4 FMUL R24, R24, R24 ;  /* 0x000000181818c220 */ /* 0x004fe20000400000 */
[----:B------:R-:W-:-:S02]  /*5300*/  FSETP.GEU.AND P4, PT, R32, -126, PT ;  /* 0xc2fc00002000780b */ /* 0x000fc40003f8e000 */
[----:B------:R-:W-:Y:S02]  /*5310*/  FMNMX R7, R67, R40, !PT ;  /* 0x0000002843077209 */ /* 0x000fe40007800000 */
[----:B------:R-:W2:Y:S01]  /*5320*/  MUFU.EX2 R25, R25 ;  /* 0x0000001900197308 */ /* 0x000ea20000000800 */
[----:B------:R-:W-:Y:S01]  /*5330*/  @!P6 FMUL R28, R28, 0.5 ;  /* 0x3f0000001c1ce820 */ /* 0x000fe20000400000 */
[----:B------:R-:W-:-:S04]  /*5340*/  FMNMX R40, R70, R7, !PT ;  /* 0x0000000746287209 */ /* 0x000fc80007800000 */
[----:B------:R-:W-:Y:S02]  /*5350*/  FMNMX R7, R71, R40, !PT ;  /* 0x0000002847077209 */ /* 0x000fe40007800000 */
[----:B------:R-:W3:Y:S01]  /*5360*/  MUFU.EX2 R28, R28 ;  /* 0x0000001c001c7308 */ /* 0x000ee20000000800 */
[----:B------:R-:W-:Y:S01]  /*5370*/  @!P4 FMUL R32, R32, 0.5 ;  /* 0x3f0000002020c820 */ /* 0x000fe20000400000 */
[----:B-1----:R-:W-:Y:S01]  /*5380*/  @!P3 FMUL R29, R29, R29 ;  /* 0x0000001d1d1db220 */ /* 0x002fe20000400000 */
[----:B------:R-:W-:Y:S02]  /*5390*/  FSETP.GEU.AND P3, PT, R36, -126, PT ;  /* 0xc2fc00002400780b */ /* 0x000fe40003f6e000 */
[----:B------:R-:W-:-:S03]  /*53a0*/  FMNMX R40, R74, R7, !PT ;  /* 0x000000074a287209 */ /* 0x000fc60007800000 */
[----:B------:R-:W1:Y:S01]  /*53b0*/  MUFU.EX2 R32, R32 ;  /* 0x0000002000207308 */ /* 0x000e620000000800 */
[----:B--2---:R-:W-:Y:S01]  /*53c0*/  @!P5 FMUL R25, R25, R25 ;  /* 0x000000191919d220 */ /* 0x004fe20000400000 */
[----:B------:R-:W-:Y:S02]  /*53d0*/  FSETP.GEU.AND P5, PT, R33, -126, PT ;  /* 0xc2fc00002100780b */ /* 0x000fe40003fae000 */
[----:B------:R-:W-:Y:S01]  /*53e0*/  FMNMX R7, R75, R40, !PT ;  /* 0x000000284b077209 */ /* 0x000fe20007800000 */
[----:B------:R-:W-:-:S03]  /*53f0*/  FFMA R40, R64, UR16, -R121 ;  /* 0x0000001040287c23 */ /* 0x000fc60008000879 */
        /* <DEDUP_REMOVED lines=8> */
[----:B------:R-:W-:-:S02]  /*5480*/  FSETP.GEU.AND P4, PT, R41, -126, PT ;  /* 0xc2fc00002900780b */ /* 0x000fc40003f8e000 */
[----:B------:R-:W-:Y:S02]  /*5490*/  FMNMX R44, R82, R7, !PT ;  /* 0x00000007522c7209 */ /* 0x000fe40007800000 */
        /* <DEDUP_REMOVED lines=11> */
[----:B------:R-:W-:Y:S01]  /*5550*/  FSETP.GEU.AND P5, PT, R40, -126, PT ;  /* 0xc2fc00002800780b */ /* 0x000fe20003fae000 */
[----:B------:R-:W1:Y:S02]  /*5560*/  SHFL.BFLY PT, R48, R7, 0x1, 0x1f ;  /* 0x0c201f0007307f89 */ /* 0x000e6400000e0000 */
[----:B------:R-:W-:-:S01]  /*5570*/  FADD R15, R10, R33 ;  /* 0x000000210a0f7221 */ /* 0x000fc20000000000 */
[----:B------:R-:W-:Y:S02]  /*5580*/  F2FP.SATFINITE.E4M3.F32.PACK_AB_MERGE_C R10, RZ, R10, RZ ;  /* 0x0000000aff0a723e */ /* 0x000fe400048070ff */
[----:B------:R-:W-:Y:S01]  /*5590*/  @!P3 FMUL R68, R68, 0.5 ;  /* 0x3f0000004444b820 */ /* 0x000fe20000400000 */
[----:B---3--:R-:W-:Y:S01]  /*55a0*/  @!P6 FMUL R37, R37, R37 ;  /* 0x000000252525e220 */ /* 0x008fe20000400000 */
[----:B------:R-:W-:-:S02]  /*55b0*/  FSETP.GEU.AND P6, PT, R45, -126, PT ;  /* 0xc2fc00002d00780b */ /* 0x000fc40003fce000 */
[----:B------:R-:W3:Y:S01]  /*55c0*/  MUFU.EX2 R44, R68 ;  /* 0x00000044002c7308 */ /* 0x000ee20000000800 */
[----:B------:R-:W-:Y:S02]  /*55d0*/  LOP3.LUT R10, R10, 0xff, RZ, 0xc0, !PT ;  /* 0x000000ff0a0a7812 */ /* 0x000fe400078ec0ff */
[----:B------:R-:W-:Y:S01]  /*55e0*/  @!P5 FMUL R40, R40, 0.5 ;  /* 0x3f0000002828d820 */ /* 0x000fe20000400000 */
[----:B------:R-:W-:Y:S01]  /*55f0*/  F2FP.SATFINITE.E4M3.F32.PACK_AB_MERGE_C R33, RZ, R33, RZ ;  /* 0x00000021ff21723e */ /* 0x000fe200048070ff */
[----:B--2---:R-:W-:Y:S01]  /*5600*/  @!P4 FMUL R41, R41, R41 ;  /* 0x000000292929c220 */ /* 0x004fe20000400000 */
[----:B------:R-:W-:Y:S02]  /*5610*/  FSETP.GEU.AND P4, PT, R49, -126, PT ;  /* 0xc2fc00003100780b */ /* 0x000fe40003f8e000 */
[----:B------:R-:W-:Y:S01]  /*5620*/  LOP3.LUT R33, R33, 0xff, RZ, 0xc0, !PT ;  /* 0x000000ff21217812 */ /* 0x000fe200078ec0ff */
[----:B------:R-:W2:Y:S02]  /*5630*/  MUFU.EX2 R40, R40 ;  /* 0x0000002800287308 */ /* 0x000ea40000000800 */
[----:B------:R-:W-:Y:S01]  /*5640*/  @!P6 FMUL R45, R45, 0.5 ;  /* 0x3f0000002d2de820 */ /* 0x000fe20000400000 */
[----:B-1----:R-:W-:-:S05]  /*5650*/  FMNMX R7, R7, R48, !PT ;  /* 0x0000003007077209 */ /* 0x002fca0007800000 */
[----:B------:R-:W1:Y:S01]  /*5660*/  MUFU.EX2 R45, R45 ;  /* 0x0000002d002d7308 */ /* 0x000e620000000800 */
[----:B---3--:R-:W-:Y:S01]  /*5670*/  @!P3 FMUL R44, R44, R44 ;  /* 0x0000002c2c2cb220 */ /* 0x008fe20000400000 */
[----:B------:R-:W-:Y:S01]  /*5680*/  @!P4 FMUL R49, R49, 0.5 ;  /* 0x3f0000003131c820 */ /* 0x000fe20000400000 */
[----:B------:R-:W-:Y:S01]  /*5690*/  FSETP.GEU.AND P3, PT, R76, -126, PT ;  /* 0xc2fc00004c00780b */ /* 0x000fe20003f6e000 */
[----:B------:R-:W3:Y:S04]  /*56a0*/  SHFL.BFLY PT, R60, R7, 0x2, 0x1f ;  /* 0x0c401f00073c7f89 */ /* 0x000ee800000e0000 */
[----:B------:R-:W4:Y:S01]  /*56b0*/  MUFU.EX2 R49, R49 ;  /* 0x0000003100317308 */ /* 0x000f220000000800 */
[----:B--2---:R-:W-:Y:S01]  /*56c0*/  @!P5 FMUL R40, R40, R40 ;  /* 0x000000282828d220 */ /* 0x004fe20000400000 */
[----:B------:R-:W-:-:S06]  /*56d0*/  FSETP.GEU.AND P5, PT, R72, -126, PT ;  /* 0xc2fc00004800780b */ /* 0x000fcc0003fae000 */
[----:B------:R-:W-:Y:S01]  /*56e0*/  @!P3 FMUL R76, R76, 0.5 ;  /* 0x3f0000004c4cb820 */ /* 0x000fe20000400000 */
[----:B-1----:R-:W-:Y:S01]  /*56f0*/  @!P6 FMUL R45, R45, R45 ;  /* 0x0000002d2d2de220 */ /* 0x002fe20000400000 */
[----:B------:R-:W-:Y:S02]  /*5700*/  FSETP.GEU.AND P6, PT, R53, -126, PT ;  /* 0xc2fc00003500780b */ /* 0x000fe40003fce000 */
[----:B------:R-:W1:Y:S03]  /*5710*/  MUFU.EX2 R52, R76 ;  /* 0x0000004c00347308 */ /* 0x000e660000000800 */
[----:B------:R-:W-:Y:S01]  /*5720*/  @!P5 FMUL R72, R72, 0.5 ;  /* 0x3f0000004848d820 */ /* 0x000fe20000400000 */
[----:B----4-:R-:W-:Y:S01]  /*5730*/  @!P4 FMUL R49, R49, R49 ;  /* 0x000000313131c220 */ /* 0x010fe20000400000 */
[----:B------:R-:W-:-:S03]  /*5740*/  FSETP.GEU.AND P4, PT, R57, -126, PT ;  /* 0xc2fc00003900780b */ /* 0x000fc60003f8e000 */
[----:B------:R2:W4:Y:S01]  /*5750*/  MUFU.EX2 R48, R72 ;  /* 0x0000004800307308 */ /* 0x0005220000000800 */
[----:B---3--:R-:W-:Y:S02]  /*5760*/  FMNMX R7, R7, R60, !PT ;  /* 0x0000003c07077209 */ /* 0x008fe40007800000 */
[----:B------:R-:W-:-:S06]  /*5770*/  @!P6 FMUL R53, R53, 0.5 ;  /* 0x3f0000003535e820 */ /* 0x000fcc0000400000 */
[----:B------:R-:W3:Y:S01]  /*5780*/  MUFU.EX2 R53, R53 ;  /* 0x0000003500357308 */ /* 0x000ee20000000800 */
[----:B-1----:R-:W-:Y:S01]  /*5790*/  @!P3 FMUL R52, R52, R52 ;  /* 0x000000343434b220 */ /* 0x002fe20000400000 */
[----:B------:R-:W-:Y:S01]  /*57a0*/  @!P4 FMUL R57, R57, 0.5 ;  /* 0x3f0000003939c820 */ /* 0x000fe20000400000 */
[----:B------:R-:W-:-:S04]  /*57b0*/  FSETP.NEU.AND P3, PT, R7, -INF , PT ;  /* 0xff8000000700780b */ /* 0x000fc80003f6d000 */
[----:B--2---:R-:W-:Y:S01]  /*57c0*/  FSEL R72, R7, RZ, P3 ;  /* 0x000000ff07487208 */ /* 0x004fe20001800000 */
[----:B------:R-:W1:Y:S01]  /*57d0*/  MUFU.EX2 R57, R57 ;  /* 0x0000003900397308 */ /* 0x000e620000000800 */
[----:B------:R-:W-:Y:S01]  /*57e0*/  FSETP.GEU.AND P3, PT, R84, -126, PT ;  /* 0xc2fc00005400780b */ /* 0x000fe20003f6e000 */
[----:B----4-:R-:W-:Y:S01]  /*57f0*/  @!P5 FMUL R48, R48, R48 ;  /* 0x000000303030d220 */ /* 0x010fe20000400000 */
[----:B------:R-:W-:Y:S01]  /*5800*/  FSETP.GEU.AND P5, PT, R56, -126, PT ;  /* 0xc2fc00003800780b */ /* 0x000fe20003fae000 */
[C---:B------:R-:W-:Y:S01]  /*5810*/  FMUL R76, R72.reuse, UR16 ;  /* 0x00000010484c7c20 */ /* 0x040fe20008400000 */
[----:B------:R-:W-:-:S01]  /*5820*/  FADD R13, -R72, R13 ;  /* 0x0000000d480d7221 */ /* 0x000fc20000000100 */
[----:B------:R-:W-:Y:S01]  /*5830*/  FADD R72, R17, R40 ;  /* 0x0000002811487221 */ /* 0x000fe20000000000 */
[----:B------:R-:W-:Y:S01]  /*5840*/  F2FP.SATFINITE.E4M3.F32.PACK_AB_MERGE_C R17, RZ, R17, RZ ;  /* 0x00000011ff11723e */ /* 0x000fe200048070ff */
[--C-:B------:R-:W-:Y:S01]  /*5850*/  FFMA R64, R26, UR16, -R76.reuse ;  /* 0x000000101a407c23 */ /* 0x100fe2000800084c */
[----:B---3--:R-:W-:Y:S01]  /*5860*/  @!P6 FMUL R53, R53, R53 ;  /* 0x000000353535e220 */ /* 0x008fe20000400000 */
[----:B------:R-:W-:Y:S01]  /*5870*/  FSETP.GEU.AND P6, PT, R81, -126, PT ;  /* 0xc2fc00005100780b */ /* 0x000fe20003fce000 */
[----:B------:R-:W-:-:S01]  /*5880*/  FFMA R69, R30, UR16, -R76 ;  /* 0x000000101e457c23 */ /* 0x000fc2000800084c */
[--C-:B------:R-:W-:Y:S01]  /*5890*/  FFMA R68, R27, UR16, -R76.reuse ;  /* 0x000000101b447c23 */ /* 0x100fe2000800084c */
[----:B------:R-:W-:-:S01]  /*58a0*/  FFMA R31, R31, UR16, -R76 ;  /* 0x000000101f1f7c23 */ /* 0x000fc2000800084c */
[----:B------:R-:W-:Y:S01]  /*58b0*/  @!P3 FMUL R84, R84, 0.5 ;  /* 0x3f0000005454b820 */ /* 0x000fe20000400000 */
[----:B------:R-:W-:-:S01]  /*58c0*/  FFMA R73, R34, UR16, -R76 ;  /* 0x0000001022497c23 */ /* 0x000fc2000800084c */
[----:B------:R-:W-:Y:S01]  /*58d0*/  @!P5 FMUL R56, R56, 0.5 ;  /* 0x3f0000003838d820 */ /* 0x000fe20000400000 */
[----:B-1----:R-:W-:Y:S01]  /*58e0*/  @!P4 FMUL R57, R57, R57 ;  /* 0x000000393939c220 */ /* 0x002fe20000400000 */
[----:B------:R-:W-:Y:S01]  /*58f0*/  FSETP.GEU.AND P4, PT, R85, -126, PT ;  /* 0xc2fc00005500780b */ /* 0x000fe20003f8e000 */
[----:B------:R-:W1:Y:S01]  /*5900*/  MUFU.EX2 R26, R84 ;  /* 0x00000054001a7308 */ /* 0x000e620000000800 */
[----:B------:R-:W-:-:S01]  /*5910*/  FFMA R77, R35, UR16, -R76 ;  /* 0x00000010234d7c23 */ /* 0x000fc2000800084c */
[--C-:B------:R-:W-:Y:S01]  /*5920*/  FFMA R39, R39, UR16, -R76.reuse ;  /* 0x0000001027277c23 */ /* 0x100fe2000800084c */
[----:B------:R-:W-:-:S01]  /*5930*/  FFMA R42, R42, UR16, -R76 ;  /* 0x000000102a2a7c23 */ /* 0x000fc2000800084c */
[----:B------:R-:W-:Y:S01]  /*5940*/  @!P6 FMUL R81, R81, 0.5 ;  /* 0x3f0000005151e820 */ /* 0x000fe20000400000 */
[----:B------:R-:W-:-:S01]  /*5950*/  FFMA R43, R43, UR16, -R76 ;  /* 0x000000102b2b7c23 */ /* 0x000fc2000800084c */
[--C-:B------:R-:W-:Y:S01]  /*5960*/  FFMA R47, R47, UR16, -R76.reuse ;  /* 0x000000102f2f7c23 */ /* 0x100fe2000800084c */
[----:B------:R-:W-:-:S01]  /*5970*/  FFMA R50, R50, UR16, -R76 ;  /* 0x0000001032327c23 */ /* 0x000fc2000800084c */
[----:B------:R-:W2:Y:S01]  /*5980*/  MUFU.EX2 R56, R56 ;  /* 0x0000003800387308 */ /* 0x000ea20000000800 */
[----:B------:R-:W-:-:S01]  /*5990*/  FFMA R51, R51, UR16, -R76 ;  /* 0x0000001033337c23 */ /* 0x000fc2000800084c */
[--C-:B------:R-:W-:Y:S01]  /*59a0*/  FFMA R62, R62, UR16, -R76.reuse ;  /* 0x000000103e3e7c23 */ /* 0x100fe2000800084c */
[----:B------:R-:W-:-:S01]  /*59b0*/  FFMA R58, R58, UR16, -R76 ;  /* 0x000000103a3a7c23 */ /* 0x000fc2000800084c */
[----:B------:R-:W-:Y:S01]  /*59c0*/  @!P4 FMUL R85, R85, 0.5 ;  /* 0x3f0000005555c820 */ /* 0x000fe20000400000 */
[----:B------:R-:W-:-:S01]  /*59d0*/  FFMA R70, R70, UR16, -R76 ;  /* 0x0000001046467c23 */ /* 0x000fc2000800084c */
[--C-:B------:R-:W-:Y:S01]  /*59e0*/  FFMA R66, R66, UR16, -R76.reuse ;  /* 0x0000001042427c23 */ /* 0x100fe2000800084c */
[----:B------:R-:W-:-:S01]  /*59f0*/  FFMA R80, R67, UR16, -R76 ;  /* 0x0000001043507c23 */ /* 0x000fc2000800084c */
[----:B------:R3:W4:Y:S01]  /*5a00*/  MUFU.EX2 R61, R81 ;  /* 0x00000051003d7308 */ /* 0x0007220000000800 */
[----:B-1----:R-:W-:Y:S01]  /*5a10*/  @!P3 FMUL R26, R26, R26 ;  /* 0x0000001a1a1ab220 */ /* 0x002fe20000400000 */
[----:B------:R-:W-:Y:S01]  /*5a20*/  FSETP.GEU.AND P3, PT, R69, -126, PT ;  /* 0xc2fc00004500780b */ /* 0x000fe20003f6e000 */
[----:B------:R-:W-:-:S01]  /*5a30*/  FFMA R74, R74, UR16, -R76 ;  /* 0x000000104a4a7c23 */ /* 0x000fc2000800084c */
[--C-:B------:R-:W-:Y:S01]  /*5a40*/  FFMA R82, R82, UR16, -R76.reuse ;  /* 0x0000001052527c23 */ /* 0x100fe2000800084c */
[----:B------:R-:W-:-:S01]  /*5a50*/  FFMA R86, R86, UR16, -R76 ;  /* 0x0000001056567c23 */ /* 0x000fc2000800084c */
[--C-:B------:R-:W-:Y:S01]  /*5a60*/  FFMA R84, R79, UR16, -R76.reuse ;  /* 0x000000104f547c23 */ /* 0x100fe2000800084c */
[----:B------:R-:W-:-:S01]  /*5a70*/  FFMA R87, R87, UR16, -R76 ;  /* 0x0000001057577c23 */ /* 0x000fc2000800084c */
[----:B------:R-:W1:Y:S01]  /*5a80*/  MUFU.EX2 R65, R85 ;  /* 0x0000005500417308 */ /* 0x000e620000000800 */
[----:B--2---:R-:W-:Y:S01]  /*5a90*/  @!P5 FMUL R56, R56, R56 ;  /* 0x000000383838d220 */ /* 0x004fe20000400000 */
[----:B------:R-:W-:Y:S01]  /*5aa0*/  FSETP.GEU.AND P5, PT, R64, -126, PT ;  /* 0xc2fc00004000780b */ /* 0x000fe20003fae000 */
[----:B---3--:R-:W-:-:S01]  /*5ab0*/  FFMA R81, R71, UR16, -R76 ;  /* 0x0000001047517c23 */ /* 0x008fc2000800084c */
[----:B------:R-:W-:Y:S01]  /*5ac0*/  FMUL R13, R13, UR16 ;  /* 0x000000100d0d7c20 */ /* 0x000fe20008400000 */
[----:B------:R-:W-:-:S02]  /*5ad0*/  LOP3.LUT R17, R17, 0xff, RZ, 0xc0, !PT ;  /* 0x000000ff11117812 */ /* 0x000fc400078ec0ff */
[----:B------:R-:W-:Y:S01]  /*5ae0*/  @!P3 FMUL R69, R69, 0.5 ;  /* 0x3f0000004545b820 */ /* 0x000fe20000400000 */
[----:B------:R-:W-:Y:S01]  /*5af0*/  F2FP.SATFINITE.E4M3.F32.PACK_AB_MERGE_C R40, RZ, R40, RZ ;  /* 0x00000028ff28723e */ /* 0x000fe200048070ff */
[----:B----4-:R-:W-:Y:S01]  /*5b00*/  @!P6 FMUL R61, R61, R61 ;  /* 0x0000003d3d3de220 */ /* 0x010fe20000400000 */
[----:B------:R-:W-:Y:S01]  /*5b10*/  FSETP.GEU.AND P6, PT, R68, -126, PT ;  /* 0xc2fc00004400780b */ /* 0x000fe20003fce000 */
[----:B------:R2:W3:Y:S01]  /*5b20*/  MUFU.EX2 R34, R69 ;  /* 0x0000004500227308 */ /* 0x0004e20000000800 */
[----:B------:R-:W-:Y:S01]  /*5b30*/  LOP3.LUT R40, R40, 0xff, RZ, 0xc0, !PT ;  /* 0x000000ff28287812 */ /* 0x000fe200078ec0ff */
[----:B------:R-:W-:Y:S01]  /*5b40*/  FADD R79, R28, R61 ;  /* 0x0000003d1c4f7221 */ /* 0x000fe20000000000 */
[----:B------:R-:W-:Y:S01]  /*5b50*/  F2FP.SATFINITE.E4M3.F32.PACK_AB_MERGE_C R28, RZ, R28, RZ ;  /* 0x0000001cff1c723e */ /* 0x000fe200048070ff */
[----:B------:R-:W-:Y:S01]  /*5b60*/  @!P5 FMUL R64, R64, 0.5 ;  /* 0x3f0000004040d820 */ /* 0x000fe20000400000 */
[----:B------:R-:W-:Y:S01]  /*5b70*/  F2FP.SATFINITE.E4M3.F32.PACK_AB_MERGE_C R61, RZ, R61, RZ ;  /* 0x0000003dff3d723e */ /* 0x000fe200048070ff */
[----:B-1----:R-:W-:Y:S01]  /*5b80*/  @!P4 FMUL R65, R65, R65 ;  /* 0x000000414141c220 */ /* 0x002fe20000400000 */
[----:B------:R-:W-:Y:S01]  /*5b90*/  FSETP.GEU.AND P4, PT, R31, -126, PT ;  /* 0xc2fc00001f00780b */ /* 0x000fe20003f8e000 */
[----:B------:R-:W1:Y:S01]  /*5ba0*/  MUFU.EX2 R60, R64 ;  /* 0x00000040003c7308 */ /* 0x000e620000000800 */
[----:B--2---:R-:W-:-:S01]  /*5bb0*/  FFMA R69, R46, UR16, -R76 ;  /* 0x000000102e457c23 */ /* 0x004fc2000800084c */
[----:B------:R-:W-:-:S02]  /*5bc0*/  LOP3.LUT R28, R28, 0xffff, RZ, 0xc0, !PT ;  /* 0x0000ffff1c1c7812 */ /* 0x000fc400078ec0ff */
[----:B------:R-:W-:Y:S01]  /*5bd0*/  @!P6 FMUL R68, R68, 0.5 ;  /* 0x3f0000004444e820 */ /* 0x000fe20000400000 */
[----:B------:R-:W-:-:S03]  /*5be0*/  LOP3.LUT R61, R61, 0xffff, RZ, 0xc0, !PT ;  /* 0x0000ffff3d3d7812 */ /* 0x000fc600078ec0ff */
[----:B------:R2:W4:Y:S01]  /*5bf0*/  MUFU.EX2 R27, R68 ;  /* 0x00000044001b7308 */ /* 0x0005220000000800 */
[----:B---3--:R-:W-:-:S03]  /*5c00*/  @!P3 FMUL R34, R34, R34 ;  /* 0x000000222222b220 */ /* 0x008fc60000400000 */
[----:B------:R-:W-:-:S04]  /*5c10*/  @!P4 FMUL R31, R31, 0.5 ;  /* 0x3f0000001f1fc820 */ /* 0x000fc80000400000 */
[----:B------:R-:W3:Y:S01]  /*5c20*/  MUFU.EX2 R30, R31 ;  /* 0x0000001f001e7308 */ /* 0x000ee20000000800 */
[----:B--2---:R-:W-:-:S01]  /*5c30*/  FFMA R68, R38, UR16, -R76 ;  /* 0x0000001026447c23 */ /* 0x004fc2000800084c */
[----:B-1----:R-:W-:Y:S01]  /*5c40*/  @!P5 FMUL R60, R60, R60 ;  /* 0x0000003c3c3cd220 */ /* 0x002fe20000400000 */
[----:B------:R-:W-:-:S03]  /*5c50*/  FSETP.GEU.AND P5, PT, R73, -126, PT ;  /* 0xc2fc00004900780b */ /* 0x000fc60003fae000 */
[----:B------:R-:W-:Y:S01]  /*5c60*/  FSETP.GEU.AND P3, PT, R68, -126, PT ;  /* 0xc2fc00004400780b */ /* 0x000fe20003f6e000 */
[----:B----4-:R-:W-:Y:S01]  /*5c70*/  @!P6 FMUL R27, R27, R27 ;  /* 0x0000001b1b1be220 */ /* 0x010fe20000400000 */
[----:B------:R-:W-:-:S08]  /*5c80*/  FSETP.GEU.AND P6, PT, R77, -126, PT ;  /* 0xc2fc00004d00780b */ /* 0x000fd00003fce000 */
[----:B------:R-:W-:Y:S01]  /*5c90*/  @!P5 FMUL R73, R73, 0.5 ;  /* 0x3f0000004949d820 */ /* 0x000fe20000400000 */
[----:B---3--:R-:W-:Y:S01]  /*5ca0*/  @!P4 FMUL R30, R30, R30 ;  /* 0x0000001e1e1ec220 */ /* 0x008fe20000400000 */
[----:B------:R-:W-:Y:S01]  /*5cb0*/  FSETP.GEU.AND P4, PT, R39, -126, PT ;  /* 0xc2fc00002700780b */ /* 0x000fe20003f8e000 */
[----:B------:R-:W-:Y:S01]  /*5cc0*/  @!P3 FMUL R68, R68, 0.5 ;  /* 0x3f0000004444b820 */ /* 0x000fe20000400000 */
[----:B------:R1:W2:Y:S01]  /*5cd0*/  MUFU.EX2 R38, R73 ;  /* 0x0000004900267308 */ /* 0x0002a20000000800 */
[----:B------:R-:W-:-:S07]  /*5ce0*/  @!P6 FMUL R77, R77, 0.5 ;  /* 0x3f0000004d4de820 */ /* 0x000fce0000400000 */
[----:B------:R-:W3:Y:S01]  /*5cf0*/  MUFU.EX2 R64, R68 ;  /* 0x0000004400407308 */ /* 0x000ee20000000800 */
[----:B-1----:R-:W-:-:S02]  /*5d00*/  FFMA R73, R54, UR16, -R76 ;  /* 0x0000001036497c23 */ /* 0x002fc4000800084c */
[----:B------:R-:W-:-:S05]  /*5d10*/  @!P4 FMUL R39, R39, 0.5 ;  /* 0x3f0000002727c820 */ /* 0x000fca0000400000 */
[----:B------:R1:W4:Y:S01]  /*5d20*/  MUFU.EX2 R31, R77 ;  /* 0x0000004d001f7308 */ /* 0x0003220000000800 */
[----:B--2---:R-:W-:Y:S01]  /*5d30*/  @!P5 FMUL R38, R38, R38 ;  /* 0x000000262626d220 */ /* 0x004fe20000400000 */
[----:B------:R-:W-:-:S06]  /*5d40*/  FSETP.GEU.AND P5, PT, R42, -126, PT ;  /* 0xc2fc00002a00780b */ /* 0x000fcc0003fae000 */
[----:B------:R-:W2:Y:S01]  /*5d50*/  MUFU.EX2 R35, R39 ;  /* 0x0000002700237308 */ /* 0x000ea20000000800 */
[----:B---3--:R-:W-:Y:S01]  /*5d60*/  @!P3 FMUL R64, R64, R64 ;  /* 0x000000404040b220 */ /* 0x008fe20000400000 */
[----:B------:R-:W-:Y:S01]  /*5d70*/  FSETP.GEU.AND P3, PT, R69, -126, PT ;  /* 0xc2fc00004500780b */ /* 0x000fe20003f6e000 */
[----:B-1----:R-:W-:-:S04]  /*5d80*/  FFMA R77, R59, UR16, -R76 ;  /* 0x000000103b4d7c23 */ /* 0x002fc8000800084c */
[----:B------:R-:W-:Y:S01]  /*5d90*/  @!P5 FMUL R42, R42, 0.5 ;  /* 0x3f0000002a2ad820 */ /* 0x000fe20000400000 */
[----:B----4-:R-:W-:Y:S01]  /*5da0*/  @!P6 FMUL R31, R31, R31 ;  /* 0x0000001f1f1fe220 */ /* 0x010fe20000400000 */
[----:B------:R-:W-:Y:S02]  /*5db0*/  FSETP.GEU.AND P6, PT, R43, -126, PT ;  /* 0xc2fc00002b00780b */ /* 0x000fe40003fce000 */
[----:B------:R-:W1:Y:S04]  /*5dc0*/  MUFU.EX2 R46, R42 ;  /* 0x0000002a002e7308 */ /* 0x000e680000000800 */
[----:B------:R-:W-:Y:S01]  /*5dd0*/  @!P3 FMUL R69, R69, 0.5 ;  /* 0x3f0000004545b820 */ /* 0x000fe20000400000 */
[----:B--2---:R-:W-:Y:S01]  /*5de0*/  @!P4 FMUL R35, R35, R35 ;  /* 0x000000232323c220 */ /* 0x004fe20000400000 */
[----:B------:R-:W-:-:S02]  /*5df0*/  FSETP.GEU.AND P4, PT, R47, -126, PT ;  /* 0xc2fc00002f00780b */ /* 0x000fc40003f8e000 */
[----:B------:R2:W3:Y:S03]  /*5e00*/  MUFU.EX2 R68, R69 ;  /* 0x0000004500447308 */ /* 0x0004e60000000800 */
[----:B------:R-:W-:-:S05]  /*5e10*/  @!P6 FMUL R43, R43, 0.5 ;  /* 0x3f0000002b2be820 */ /* 0x000fca0000400000 */
[----:B------:R-:W4:Y:S01]  /*5e20*/  MUFU.EX2 R39, R43 ;  /* 0x0000002b00277308 */ /* 0x000f220000000800 */
[----:B-1----:R-:W-:Y:S01]  /*5e30*/  @!P5 FMUL R46, R46, R46 ;  /* 0x0000002e2e2ed220 */ /* 0x002fe20000400000 */
[----:B------:R-:W-:Y:S01]  /*5e40*/  FSETP.GEU.AND P5, PT, R50, -126, PT ;  /* 0xc2fc00003200780b */ /* 0x000fe20003fae000 */
[----:B--2---:R-:W-:-:S01]  /*5e50*/  FFMA R69, R55, UR16, -R76 ;  /* 0x0000001037457c23 */ /* 0x004fc2000800084c */
[----:B------:R-:W-:-:S04]  /*5e60*/  @!P4 FMUL R47, R47, 0.5 ;  /* 0x3f0000002f2fc820 */ /* 0x000fc80000400000 */
[----:B------:R-:W1:Y:S01]  /*5e70*/  MUFU.EX2 R42, R47 ;  /* 0x0000002f002a7308 */ /* 0x000e620000000800 */
[----:B---3--:R-:W-:Y:S01]  /*5e80*/  @!P3 FMUL R68, R68, R68 ;  /* 0x000000444444b220 */ /* 0x008fe20000400000 */
[----:B------:R-:W-:-:S05]  /*5e90*/  FSETP.GEU.AND P3, PT, R73, -126, PT ;  /* 0xc2fc00004900780b */ /* 0x000fca0003f6e000 */
[----:B------:R-:W-:Y:S01]  /*5ea0*/  @!P5 FMUL R50, R50, 0.5 ;  /* 0x3f0000003232d820 */ /* 0x000fe20000400000 */
[----:B----4-:R-:W-:Y:S01]  /*5eb0*/  @!P6 FMUL R39, R39, R39 ;  /* 0x000000272727e220 */ /* 0x010fe20000400000 */
[----:B------:R-:W-:Y:S02]  /*5ec0*/  FSETP.GEU.AND P6, PT, R51, -126, PT ;  /* 0xc2fc00003300780b */ /* 0x000fe40003fce000 */
[----:B------:R-:W2:Y:S04]  /*5ed0*/  MUFU.EX2 R54, R50 ;  /* 0x0000003200367308 */ /* 0x000ea80000000800 */
[----:B------:R-:W-:Y:S01]  /*5ee0*/  @!P3 FMUL R73, R73, 0.5 ;  /* 0x3f0000004949b820 */ /* 0x000fe20000400000 */
[----:B-1----:R-:W-:Y:S01]  /*5ef0*/  @!P4 FMUL R42, R42, R42 ;  /* 0x0000002a2a2ac220 */ /* 0x002fe20000400000 */
[----:B------:R-:W-:-:S02]  /*5f00*/  FSETP.GEU.AND P4, PT, R69, -126, PT ;  /* 0xc2fc00004500780b */ /* 0x000fc40003f8e000 */
[----:B------:R1:W3:Y:S03]  /*5f10*/  MUFU.EX2 R55, R73 ;  /* 0x0000004900377308 */ /* 0x0002e60000000800 */
[----:B------:R-:W-:-:S05]  /*5f20*/  @!P6 FMUL R51, R51, 0.5 ;  /* 0x3f0000003333e820 */ /* 0x000fca0000400000 */
[----:B------:R-:W4:Y:S01]  /*5f30*/  MUFU.EX2 R43, R51 ;  /* 0x00000033002b7308 */ /* 0x000f220000000800 */
[----:B--2---:R-:W-:Y:S01]  /*5f40*/  @!P5 FMUL R54, R54, R54 ;  /* 0x000000363636d220 */ /* 0x004fe20000400000 */
[----:B------:R-:W-:Y:S01]  /*5f50*/  FSETP.GEU.AND P5, PT, R58, -126, PT ;  /* 0xc2fc00003a00780b */ /* 0x000fe20003fae000 */
[----:B-1----:R-:W-:-:S01]  /*5f60*/  FFMA R73, R63, UR16, -R76 ;  /* 0x000000103f497c23 */ /* 0x002fc2000800084c */
        /* <DEDUP_REMOVED lines=11> */
[----:B------:R-:W1:Y:S03]  /*6020*/  MUFU.EX2 R63, R62 ;  /* 0x0000003e003f7308 */ /* 0x000e660000000800 */
[----:B------:R-:W-:-:S05]  /*6030*/  @!P6 FMUL R77, R77, 0.5 ;  /* 0x3f0000004d4de820 */ /* 0x000fca0000400000 */
[----:B------:R3:W4:Y:S01]  /*6040*/  MUFU.EX2 R50, R77 ;  /* 0x0000004d00327308 */ /* 0x0007220000000800 */
[----:B--2---:R-:W-:Y:S01]  /*6050*/  @!P5 FMUL R59, R59, R59 ;  /* 0x0000003b3b3bd220 */ /* 0x004fe20000400000 */
[----:B------:R-:W-:Y:S01]  /*6060*/  FSETP.GEU.AND P5, PT, R66, -126, PT ;  /* 0xc2fc00004200780b */ /* 0x000fe20003fae000 */
[----:B------:R-:W-:-:S05]  /*6070*/  @!P4 FMUL R73, R73, 0.5 ;  /* 0x3f0000004949c820 */ /* 0x000fca0000400000 */
[----:B------:R-:W2:Y:S01]  /*6080*/  MUFU.EX2 R51, R73 ;  /* 0x0000004900337308 */ /* 0x000ea20000000800 */
[----:B-1----:R-:W-:Y:S01]  /*6090*/  @!P3 FMUL R63, R63, R63 ;  /* 0x0000003f3f3fb220 */ /* 0x002fe20000400000 */
[----:B------:R-:W-:Y:S01]  /*60a0*/  FSETP.GEU.AND P3, PT, R70, -126, PT ;  /* 0xc2fc00004600780b */ /* 0x000fe20003f6e000 */
[----:B---3--:R-:W-:-:S01]  /*60b0*/  FFMA R77, R75, UR16, -R76 ;  /* 0x000000104b4d7c23 */ /* 0x008fc2000800084c */
[----:B------:R-:W-:-:S03]  /*60c0*/  FFMA R75, R78, UR16, -R76 ;  /* 0x000000104e4b7c23 */ /* 0x000fc6000800084c */
[----:B------:R-:W-:Y:S01]  /*60d0*/  @!P5 FMUL R66, R66, 0.5 ;  /* 0x3f0000004242d820 */ /* 0x000fe20000400000 */
[----:B----4-:R-:W-:Y:S01]  /*60e0*/  @!P6 FMUL R50, R50, R50 ;  /* 0x000000323232e220 */ /* 0x010fe20000400000 */
[----:B------:R-:W-:Y:S02]  /*60f0*/  FSETP.GEU.AND P6, PT, R80, -126, PT ;  /* 0xc2fc00005000780b */ /* 0x000fe40003fce000 */
[----:B------:R1:W3:Y:S04]  /*6100*/  MUFU.EX2 R67, R66 ;  /* 0x0000004200437308 */ /* 0x0002e80000000800 */
[----:B------:R-:W-:Y:S01]  /*6110*/  @!P3 FMUL R70, R70, 0.5 ;  /* 0x3f0000004646b820 */ /* 0x000fe20000400000 */
[----:B--2---:R-:W-:Y:S01]  /*6120*/  @!P4 FMUL R51, R51, R51 ;  /* 0x000000333333c220 */ /* 0x004fe20000400000 */
[----:B------:R-:W-:-:S02]  /*6130*/  FSETP.GEU.AND P4, PT, R74, -126, PT ;  /* 0xc2fc00004a00780b */ /* 0x000fc40003f8e000 */
[----:B------:R2:W4:Y:S01]  /*6140*/  MUFU.EX2 R69, R70 ;  /* 0x0000004600457308 */ /* 0x0005220000000800 */
[----:B-1----:R-:W-:-:S01]  /*6150*/  FFMA R66, R83, UR16, -R76 ;  /* 0x0000001053427c23 */ /* 0x002fc2000800084c */
[----:B------:R-:W-:Y:S01]  /*6160*/  FADD R76, R19, R44 ;  /* 0x0000002c134c7221 */ /* 0x000fe20000000000 */
[----:B------:R-:W-:Y:S01]  /*6170*/  F2FP.SATFINITE.E4M3.F32.PACK_AB_MERGE_C R19, RZ, R19, RZ ;  /* 0x00000013ff13723e */ /* 0x000fe200048070ff */
[----:B------:R-:W-:Y:S01]  /*6180*/  @!P6 FMUL R80, R80, 0.5 ;  /* 0x3f0000005050e820 */ /* 0x000fe20000400000 */
[----:B------:R-:W-:Y:S02]  /*6190*/  F2FP.SATFINITE.E4M3.F32.PACK_AB_MERGE_C R44, RZ, R44, RZ ;  /* 0x0000002cff2c723e */ /* 0x000fe400048070ff */
[----:B------:R-:W-:Y:S01]  /*61a0*/  LOP3.LUT R19, R19, 0xff, RZ, 0xc0, !PT ;  /* 0x000000ff13137812 */ /* 0x000fe200078ec0ff */
[----:B------:R-:W1:Y:S01]  /*61b0*/  MUFU.EX2 R58, R80 ;  /* 0x00000050003a7308 */ /* 0x000e620000000800 */
[----:B---3--:R-:W-:Y:S01]  /*61c0*/  @!P5 FMUL R67, R67, R67 ;  /* 0x000000434343d220 */ /* 0x008fe20000400000 */
[----:B------:R-:W-:Y:S01]  /*61d0*/  FSETP.GEU.AND P5, PT, R77, -126, PT ;  /* 0xc2fc00004d00780b */ /* 0x000fe20003fae000 */
[----:B--2---:R-:W-:-:S01]  /*61e0*/  FADD R70, R21, R48 ;  /* 0x0000003015467221 */ /* 0x004fc20000000000 */
[----:B------:R-:W-:Y:S01]  /*61f0*/  @!P4 FMUL R74, R74, 0.5 ;  /* 0x3f0000004a4ac820 */ /* 0x000fe20000400000 */
[----:B------:R-:W-:-:S02]  /*6200*/  F2FP.SATFINITE.E4M3.F32.PACK_AB_MERGE_C R21, RZ, R21, RZ ;  /* 0x00000015ff15723e */ /* 0x000fc400048070ff */
[----:B------:R-:W-:Y:S01]  /*6210*/  FADD R78, R15, R70 ;  /* 0x000000460f4e7221 */ /* 0x000fe20000000000 */
[----:B------:R2:W3:Y:S01]  /*6220*/  MUFU.EX2 R73, R74 ;  /* 0x0000004a00497308 */ /* 0x0004e20000000800 */
[----:B----4-:R-:W-:Y:S01]  /*6230*/  @!P3 FMUL R69, R69, R69 ;  /* 0x000000454545b220 */ /* 0x010fe20000400000 */
[----:B------:R-:W-:Y:S01]  /*6240*/  FSETP.GEU.AND P3, PT, R82, -126, PT ;  /* 0xc2fc00005200780b */ /* 0x000fe20003f6e000 */
[----:B------:R-:W-:-:S01]  /*6250*/  FADD R15, R16, R37 ;  /* 0x00000025100f7221 */ /* 0x000fc20000000000 */
[----:B------:R-:W-:Y:S02]  /*6260*/  F2FP.SATFINITE.E4M3.F32.PACK_AB_MERGE_C R16, RZ, R16, RZ ;  /* 0x00000010ff10723e */ /* 0x000fe400048070ff */
[----:B------:R-:W-:Y:S01]  /*6270*/  F2FP.SATFINITE.E4M3.F32.PACK_AB_MERGE_C R37, RZ, R37, RZ ;  /* 0x00000025ff25723e */ /* 0x000fe200048070ff */
[----:B------:R-:W-:Y:S01]  /*6280*/  @!P5 FMUL R77, R77, 0.5 ;  /* 0x3f0000004d4dd820 */ /* 0x000fe20000400000 */
[----:B------:R-:W-:Y:S01]  /*6290*/  LOP3.LUT R21, R21, 0xff, RZ, 0xc0, !PT ;  /* 0x000000ff15157812 */ /* 0x000fe200078ec0ff */
[----:B-1----:R-:W-:Y:S01]  /*62a0*/  @!P6 FMUL R58, R58, R58 ;  /* 0x0000003a3a3ae220 */ /* 0x002fe20000400000 */
[----:B------:R-:W-:Y:S01]  /*62b0*/  FSETP.GEU.AND P6, PT, R75, -126, PT ;  /* 0xc2fc00004b00780b */ /* 0x000fe20003fce000 */
[----:B------:R1:W4:Y:S01]  /*62c0*/  MUFU.EX2 R62, R77 ;  /* 0x0000004d003e7308 */ /* 0x0003220000000800 */
[----:B--2---:R-:W-:-:S01]  /*62d0*/  FADD R74, R22, R53 ;  /* 0x00000035164a7221 */ /* 0x004fc20000000000 */
[----:B------:R-:W-:-:S02]  /*62e0*/  F2FP.SATFINITE.E4M3.F32.PACK_AB_MERGE_C R22, RZ, R22, RZ ;  /* 0x00000016ff16723e */ /* 0x000fc400048070ff */
[----:B------:R-:W-:Y:S01]  /*62f0*/  @!P3 FMUL R82, R82, 0.5 ;  /* 0x3f0000005252b820 */ /* 0x000fe20000400000 */
[----:B------:R-:W-:Y:S01]  /*6300*/  FADD R80, R15, R74 ;  /* 0x0000004a0f507221 */ /* 0x000fe20000000000 */
[----:B---3--:R-:W-:Y:S01]  /*6310*/  @!P4 FMUL R73, R73, R73 ;  /* 0x000000494949c220 */ /* 0x008fe20000400000 */
[----:B------:R-:W-:Y:S01]  /*6320*/  FSETP.GEU.AND P4, PT, R66, -126, PT ;  /* 0xc2fc00004200780b */ /* 0x000fe20003f8e000 */
[----:B------:R2:W3:Y:S01]  /*6330*/  MUFU.EX2 R71, R82 ;  /* 0x0000005200477308 */ /* 0x0004e20000000800 */
[----:B------:R-:W-:-:S01]  /*6340*/  FADD R74, R18, R45 ;  /* 0x0000002d124a7221 */ /* 0x000fc20000000000 */
[----:B-1----:R-:W-:Y:S01]  /*6350*/  FADD R77, R25, R56 ;  /* 0x00000038194d7221 */ /* 0x002fe20000000000 */
[----:B------:R-:W-:-:S01]  /*6360*/  FADD R121, R46, R73 ;  /* 0x000000492e797221 */ /* 0x000fc20000000000 */
[----:B------:R-:W-:Y:S01]  /*6370*/  @!P6 FMUL R75, R75, 0.5 ;  /* 0x3f0000004b4be820 */ /* 0x000fe20000400000 */
[----:B------:R-:W-:-:S01]  /*6380*/  FADD R85, R74, R79 ;  /* 0x0000004f4a557221 */ /* 0x000fc20000000000 */
[----:B------:R-:W-:Y:S01]  /*6390*/  FADD R83, R72, R77 ;  /* 0x0000004d48537221 */ /* 0x000fe20000000000 */
[----:B------:R-:W-:-:S01]  /*63a0*/  FADD R72, R11, R36 ;  /* 0x000000240b487221 */ /* 0x000fc20000000000 */
[----:B------:R-:W-:Y:S01]  /*63b0*/  FADD R77, R23, R52 ;  /* 0x00000034174d7221 */ /* 0x000fe20000000000 */
[----:B----4-:R-:W-:Y:S01]  /*63c0*/  @!P5 FMUL R62, R62, R62 ;  /* 0x0000003e3e3ed220 */ /* 0x010fe20000400000 */
[----:B------:R-:W1:Y:S01]  /*63d0*/  MUFU.EX2 R75, R75 ;  /* 0x0000004b004b7308 */ /* 0x000e620000000800 */
[----:B------:R-:W-:Y:S01]  /*63e0*/  FSETP.GEU.AND P5, PT, R81, -126, PT ;  /* 0xc2fc00005100780b */ /* 0x000fe20003fae000 */
[----:B------:R-:W-:Y:S01]  /*63f0*/  @!P4 FMUL R66, R66, 0.5 ;  /* 0x3f0000004242c820 */ /* 0x000fe20000400000 */
[----:B--2---:R-:W-:-:S01]  /*6400*/  FADD R82, R72, R77 ;  /* 0x0000004d48527221 */ /* 0x004fc20000000000 */
[----:B------:R-:W-:Y:S01]  /*6410*/  FADD R72, R14, R41 ;  /* 0x000000290e487221 */ /* 0x000fe20000000000 */
[----:B------:R-:W-:Y:S01]  /*6420*/  F2FP.SATFINITE.E4M3.F32.PACK_AB_MERGE_C R11, RZ, R11, RZ ;  /* 0x0000000bff0b723e */ /* 0x000fe200048070ff */
[----:B------:R-:W-:Y:S01]  /*6430*/  FADD R77, R24, R57 ;  /* 0x00000039184d7221 */ /* 0x000fe20000000000 */
[----:B---3--:R-:W-:Y:S01]  /*6440*/  @!P3 FMUL R71, R71, R71 ;  /* 0x000000474747b220 */ /* 0x008fe20000400000 */
[----:B------:R-:W2:Y:S01]  /*6450*/  MUFU.EX2 R66, R66 ;  /* 0x0000004200427308 */ /* 0x000ea20000000800 */
[----:B------:R-:W-:Y:S01]  /*6460*/  FSETP.GEU.AND P3, PT, R86, -126, PT ;  /* 0xc2fc00005600780b */ /* 0x000fe20003f6e000 */
[----:B------:R-:W-:Y:S01]  /*6470*/  FADD R78, R78, R83 ;  /* 0x000000534e4e7221 */ /* 0x000fe20000000000 */
[----:B------:R-:W-:Y:S01]  /*6480*/  F2FP.SATFINITE.E4M3.F32.PACK_AB_MERGE_C R14, RZ, R14, RZ ;  /* 0x0000000eff0e723e */ /* 0x000fe200048070ff */
[----:B------:R-:W-:Y:S01]  /*6490*/  FADD R77, R72, R77 ;  /* 0x0000004d484d7221 */ /* 0x000fe20000000000 */
[----:B------:R-:W-:Y:S01]  /*64a0*/  LOP3.LUT R11, R11, 0xff, RZ, 0xc0, !PT ;  /* 0x000000ff0b0b7812 */ /* 0x000fe200078ec0ff */
[----:B------:R-:W-:Y:S01]  /*64b0*/  @!P5 FMUL R81, R81, 0.5 ;  /* 0x3f0000005151d820 */ /* 0x000fe20000400000 */
[----:B------:R-:W-:Y:S01]  /*64c0*/  LOP3.LUT R14, R14, 0xffff, RZ, 0xc0, !PT ;  /* 0x0000ffff0e0e7812 */ /* 0x000fe200078ec0ff */
[----:B------:R-:W-:Y:S01]  /*64d0*/  FADD R79, R32, R65 ;  /* 0x00000041204f7221 */ /* 0x000fe20000000000 */
[----:B-1----:R-:W-:Y:S01]  /*64e0*/  @!P6 FMUL R75, R75, R75 ;  /* 0x0000004b4b4be220 */ /* 0x002fe20000400000 */
[----:B------:R-:W-:Y:S01]  /*64f0*/  FSETP.GEU.AND P6, PT, R84, -126, PT ;  /* 0xc2fc00005400780b */ /* 0x000fe20003fce000 */
[----:B------:R1:W3:Y:S01]  /*6500*/  MUFU.EX2 R70, R81 ;  /* 0x0000005100467308 */ /* 0x0002e20000000800 */
[----:B------:R-:W-:Y:S01]  /*6510*/  LOP3.LUT R83, R16, 0xffff, RZ, 0xc0, !PT ;  /* 0x0000ffff10537812 */ /* 0x000fe200078ec0ff */
[----:B------:R-:W-:Y:S01]  /*6520*/  FADD R123, R68, R75 ;  /* 0x0000004b447b7221 */ /* 0x000fe20000000000 */
[----:B------:R-:W-:Y:S01]  /*6530*/  @!P3 FMUL R86, R86, 0.5 ;  /* 0x3f0000005656b820 */ /* 0x000fe20000400000 */
[----:B------:R-:W-:Y:S01]  /*6540*/  PRMT R14, R14, 0x7604, R11 ;  /* 0x000076040e0e7816 */ /* 0x000fe2000000000b */
[----:B------:R-:W-:-:S01]  /*6550*/  FADD R122, R39, R62 ;  /* 0x0000003e277a7221 */ /* 0x000fc20000000000 */
[----:B--2---:R-:W-:Y:S01]  /*6560*/  @!P4 FMUL R66, R66, R66 ;  /* 0x000000424242c220 */ /* 0x004fe20000400000 */
[----:B------:R-:W-:Y:S01]  /*6570*/  FSETP.GEU.AND P4, PT, R87, -126, PT ;  /* 0xc2fc00005700780b */ /* 0x000fe20003f8e000 */
[----:B------:R-:W2:Y:S01]  /*6580*/  MUFU.EX2 R74, R86 ;  /* 0x00000056004a7308 */ /* 0x000ea20000000800 */
[----:B-1----:R-:W-:-:S01]  /*6590*/  FADD R81, R29, R26 ;  /* 0x0000001a1d517221 */ /* 0x002fc20000000000 */
[----:B------:R-:W-:Y:S01]  /*65a0*/  PRMT R10, R83, 0x7604, R10 ;  /* 0x00007604530a7816 */ /* 0x000fe2000000000a */
[----:B------:R-:W-:-:S01]  /*65b0*/  FADD R124, R43, R66 ;  /* 0x000000422b7c7221 */ /* 0x000fc20000000000 */
[----:B------:R-:W-:Y:S01]  /*65c0*/  @!P6 FMUL R84, R84, 0.5 ;  /* 0x3f0000005454e820 */ /* 0x000fe20000400000 */
[----:B------:R-:W-:-:S01]  /*65d0*/  FADD R81, R76, R81 ;  /* 0x000000514c517221 */ /* 0x000fc20000000000 */
[----:B------:R-:W-:Y:S01]  /*65e0*/  F2FP.SATFINITE.E4M3.F32.PACK_AB_MERGE_C R29, RZ, R29, RZ ;  /* 0x0000001dff1d723e */ /* 0x000fe200048070ff */
[----:B------:R-:W-:-:S01]  /*65f0*/  FADD R76, R20, R49 ;  /* 0x00000031144c7221 */ /* 0x000fc20000000000 */
[----:B------:R1:W-:Y:S01]  /*6600*/  MUFU.EX2 R15, R84 ;  /* 0x00000054000f7308 */ /* 0x0003e20000000800 */
[----:B---3--:R-:W-:Y:S01]  /*6610*/  @!P5 FMUL R70, R70, R70 ;  /* 0x000000464646d220 */ /* 0x008fe20000400000 */
[----:B------:R-:W-:Y:S01]  /*6620*/  F2FP.SATFINITE.E4M3.F32.PACK_AB_MERGE_C R32, RZ, R32, RZ ;  /* 0x00000020ff20723e */ /* 0x000fe200048070ff */
[----:B------:R-:W-:-:S01]  /*6630*/  FADD R125, R54, R71 ;  /* 0x00000047367d7221 */ /* 0x000fc20000000000 */
[----:B------:R-:W-:Y:S01]  /*6640*/  @!P4 FMUL R87, R87, 0.5 ;  /* 0x3f0000005757c820 */ /* 0x000fe20000400000 */
[----:B------:R-:W-:Y:S01]  /*6650*/  F2FP.SATFINITE.E4M3.F32.PACK_AB_MERGE_C R20, RZ, R20, RZ ;  /* 0x00000014ff14723e */ /* 0x000fe200048070ff */
[----:B------:R-:W-:Y:S01]  /*6660*/  FADD R76, R76, R79 ;  /* 0x0000004f4c4c7221 */ /* 0x000fe20000000000 */
[----:B------:R-:W-:Y:S01]  /*6670*/  LOP3.LUT R29, R29, 0xff, RZ, 0xc0, !PT ;  /* 0x000000ff1d1d7812 */ /* 0x000fe200078ec0ff */
[----:B------:R3:W4:Y:S01]  /*6680*/  MUFU.EX2 R72, R87 ;  /* 0x0000005700487308 */ /* 0x0007220000000800 */
[----:B-1----:R-:W-:-:S01]  /*6690*/  FADD R84, R60, R59 ;  /* 0x0000003b3c547221 */ /* 0x002fc20000000000 */
[----:B------:R-:W-:Y:S01]  /*66a0*/  F2FP.SATFINITE.E4M3.F32.PACK_AB_MERGE_C R60, RZ, R60, RZ ;  /* 0x0000003cff3c723e */ /* 0x000fe200048070ff */
[----:B--2---:R-:W-:Y:S01]  /*66b0*/  @!P3 FMUL R74, R74, R74 ;  /* 0x0000004a4a4ab220 */ /* 0x004fe20000400000 */
[----:B------:R-:W-:Y:S01]  /*66c0*/  LOP3.LUT R32, R32, 0xffff, RZ, 0xc0, !PT ;  /* 0x0000ffff20207812 */ /* 0x000fe200078ec0ff */
[----:B------:R-:W-:-:S01]  /*66d0*/  FADD R126, R84, R121 ;  /* 0x00000079547e7221 */ /* 0x000fc20000000000 */
[----:B------:R-:W-:Y:S01]  /*66e0*/  FADD R84, R34, R63 ;  /* 0x0000003f22547221 */ /* 0x000fe20000000000 */
[----:B------:R-:W-:Y:S01]  /*66f0*/  IMAD.U32 R11, R60, 0x10000, RZ ;  /* 0x000100003c0b7824 */ /* 0x000fe200078e00ff */
[----:B------:R-:W-:Y:S01]  /*6700*/  F2FP.SATFINITE.E4M3.F32.PACK_AB_MERGE_C R34, RZ, R34, RZ ;  /* 0x00000022ff22723e */ /* 0x000fe200048070ff */
[----:B------:R-:W-:-:S01]  /*6710*/  FADD R121, R31, R58 ;  /* 0x0000003a1f797221 */ /* 0x000fc20000000000 */
[----:B------:R-:W-:Y:S01]  /*6720*/  FADD R123, R84, R123 ;  /* 0x0000007b547b7221 */ /* 0x000fe20000000000 */
[----:B------:R-:W-:-:S01]  /*6730*/  FADD R84, R64, R69 ;  /* 0x0000004540547221 */ /* 0x000fc20000000000 */
[----:B---3--:R-:W-:Y:S01]  /*6740*/  FADD R87, R55, R74 ;  /* 0x0000004a37577221 */ /* 0x008fe20000000000 */
[----:B------:R-:W-:Y:S01]  /*6750*/  LOP3.LUT R10, R10, 0xff0000, R11, 0xf8, !PT ;  /* 0x00ff00000a0a7812 */ /* 0x000fe200078ef80b */
[----:B------:R-:W-:Y:S01]  /*6760*/  FADD R121, R121, R124 ;  /* 0x0000007c79797221 */ /* 0x000fe20000000000 */
[----:B------:R-:W-:-:S02]  /*6770*/  IMAD.U32 R11, R34, 0x10000, RZ ;  /* 0x00010000220b7824 */ /* 0x000fc400078e00ff */
[----:B------:R-:W-:Y:S01]  /*6780*/  FADD R124, R84, R87 ;  /* 0x00000057547c7221 */ /* 0x000fe20000000000 */
[----:B------:R-:W-:Y:S01]  /*6790*/  F2FP.SATFINITE.E4M3.F32.PACK_AB_MERGE_C R55, RZ, R55, RZ ;  /* 0x00000037ff37723e */ /* 0x000fe200048070ff */
[----:B------:R-:W-:Y:S01]  /*67a0*/  FADD R84, R35, R70 ;  /* 0x0000004623547221 */ /* 0x000fe20000000000 */
[----:B------:R-:W-:Y:S01]  /*67b0*/  F2FP.SATFINITE.E4M3.F32.PACK_AB_MERGE_C R64, RZ, R64, RZ ;  /* 0x00000040ff40723e */ /* 0x000fe200048070ff */
[----:B------:R-:W-:Y:S01]  /*67c0*/  FADD R79, R27, R50 ;  /* 0x000000321b4f7221 */ /* 0x000fe20000000000 */
[----:B------:R-:W-:Y:S01]  /*67d0*/  F2FP.SATFINITE.E4M3.F32.PACK_AB_MERGE_C R35, RZ, R35, RZ ;  /* 0x00000023ff23723e */ /* 0x000fe200048070ff */
[----:B----4-:R-:W-:Y:S01]  /*67e0*/  @!P4 FMUL R72, R72, R72 ;  /* 0x000000484848c220 */ /* 0x010fe20000400000 */
[----:B------:R-:W-:Y:S01]  /*67f0*/  LOP3.LUT R20, R20, 0xffff, RZ, 0xc0, !PT ;  /* 0x0000ffff14147812 */ /* 0x000fe200078ec0ff */
[----:B------:R-:W-:Y:S01]  /*6800*/  IMAD.U32 R64, R64, 0x10000, RZ ;  /* 0x0001000040407824 */ /* 0x000fe200078e00ff */
[----:B------:R-:W-:Y:S01]  /*6810*/  LOP3.LUT R11, R14, 0xff0000, R11, 0xf8, !PT ;  /* 0x00ff00000e0b7812 */ /* 0x000fe200078ef80b */
[----:B------:R-:W-:Y:S01]  /*6820*/  IMAD.U32 R14, R55, 0x10000, RZ ;  /* 0x00010000370e7824 */ /* 0x000fe200078e00ff */
[----:B------:R-:W-:Y:S01]  /*6830*/  F2FP.SATFINITE.E4M3.F32.PACK_AB_MERGE_C R59, RZ, R59, RZ ;  /* 0x0000003bff3b723e */ /* 0x000fe200048070ff */
[----:B------:R-:W-:Y:S01]  /*6840*/  FADD R86, R38, R67 ;  /* 0x0000004326567221 */ /* 0x000fe20000000000 */
[----:B------:R-:W-:Y:S01]  /*6850*/  F2FP.SATFINITE.E4M3.F32.PACK_AB_MERGE_C R25, RZ, R25, RZ ;  /* 0x00000019ff19723e */ /* 0x000fe200048070ff */
[----:B------:R-:W-:Y:S01]  /*6860*/  @!P6 FMUL R15, R15, R15 ;  /* 0x0000000f0f0fe220 */ /* 0x000fe20000400000 */
[----:B------:R-:W-:Y:S01]  /*6870*/  PRMT R29, R32, 0x7604, R29 ;  /* 0x00007604201d7816 */ /* 0x000fe2000000001d */
[----:B------:R-:W-:Y:S01]  /*6880*/  IMAD.U32 R59, R59, 0x10000, RZ ;  /* 0x000100003b3b7824 */ /* 0x000fe200078e00ff */
[----:B------:R-:W-:Y:S01]  /*6890*/  LOP3.LUT R35, R35, 0xffff, RZ, 0xc0, !PT ;  /* 0x0000ffff23237812 */ /* 0x000fe200078ec0ff */
[----:B------:R-:W-:Y:S01]  /*68a0*/  FADD R122, R79, R122 ;  /* 0x0000007a4f7a7221 */ /* 0x000fe20000000000 */
[----:B------:R-:W-:Y:S01]  /*68b0*/  F2FP.SATFINITE.E4M3.F32.PACK_AB_MERGE_C R18, RZ, R18, RZ ;  /* 0x00000012ff12723e */ /* 0x000fe200048070ff */
[----:B------:R-:W-:Y:S01]  /*68c0*/  FADD R87, R47, R72 ;  /* 0x000000482f577221 */ /* 0x000fe20000000000 */
[----:B------:R-:W-:Y:S01]  /*68d0*/  LOP3.LUT R16, R37, 0xffff, RZ, 0xc0, !PT ;  /* 0x0000ffff25107812 */ /* 0x000fe200078ec0ff */
[----:B------:R-:W-:Y:S01]  /*68e0*/  FADD R79, R30, R51 ;  /* 0x000000331e4f7221 */ /* 0x000fe20000000000 */
[----:B------:R-:W-:Y:S01]  /*68f0*/  F2FP.SATFINITE.E4M3.F32.PACK_AB_MERGE_C R46, RZ, R46, RZ ;  /* 0x0000002eff2e723e */ /* 0x000fe200048070ff */
[----:B------:R-:W-:Y:S01]  /*6900*/  FADD R125, R86, R125 ;  /* 0x0000007d567d7221 */ /* 0x000fe20000000000 */
[----:B------:R-:W-:Y:S01]  /*6910*/  F2FP.SATFINITE.E4M3.F32.PACK_AB_MERGE_C R39, RZ, R39, RZ ;  /* 0x00000027ff27723e */ /* 0x000fe200048070ff */
[----:B------:R-:W-:Y:S01]  /*6920*/  FADD R86, R42, R15 ;  /* 0x0000000f2a567221 */ /* 0x000fe20000000000 */
[----:B------:R-:W-:Y:S01]  /*6930*/  PRMT R19, R20, 0x7604, R19 ;  /* 0x0000760414137816 */ /* 0x000fe20000000013 */
[----:B------:R-:W-:Y:S01]  /*6940*/  IMAD.U32 R46, R46, 0x10000, RZ ;  /* 0x000100002e2e7824 */ /* 0x000fe200078e00ff */
[----:B------:R-:W-:Y:S01]  /*6950*/  F2FP.SATFINITE.E4M3.F32.PACK_AB_MERGE_C R54, RZ, R54, RZ ;  /* 0x00000036ff36723e */ /* 0x000fe200048070ff */
[----:B------:R-:W-:Y:S01]  /*6960*/  FADD R80, R80, R85 ;  /* 0x0000005550507221 */ /* 0x000fe20000000000 */
[----:B------:R-:W-:Y:S01]  /*6970*/  F2FP.SATFINITE.E4M3.F32.PACK_AB_MERGE_C R43, RZ, R43, RZ ;  /* 0x0000002bff2b723e */ /* 0x000fe200048070ff */
[----:B------:R-:W-:Y:S01]  /*6980*/  FADD R81, R82, R81 ;  /* 0x0000005152517221 */ /* 0x000fe20000000000 */
[----:B------:R-:W-:Y:S01]  /*6990*/  LOP3.LUT R22, R22, 0xffff, RZ, 0xc0, !PT ;  /* 0x0000ffff16167812 */ /* 0x000fe200078ec0ff */
[----:B------:R-:W-:Y:S01]  /*69a0*/  IMAD.U32 R54, R54, 0x10000, RZ ;  /* 0x0001000036367824 */ /* 0x000fe200078e00ff */
[----:B------:R-:W-:Y:S01]  /*69b0*/  LOP3.LUT R25, R25, 0xff, RZ, 0xc0, !PT ;  /* 0x000000ff19197812 */ /* 0x000fe200078ec0ff */
[----:B------:R-:W-:Y:S01]  /*69c0*/  FADD R77, R77, R76 ;  /* 0x0000004c4d4d7221 */ /* 0x000fe20000000000 */
[----:B------:R-:W-:Y:S01]  /*69d0*/  LOP3.LUT R29, R29, 0xff0000, R14, 0xf8, !PT ;  /* 0x00ff00001d1d7812 */ /* 0x000fe200078ef80e */
[----:B------:R-:W-:Y:S01]  /*69e0*/  IMAD.SHL.U32 R14, R35, 0x1000000, RZ ;  /* 0x01000000230e7824 */ /* 0x000fe200078e00ff */
[----:B------:R-:W-:Y:S01]  /*69f0*/  LOP3.LUT R18, R18, 0xffff, RZ, 0xc0, !PT ;  /* 0x0000ffff12127812 */ /* 0x000fe200078ec0ff */
[----:B------:R-:W-:Y:S01]  /*6a00*/  FADD R78, R78, R81 ;  /* 0x000000514e4e7221 */ /* 0x000fe20000000000 */
[----:B------:R-:W-:Y:S01]  /*6a10*/  PRMT R16, R16, 0x7604, R33 ;  /* 0x0000760410107816 */ /* 0x000fe20000000021 */
[----:B------:R-:W-:Y:S01]  /*6a20*/  FADD R77, R80, R77 ;  /* 0x0000004d504d7221 */ /* 0x000fe20000000000 */
[----:B------:R-:W-:Y:S01]  /*6a30*/  F2FP.SATFINITE.E4M3.F32.PACK_AB_MERGE_C R49, RZ, R49, RZ ;  /* 0x00000031ff31723e */ /* 0x000fe200048070ff */
[----:B------:R-:W-:Y:S01]  /*6a40*/  FADD R79, R79, R86 ;  /* 0x000000564f4f7221 */ /* 0x000fe20000000000 */
[----:B------:R-:W-:Y:S01]  /*6a50*/  LOP3.LUT R39, R39, 0xffff, RZ, 0xc0, !PT ;  /* 0x0000ffff27277812 */ /* 0x000fe200078ec0ff */
[----:B------:R-:W-:Y:S01]  /*6a60*/  FADD R78, R78, R77 ;  /* 0x0000004d4e4e7221 */ /* 0x000fe20000000000 */
[----:B------:R-:W-:Y:S01]  /*6a70*/  F2FP.SATFINITE.E4M3.F32.PACK_AB_MERGE_C R38, RZ, R38, RZ ;  /* 0x00000026ff26723e */ /* 0x000fe200048070ff */
[----:B------:R-:W-:Y:S01]  /*6a80*/  FADD R84, R84, R87 ;  /* 0x0000005754547221 */ /* 0x000fe20000000000 */
[----:B------:R-:W-:Y:S01]  /*6a90*/  LOP3.LUT R19, R19, 0xff0000, R64, 0xf8, !PT ;  /* 0x00ff000013137812 */ /* 0x000fe200078ef840 */
[----:B------:R-:W-:Y:S01]  /*6aa0*/  FADD R125, R126, R125 ;  /* 0x0000007d7e7d7221 */ /* 0x000fe20000000000 */
[----:B------:R-:W-:Y:S01]  /*6ab0*/  LOP3.LUT R43, R43, 0xffff, RZ, 0xc0, !PT ;  /* 0x0000ffff2b2b7812 */ /* 0x000fe200078ec0ff */
[----:B------:R-:W-:Y:S01]  /*6ac0*/  IMAD.U32 R38, R38, 0x10000, RZ ;  /* 0x0001000026267824 */ /* 0x000fe200078e00ff */
[----:B------:R-:W-:Y:S01]  /*6ad0*/  FSETP.GEU.AND P4, PT, R13, -126, PT ;  /* 0xc2fc00000d00780b */ /* 0x000fe20003f8e000 */
[----:B------:R-:W-:Y:S01]  /*6ae0*/  FADD R121, R122, R121 ;  /* 0x000000797a797221 */ /* 0x000fe20000000000 */
[----:B------:R-:W-:Y:S01]  /*6af0*/  PRMT R21, R22, 0x7604, R21 ;  /* 0x0000760416157816 */ /* 0x000fe20000000015 */
[----:B------:R-:W-:Y:S01]  /*6b00*/  FADD R124, R123, R124 ;  /* 0x0000007c7b7c7221 */ /* 0x000fe20000000000 */
[----:B------:R-:W-:Y:S01]  /*6b10*/  F2FP.SATFINITE.E4M3.F32.PACK_AB_MERGE_C R69, RZ, R69, RZ ;  /* 0x00000045ff45723e */ /* 0x000fe200048070ff */
[----:B------:R-:W-:Y:S01]  /*6b20*/  FADD R84, R79, R84 ;  /* 0x000000544f547221 */ /* 0x000fe20000000000 */
[----:B------:R-:W-:Y:S01]  /*6b30*/  FSETP.GEU.AND P3, PT, R120, -126, PT ;  /* 0xc2fc00007800780b */ /* 0x000fe20003f6e000 */
[----:B------:R-:W-:Y:S01]  /*6b40*/  FADD R124, R125, R124 ;  /* 0x0000007c7d7c7221 */ /* 0x000fe20000000000 */
[----:B------:R-:W-:Y:S01]  /*6b50*/  F2FP.SATFINITE.E4M3.F32.PACK_AB_MERGE_C R70, RZ, R70, RZ ;  /* 0x00000046ff46723e */ /* 0x000fe200048070ff */
[----:B------:R-:W-:Y:S01]  /*6b60*/  IMAD.U32 R69, R69, 0x10000, RZ ;  /* 0x0001000045457824 */ /* 0x000fe200078e00ff */
[----:B------:R-:W-:Y:S01]  /*6b70*/  PRMT R25, R28, 0x7604, R25 ;  /* 0x000076041c197816 */ /* 0x000fe20000000019 */
[----:B------:R-:W-:Y:S01]  /*6b80*/  FADD R121, R121, R84 ;  /* 0x0000005479797221 */ /* 0x000fe20000000000 */
[----:B------:R-:W-:Y:S01]  /*6b90*/  F2FP.SATFINITE.E4M3.F32.PACK_AB_MERGE_C R47, RZ, R47, RZ ;  /* 0x0000002fff2f723e */ /* 0x000fe200048070ff */
[----:B------:R-:W-:Y:S01]  /*6ba0*/  @!P4 FMUL R13, R13, 0.5 ;  /* 0x3f0000000d0dc820 */ /* 0x000fe20000400000 */
[----:B------:R-:W-:Y:S01]  /*6bb0*/  PRMT R17, R18, 0x7604, R17 ;  /* 0x0000760412117816 */ /* 0x000fe20000000011 */
[----:B------:R-:W-:Y:S01]  /*6bc0*/  IMAD.SHL.U32 R18, R39, 0x1000000, RZ ;  /* 0x0100000027127824 */ /* 0x000fe200078e00ff */
[----:B------:R-:W-:Y:S01]  /*6bd0*/  LOP3.LUT R44, R44, 0xff, RZ, 0xc0, !PT ;  /* 0x000000ff2c2c7812 */ /* 0x000fe200078ec0ff */
[----:B------:R-:W-:Y:S01]  /*6be0*/  FADD R121, R124, R121 ;  /* 0x000000797c797221 */ /* 0x000fe20000000000 */
[----:B------:R-:W-:Y:S01]  /*6bf0*/  LOP3.LUT R49, R49, 0xffff, RZ, 0xc0, !PT ;  /* 0x0000ffff31317812 */ /* 0x000fe200078ec0ff */
[----:B------:R-:W-:Y:S01]  /*6c00*/  @!P3 FMUL R120, R120, 0.5 ;  /* 0x3f0000007878b820 */ /* 0x000fe20000400000 */
[----:B------:R-:W-:-:S02]  /*6c10*/  F2FP.SATFINITE.E4M3.F32.PACK_AB_MERGE_C R52, RZ, R52, RZ ;  /* 0x00000034ff34723e */ /* 0x000fc400048070ff */
[----:B------:R-:W-:Y:S02]  /*6c20*/  F2FP.SATFINITE.E4M3.F32.PACK_AB_MERGE_C R57, RZ, R57, RZ ;  /* 0x00000039ff39723e */ /* 0x000fe400048070ff */
[----:B------:R-:W-:Y:S02]  /*6c30*/  LOP3.LUT R59, R16, 0xff0000, R59, 0xf8, !PT ;  /* 0x00ff0000103b7812 */ /* 0x000fe400078ef83b */
[----:B------:R-:W-:Y:S02]  /*6c40*/  F2FP.SATFINITE.E4M3.F32.PACK_AB_MERGE_C R30, RZ, R30, RZ ;  /* 0x0000001eff1e723e */ /* 0x000fe400048070ff */
[----:B------:R-:W-:Y:S02]  /*6c50*/  F2FP.SATFINITE.E4M3.F32.PACK_AB_MERGE_C R26, RZ, R26, RZ ;  /* 0x0000001aff1a723e */ /* 0x000fe400048070ff */
[----:B------:R-:W-:Y:S02]  /*6c60*/  F2FP.SATFINITE.E4M3.F32.PACK_AB_MERGE_C R65, RZ, R65, RZ ;  /* 0x00000041ff41723e */ /* 0x000fe400048070ff */
[----:B------:R-:W-:-:S02]  /*6c70*/  F2FP.SATFINITE.E4M3.F32.PACK_AB_MERGE_C R27, RZ, R27, RZ ;  /* 0x0000001bff1b723e */ /* 0x000fc400048070ff */
[----:B------:R-:W-:Y:S01]  /*6c80*/  LOP3.LUT R16, R19, R14, RZ, 0xfc, !PT ;  /* 0x0000000e13107212 */ /* 0x000fe200078efcff */
[----:B------:R-:W-:Y:S01]  /*6c90*/  IMAD.SHL.U32 R14, R43, 0x1000000, RZ ;  /* 0x010000002b0e7824 */ /* 0x000fe200078e00ff */
[----:B------:R-:W-:Y:S02]  /*6ca0*/  F2FP.SATFINITE.E4M3.F32.PACK_AB_MERGE_C R45, RZ, R45, RZ ;  /* 0x0000002dff2d723e */ /* 0x000fe400048070ff */
[----:B------:R-:W-:Y:S02]  /*6cb0*/  LOP3.LUT R21, R21, 0xff0000, R46, 0xf8, !PT ;  /* 0x00ff000015157812 */ /* 0x000fe400078ef82e */
[----:B------:R-:W-:Y:S02]  /*6cc0*/  F2FP.SATFINITE.E4M3.F32.PACK_AB_MERGE_C R75, RZ, R75, RZ ;  /* 0x0000004bff4b723e */ /* 0x000fe400048070ff */
[----:B------:R-:W-:Y:S02]  /*6cd0*/  F2FP.SATFINITE.E4M3.F32.PACK_AB_MERGE_C R31, RZ, R31, RZ ;  /* 0x0000001fff1f723e */ /* 0x000fe400048070ff */
[----:B------:R-:W-:Y:S01]  /*6ce0*/  LOP3.LUT R70, R70, 0xffff, RZ, 0xc0, !PT ;  /* 0x0000ffff46467812 */ /* 0x000fe200078ec0ff */
[----:B------:R-:W-:Y:S01]  /*6cf0*/  IMAD.U32 R75, R75, 0x10000, RZ ;  /* 0x000100004b4b7824 */ /* 0x000fe200078e00ff */
[----:B------:R-:W-:-:S02]  /*6d00*/  F2FP.SATFINITE.E4M3.F32.PACK_AB_MERGE_C R15, RZ, R15, RZ ;  /* 0x0000000fff0f723e */ /* 0x000fc400048070ff */
[----:B------:R-:W-:Y:S02]  /*6d10*/  LOP3.LUT R25, R25, 0xff0000, R54, 0xf8, !PT ;  /* 0x00ff000019197812 */ /* 0x000fe400078ef836 */
[----:B------:R-:W-:Y:S02]  /*6d20*/  F2FP.SATFINITE.E4M3.F32.PACK_AB_MERGE_C R74, RZ, R74, RZ ;  /* 0x0000004aff4a723e */ /* 0x000fe400048070ff */
[----:B------:R-:W-:Y:S02]  /*6d30*/  LOP3.LUT R47, R47, 0xffff, RZ, 0xc0, !PT ;  /* 0x0000ffff2f2f7812 */ /* 0x000fe400078ec0ff */
[----:B------:R-:W-:Y:S02]  /*6d40*/  F2FP.SATFINITE.E4M3.F32.PACK_AB_MERGE_C R48, RZ, R48, RZ ;  /* 0x00000030ff30723e */ /* 0x000fe400048070ff */
[----:B------:R-:W-:Y:S02]  /*6d50*/  F2FP.SATFINITE.E4M3.F32.PACK_AB_MERGE_C R53, RZ, R53, RZ ;  /* 0x00000035ff35723e */ /* 0x000fe400048070ff */
[----:B------:R-:W-:-:S02]  /*6d60*/  PRMT R44, R49, 0x7604, R44 ;  /* 0x00007604312c7816 */ /* 0x000fc4000000002c */
[----:B------:R-:W-:Y:S02]  /*6d70*/  LOP3.LUT R52, R52, 0xff, RZ, 0xc0, !PT ;  /* 0x000000ff34347812 */ /* 0x000fe400078ec0ff */
[----:B------:R-:W-:Y:S02]  /*6d80*/  LOP3.LUT R57, R57, 0xffff, RZ, 0xc0, !PT ;  /* 0x0000ffff39397812 */ /* 0x000fe400078ec0ff */
[----:B------:R-:W-:Y:S02]  /*6d90*/  F2FP.SATFINITE.E4M3.F32.PACK_AB_MERGE_C R67, RZ, R67, RZ ;  /* 0x00000043ff43723e */ /* 0x000fe400048070ff */
[----:B------:R-:W-:Y:S02]  /*6da0*/  LOP3.LUT R30, R30, 0xffff, RZ, 0xc0, !PT ;  /* 0x0000ffff1e1e7812 */ /* 0x000fe400078ec0ff */
[----:B------:R-:W-:Y:S01]  /*6db0*/  F2FP.SATFINITE.E4M3.F32.PACK_AB_MERGE_C R58, RZ, R58, RZ ;  /* 0x0000003aff3a723e */ /* 0x000fe200048070ff */
[----:B------:R-:W-:Y:S01]  /*6dc0*/  IMAD.U32 R67, R67, 0x10000, RZ ;  /* 0x0001000043437824 */ /* 0x000fe200078e00ff */
[----:B------:R-:W-:Y:S01]  /*6dd0*/  F2FP.SATFINITE.E4M3.F32.PACK_AB_MERGE_C R72, RZ, R72, RZ ;  /* 0x00000048ff48723e */ /* 0x000fe200048070ff */
[----:B------:R-:W-:Y:S01]  /*6de0*/  IMAD.SHL.U32 R30, R30, 0x1000000, RZ ;  /* 0x010000001e1e7824 */ /* 0x000fe200078e00ff */
[----:B------:R-:W-:-:S02]  /*6df0*/  LOP3.LUT R26, R26, 0xff, RZ, 0xc0, !PT ;  /* 0x000000ff1a1a7812 */ /* 0x000fc400078ec0ff */
[----:B------:R-:W-:Y:S02]  /*6e00*/  LOP3.LUT R65, R65, 0xffff, RZ, 0xc0, !PT ;  /* 0x0000ffff41417812 */ /* 0x000fe400078ec0ff */
[----:B------:R-:W-:Y:S02]  /*6e10*/  LOP3.LUT R27, R27, 0xffff, RZ, 0xc0, !PT ;  /* 0x0000ffff1b1b7812 */ /* 0x000fe400078ec0ff */
[----:B------:R-:W-:Y:S02]  /*6e20*/  LOP3.LUT R45, R45, 0xffff, RZ, 0xc0, !PT ;  /* 0x0000ffff2d2d7812 */ /* 0x000fe400078ec0ff */
[----:B------:R-:W-:Y:S01]  /*6e30*/  F2FP.SATFINITE.E4M3.F32.PACK_AB_MERGE_C R56, RZ, R56, RZ ;  /* 0x00000038ff38723e */ /* 0x000fe200048070ff */
[----:B------:R-:W-:Y:S01]  /*6e40*/  IMAD.SHL.U32 R27, R27, 0x1000000, RZ ;  /* 0x010000001b1b7824 */ /* 0x000fe200078e00ff */
[----:B------:R-:W-:Y:S02]  /*6e50*/  F2FP.SATFINITE.E4M3.F32.PACK_AB_MERGE_C R73, RZ, R73, RZ ;  /* 0x00000049ff49723e */ /* 0x000fe400048070ff */
[----:B------:R-:W-:-:S02]  /*6e60*/  LOP3.LUT R31, R31, 0xffff, RZ, 0xc0, !PT ;  /* 0x0000ffff1f1f7812 */ /* 0x000fc400078ec0ff */
[----:B------:R-:W-:Y:S01]  /*6e70*/  LOP3.LUT R18, R21, R18, RZ, 0xfc, !PT ;  /* 0x0000001215127212 */ /* 0x000fe200078efcff */
[----:B------:R-:W-:Y:S01]  /*6e80*/  IMAD.SHL.U32 R21, R70, 0x1000000, RZ ;  /* 0x0100000046157824 */ /* 0x000fe200078e00ff */
[----:B------:R-:W-:Y:S01]  /*6e90*/  F2FP.SATFINITE.E4M3.F32.PACK_AB_MERGE_C R62, RZ, R62, RZ ;  /* 0x0000003eff3e723e */ /* 0x000fe200048070ff */
[----:B------:R-:W-:Y:S01]  /*6ea0*/  IMAD.U32 R73, R73, 0x10000, RZ ;  /* 0x0001000049497824 */ /* 0x000fe200078e00ff */
[----:B------:R-:W-:Y:S01]  /*6eb0*/  LOP3.LUT R15, R15, 0xffff, RZ, 0xc0, !PT ;  /* 0x0000ffff0f0f7812 */ /* 0x000fe200078ec0ff */
[----:B------:R-:W-:Y:S01]  /*6ec0*/  IMAD.SHL.U32 R31, R31, 0x1000000, RZ ;  /* 0x010000001f1f7824 */ /* 0x000fe200078e00ff */
[----:B------:R-:W-:Y:S01]  /*6ed0*/  LOP3.LUT R38, R17, 0xff0000, R38, 0xf8, !PT ;  /* 0x00ff000011267812 */ /* 0x000fe200078ef826 */
[----:B------:R-:W-:Y:S01]  /*6ee0*/  IMAD.U32 R17, R74, 0x10000, RZ ;  /* 0x000100004a117824 */ /* 0x000fe200078e00ff */
[----:B------:R-:W-:Y:S01]  /*6ef0*/  LOP3.LUT R25, R25, R14, RZ, 0xfc, !PT ;  /* 0x0000000e19197212 */ /* 0x000fe200078efcff */
[----:B------:R-:W-:Y:S01]  /*6f00*/  IMAD.SHL.U32 R14, R47, 0x1000000, RZ ;  /* 0x010000002f0e7824 */ /* 0x000fe200078e00ff */
[----:B------:R-:W-:Y:S01]  /*6f10*/  LOP3.LUT R48, R48, 0xff, RZ, 0xc0, !PT ;  /* 0x000000ff30307812 */ /* 0x000fe200078ec0ff */
[----:B------:R-:W-:Y:S01]  /*6f20*/  IMAD.SHL.U32 R15, R15, 0x1000000, RZ ;  /* 0x010000000f0f7824 */ /* 0x000fe200078e00ff */
[----:B------:R-:W-:-:S02]  /*6f30*/  LOP3.LUT R53, R53, 0xffff, RZ, 0xc0, !PT ;  /* 0x0000ffff35357812 */ /* 0x000fc400078ec0ff */
[----:B------:R-:W-:Y:S02]  /*6f40*/  PRMT R52, R57, 0x7604, R52 ;  /* 0x0000760439347816 */ /* 0x000fe40000000034 */
[----:B------:R-:W-:Y:S02]  /*6f50*/  LOP3.LUT R44, R44, 0xff0000, R69, 0xf8, !PT ;  /* 0x00ff00002c2c7812 */ /* 0x000fe400078ef845 */
[----:B------:R-:W-:Y:S02]  /*6f60*/  F2FP.SATFINITE.E4M3.F32.PACK_AB_MERGE_C R71, RZ, R71, RZ ;  /* 0x00000047ff47723e */ /* 0x000fe400048070ff */
[----:B------:R-:W-:Y:S02]  /*6f70*/  LOP3.LUT R58, R58, 0xffff, RZ, 0xc0, !PT ;  /* 0x0000ffff3a3a7812 */ /* 0x000fe400078ec0ff */
[----:B------:R-:W-:Y:S01]  /*6f80*/  F2FP.SATFINITE.E4M3.F32.PACK_AB_MERGE_C R66, RZ, R66, RZ ;  /* 0x00000042ff42723e */ /* 0x000fe200048070ff */
[----:B------:R-:W-:Y:S01]  /*6f90*/  IMAD.U32 R71, R71, 0x10000, RZ ;  /* 0x0001000047477824 */ /* 0x000fe200078e00ff */
[----:B------:R-:W-:Y:S01]  /*6fa0*/  LOP3.LUT R72, R72, 0xffff, RZ, 0xc0, !PT ;  /* 0x0000ffff48487812 */ /* 0x000fe200078ec0ff */
[----:B------:R-:W-:Y:S01]  /*6fb0*/  IMAD.SHL.U32 R19, R58, 0x1000000, RZ ;  /* 0x010000003a137824 */ /* 0x000fe200078e00ff */
[----:B------:R-:W-:-:S02]  /*6fc0*/  PRMT R26, R65, 0x7604, R26 ;  /* 0x00007604411a7816 */ /* 0x000fc4000000001a */
[----:B------:R-:W-:Y:S02]  /*6fd0*/  PRMT R40, R45, 0x7604, R40 ;  /* 0x000076042d287816 */ /* 0x000fe40000000028 */
[----:B------:R-:W-:Y:S02]  /*6fe0*/  LOP3.LUT R56, R56, 0xff, RZ, 0xc0, !PT ;  /* 0x000000ff38387812 */ /* 0x000fe400078ec0ff */
[----:B------:R-:W-:Y:S02]  /*6ff0*/  LOP3.LUT R62, R62, 0xffff, RZ, 0xc0, !PT ;  /* 0x0000ffff3e3e7812 */ /* 0x000fe400078ec0ff */
[----:B------:R-:W-:Y:S02]  /*7000*/  F2FP.SATFINITE.E4M3.F32.PACK_AB_MERGE_C R23, RZ, R23, RZ ;  /* 0x00000017ff17723e */ /* 0x000fe400048070ff */
[----:B------:R-:W-:Y:S02]  /*7010*/  F2FP.SATFINITE.E4M3.F32.PACK_AB_MERGE_C R24, RZ, R24, RZ ;  /* 0x00000018ff18723e */ /* 0x000fe400048070ff */
[----:B------:R-:W-:-:S02]  /*7020*/  PRMT R48, R53, 0x7604, R48 ;  /* 0x0000760435307816 */ /* 0x000fc40000000030 */
[----:B------:R-:W-:Y:S02]  /*7030*/  LOP3.LUT R52, R52, 0xff0000, R75, 0xf8, !PT ;  /* 0x00ff000034347812 */ /* 0x000fe400078ef84b */
[----:B------:R-:W-:Y:S01]  /*7040*/  LOP3.LUT R44, R44, R21, RZ, 0xfc, !PT ;  /* 0x000000152c2c7212 */ /* 0x000fe200078efcff */
[----:B------:R-:W-:Y:S01]  /*7050*/  IMAD.SHL.U32 R21, R72, 0x1000000, RZ ;  /* 0x0100000048157824 */ /* 0x000fe200078e00ff */
[----:B------:R-:W-:Y:S02]  /*7060*/  LOP3.LUT R66, R66, 0xffff, RZ, 0xc0, !PT ;  /* 0x0000ffff42427812 */ /* 0x000fe400078ec0ff */
[----:B------:R-:W-:Y:S02]  /*7070*/  F2FP.SATFINITE.E4M3.F32.PACK_AB_MERGE_C R68, RZ, R68, RZ ;  /* 0x00000044ff44723e */ /* 0x000fe400048070ff */
[----:B------:R-:W-:Y:S02]  /*7080*/  LOP3.LUT R26, R26, 0xff0000, R17, 0xf8, !PT ;  /* 0x00ff00001a1a7812 */ /* 0x000fe400078ef811 */
[----:B------:R-:W-:Y:S01]  /*7090*/  F2FP.SATFINITE.E4M3.F32.PACK_AB_MERGE_C R42, RZ, R42, RZ ;  /* 0x0000002aff2a723e */ /* 0x000fe200048070ff */
[----:B------:R-:W-:Y:S01]  /*70a0*/  IMAD.U32 R68, R68, 0x10000, RZ ;  /* 0x0001000044447824 */ /* 0x000fe200078e00ff */
[----:B------:R-:W-:Y:S01]  /*70b0*/  LOP3.LUT R20, R29, R14, RZ, 0xfc, !PT ;  /* 0x0000000e1d147212 */ /* 0x000fe200078efcff */
[----:B------:R-:W-:Y:S01]  /*70c0*/  IMAD.MOV.U32 R29, RZ, RZ, 0x2130 ;  /* 0x00002130ff1d7424 */ /* 0x000fe200078e00ff */
[----:B------:R-:W-:Y:S01]  /*70d0*/  PRMT R56, R61, 0x7604, R56 ;  /* 0x000076043d387816 */ /* 0x000fe20000000038 */
[----:B------:R1:W2:Y:S01]  /*70e0*/  MUFU.EX2 R14, R13 ;  /* 0x0000000d000e7308 */ /* 0x0002a20000000800 */
[----:B------:R-:W-:-:S02]  /*70f0*/  LOP3.LUT R40, R40, 0xff0000, R67, 0xf8, !PT ;  /* 0x00ff000028287812 */ /* 0x000fc400078ef843 */
[----:B------:R-:W-:Y:S02]  /*7100*/  LOP3.LUT R17, R11, R30, RZ, 0xfc, !PT ;  /* 0x0000001e0b117212 */ /* 0x000fe400078efcff */
[----:B------:R-:W-:Y:S02]  /*7110*/  LOP3.LUT R23, R23, 0xff, RZ, 0xc0, !PT ;  /* 0x000000ff17177812 */ /* 0x000fe400078ec0ff */
[----:B------:R-:W-:Y:S01]  /*7120*/  LOP3.LUT R24, R24, 0xffff, RZ, 0xc0, !PT ;  /* 0x0000ffff18187812 */ /* 0x000fe200078ec0ff */
[----:B------:R-:W3:Y:S01]  /*7130*/  MUFU.EX2 R11, R120 ;  /* 0x00000078000b7308 */ /* 0x000ee20000000800 */
[----:B------:R-:W-:Y:S01]  /*7140*/  F2FP.SATFINITE.E4M3.F32.PACK_AB_MERGE_C R36, RZ, R36, RZ ;  /* 0x00000024ff24723e */ /* 0x000fe200048070ff */
[----:B-1----:R-:W-:Y:S01]  /*7150*/  IMAD.SHL.U32 R13, R62, 0x1000000, RZ ;  /* 0x010000003e0d7824 */ /* 0x002fe200078e00ff */
[----:B------:R-:W-:Y:S02]  /*7160*/  F2FP.SATFINITE.E4M3.F32.PACK_AB_MERGE_C R41, RZ, R41, RZ ;  /* 0x00000029ff29723e */ /* 0x000fe400048070ff */
[----:B------:R-:W-:-:S02]  /*7170*/  LOP3.LUT R10, R10, R27, RZ, 0xfc, !PT ;  /* 0x0000001b0a0a7212 */ /* 0x000fc400078efcff */
[----:B------:R-:W-:Y:S02]  /*7180*/  LOP3.LUT R48, R48, 0xff0000, R73, 0xf8, !PT ;  /* 0x00ff000030307812 */ /* 0x000fe400078ef849 */
[----:B------:R-:W-:Y:S01]  /*7190*/  LOP3.LUT R31, R38, R31, RZ, 0xfc, !PT ;  /* 0x0000001f261f7212 */ /* 0x000fe200078efcff */
[----:B--2---:R-:W-:Y:S01]  /*71a0*/  @!P4 FMUL R14, R14, R14 ;  /* 0x0000000e0e0ec220 */ /* 0x004fe20000400000 */
[----:B------:R-:W-:Y:S01]  /*71b0*/  LOP3.LUT R52, R52, R15, RZ, 0xfc, !PT ;  /* 0x0000000f34347212 */ /* 0x000fe200078efcff */
[----:B------:R-:W-:Y:S01]  /*71c0*/  IMAD.SHL.U32 R15, R66, 0x1000000, RZ ;  /* 0x01000000420f7824 */ /* 0x000fe200078e00ff */
[----:B------:R-:W-:Y:S01]  /*71d0*/  F2FP.SATFINITE.E4M3.F32.PACK_AB_MERGE_C R63, RZ, R63, RZ ;  /* 0x0000003fff3f723e */ /* 0x000fe200048070ff */
[----:B------:R-:W-:-:S01]  /*71e0*/  FFMA R3, R14, R3, R121 ;  /* 0x000000030e037223 */ /* 0x000fc20000000079 */
[----:B------:R-:W-:Y:S01]  /*71f0*/  LOP3.LUT R42, R42, 0xffff, RZ, 0xc0, !PT ;  /* 0x0000ffff2a2a7812 */ /* 0x000fe200078ec0ff */
[----:B------:R-:W-:Y:S01]  /*7200*/  FMUL R90, R90, R14 ;  /* 0x0000000e5a5a7220 */ /* 0x000fe20000400000 */
[----:B------:R-:W-:Y:S01]  /*7210*/  F2FP.SATFINITE.E4M3.F32.PACK_AB_MERGE_C R50, RZ, R50, RZ ;  /* 0x00000032ff32723e */ /* 0x000fe200048070ff */
[----:B------:R-:W-:Y:S01]  /*7220*/  IMAD.U32 R63, R63, 0x10000, RZ ;  /* 0x000100003f3f7824 */ /* 0x000fe200078e00ff */
[----:B------:R-:W-:Y:S01]  /*7230*/  F2FP.SATFINITE.E4M3.F32.PACK_AB_MERGE_C R51, RZ, R51, RZ ;  /* 0x00000033ff33723e */ /* 0x000fe200048070ff */
[----:B------:R-:W-:Y:S01]  /*7240*/  IMAD.SHL.U32 R42, R42, 0x1000000, RZ ;  /* 0x010000002a2a7824 */ /* 0x000fe200078e00ff */
[----:B------:R-:W-:Y:S01]  /*7250*/  LOP3.LUT R56, R56, 0xff0000, R71, 0xf8, !PT ;  /* 0x00ff000038387812 */ /* 0x000fe200078ef847 */
[----:B---3--:R-:W-:Y:S01]  /*7260*/  @!P3 FMUL R11, R11, R11 ;  /* 0x0000000b0b0bb220 */ /* 0x008fe20000400000 */
[----:B------:R-:W-:Y:S01]  /*7270*/  LOP3.LUT R19, R40, R19, RZ, 0xfc, !PT ;  /* 0x0000001328137212 */ /* 0x000fe200078efcff */
[----:B------:R-:W-:Y:S01]  /*7280*/  FMUL R91, R91, R14 ;  /* 0x0000000e5b5b7220 */ /* 0x000fe20000400000 */
[----:B------:R-:W-:Y:S01]  /*7290*/  LOP3.LUT R26, R26, R21, RZ, 0xfc, !PT ;  /* 0x000000151a1a7212 */ /* 0x000fe200078efcff */
[----:B------:R-:W-:-:S01]  /*72a0*/  FFMA R4, R11, R4, R78 ;  /* 0x000000040b047223 */ /* 0x000fc2000000004e */
[----:B------:R-:W-:Y:S01]  /*72b0*/  PRMT R23, R24, 0x7604, R23 ;  /* 0x0000760418177816 */ /* 0x000fe20000000017 */
[-C--:B------:R-:W-:Y:S01]  /*72c0*/  FMUL R88, R88, R11.reuse ;  /* 0x0000000b58587220 */ /* 0x080fe20000400000 */
[----:B------:R-:W-:Y:S01]  /*72d0*/  LOP3.LUT R36, R36, 0xff, RZ, 0xc0, !PT ;  /* 0x000000ff24247812 */ /* 0x000fe200078ec0ff */
[-C--:B------:R-:W-:Y:S01]  /*72e0*/  FMUL R89, R89, R11.reuse ;  /* 0x0000000b59597220 */ /* 0x080fe20000400000 */
[----:B------:R-:W-:Y:S01]  /*72f0*/  LOP3.LUT R41, R41, 0xffff, RZ, 0xc0, !PT ;  /* 0x0000ffff29297812 */ /* 0x000fe200078ec0ff */
[-C--:B------:R-:W-:Y:S01]  /*7300*/  FMUL R92, R92, R11.reuse ;  /* 0x0000000b5c5c7220 */ /* 0x080fe20000400000 */
[----:B------:R-:W-:Y:S01]  /*7310*/  SEL R21, R17, R10, P1 ;  /* 0x0000000a11157207 */ /* 0x000fe20000800000 */
[----:B------:R-:W-:Y:S01]  /*7320*/  FMUL R93, R93, R11 ;  /* 0x0000000b5d5d7220 */ /* 0x000fe20000400000 */
[----:B------:R-:W-:Y:S01]  /*7330*/  SEL R22, R10, R17, P1 ;  /* 0x000000110a167207 */ /* 0x000fe20000800000 */
[----:B------:R-:W-:Y:S01]  /*7340*/  FMUL R96, R96, R11 ;  /* 0x0000000b60607220 */ /* 0x000fe20000400000 */
[----:B------:R-:W-:Y:S01]  /*7350*/  LOP3.LUT R13, R48, R13, RZ, 0xfc, !PT ;  /* 0x0000000d300d7212 */ /* 0x000fe200078efcff */
[----:B------:R-:W-:Y:S01]  /*7360*/  FMUL R97, R97, R11 ;  /* 0x0000000b61617220 */ /* 0x000fe20000400000 */
[----:B------:R-:W-:Y:S01]  /*7370*/  SEL R17, R16, R31, P1 ;  /* 0x0000001f10117207 */ /* 0x000fe20000800000 */
[-C--:B------:R-:W-:Y:S01]  /*7380*/  FMUL R100, R100, R11.reuse ;  /* 0x0000000b64647220 */ /* 0x080fe20000400000 */
[----:B------:R-:W-:Y:S01]  /*7390*/  LOP3.LUT R50, R50, 0xffff, RZ, 0xc0, !PT ;  /* 0x0000ffff32327812 */ /* 0x000fe200078ec0ff */
[-C--:B------:R-:W-:Y:S01]  /*73a0*/  FMUL R101, R101, R11.reuse ;  /* 0x0000000b65657220 */ /* 0x080fe20000400000 */
[----:B------:R-:W-:Y:S01]  /*73b0*/  LOP3.LUT R51, R51, 0xffff, RZ, 0xc0, !PT ;  /* 0x0000ffff33337812 */ /* 0x000fe200078ec0ff */
[----:B------:R-:W-:Y:S01]  /*73c0*/  FMUL R104, R104, R11 ;  /* 0x0000000b68687220 */ /* 0x000fe20000400000 */
[----:B------:R-:W-:Y:S01]  /*73d0*/  SEL R16, R31, R16, P1 ;  /* 0x000000101f107207 */ /* 0x000fe20000800000 */
[----:B------:R-:W-:Y:S01]  /*73e0*/  IMAD.SHL.U32 R50, R50, 0x1000000, RZ ;  /* 0x0100000032327824 */ /* 0x000fe200078e00ff */
[----:B------:R-:W-:Y:S01]  /*73f0*/  LOP3.LUT R15, R56, R15, RZ, 0xfc, !PT ;  /* 0x0000000f380f7212 */ /* 0x000fe200078efcff */
[----:B------:R-:W-:Y:S01]  /*7400*/  IMAD.SHL.U32 R51, R51, 0x1000000, RZ ;  /* 0x0100000033337824 */ /* 0x000fe200078e00ff */
[----:B------:R-:W-:Y:S01]  /*7410*/  SEL R31, R44, R19, P1 ;  /* 0x000000132c1f7207 */ /* 0x000fe20000800000 */
[-C--:B------:R-:W-:Y:S01]  /*7420*/  FMUL R105, R105, R11.reuse ;  /* 0x0000000b69697220 */ /* 0x080fe20000400000 */
[----:B------:R-:W-:Y:S01]  /*7430*/  PRMT R36, R41, 0x7604, R36 ;  /* 0x0000760429247816 */ /* 0x000fe20000000024 */
[-C--:B------:R-:W-:Y:S01]  /*7440*/  FMUL R108, R108, R11.reuse ;  /* 0x0000000b6c6c7220 */ /* 0x080fe20000400000 */
[----:B------:R-:W-:Y:S01]  /*7450*/  LOP3.LUT R23, R23, 0xff0000, R68, 0xf8, !PT ;  /* 0x00ff000017177812 */ /* 0x000fe200078ef844 */
[-C--:B------:R-:W-:Y:S01]  /*7460*/  FMUL R109, R109, R11.reuse ;  /* 0x0000000b6d6d7220 */ /* 0x080fe20000400000 */
[----:B------:R-:W-:Y:S01]  /*7470*/  SEL R44, R19, R44, P1 ;  /* 0x0000002c132c7207 */ /* 0x000fe20000800000 */
[----:B------:R-:W-:Y:S01]  /*7480*/  FMUL R112, R112, R11 ;  /* 0x0000000b70707220 */ /* 0x000fe20000400000 */
[----:B------:R-:W-:Y:S01]  /*7490*/  SEL R19, R52, R13, P1 ;  /* 0x0000000d34137207 */ /* 0x000fe20000800000 */
[-C--:B------:R-:W-:Y:S01]  /*74a0*/  FMUL R113, R113, R11.reuse ;  /* 0x0000000b71717220 */ /* 0x080fe20000400000 */
[----:B------:R-:W-:Y:S01]  /*74b0*/  SEL R52, R13, R52, P1 ;  /* 0x000000340d347207 */ /* 0x000fe20000800000 */
[----:B------:R-:W-:Y:S01]  /*74c0*/  FMUL R116, R116, R11 ;  /* 0x0000000b74747220 */ /* 0x000fe20000400000 */
[----:B------:R-:W-:Y:S01]  /*74d0*/  SEL R13, R26, R15, P1 ;  /* 0x0000000f1a0d7207 */ /* 0x000fe20000800000 */
[----:B------:R-:W-:Y:S01]  /*74e0*/  FMUL R117, R117, R11 ;  /* 0x0000000b75757220 */ /* 0x000fe20000400000 */
[----:B------:R-:W-:Y:S01]  /*74f0*/  LOP3.LUT R36, R36, 0xff0000, R63, 0xf8, !PT ;  /* 0x00ff000024247812 */ /* 0x000fe200078ef83f */
[----:B------:R-:W-:Y:S01]  /*7500*/  FMUL R94, R94, R14 ;  /* 0x0000000e5e5e7220 */ /* 0x000fe20000400000 */
[----:B------:R-:W-:Y:S01]  /*7510*/  LOP3.LUT R23, R23, R42, RZ, 0xfc, !PT ;  /* 0x0000002a17177212 */ /* 0x000fe200078efcff */
[----:B------:R-:W-:Y:S01]  /*7520*/  FMUL R95, R95, R14 ;  /* 0x0000000e5f5f7220 */ /* 0x000fe20000400000 */
[----:B------:R-:W-:Y:S01]  /*7530*/  SEL R26, R15, R26, P1 ;  /* 0x0000001a0f1a7207 */ /* 0x000fe20000800000 */
[----:B------:R-:W-:Y:S01]  /*7540*/  IMAD.MOV.U32 R15, RZ, RZ, 0x3021 ;  /* 0x00003021ff0f7424 */ /* 0x000fe200078e00ff */
[----:B------:R-:W-:Y:S01]  /*7550*/  LOP3.LUT R50, R59, R50, RZ, 0xfc, !PT ;  /* 0x000000323b327212 */ /* 0x000fe200078efcff */
[-C--:B------:R-:W-:Y:S01]  /*7560*/  FMUL R98, R98, R14.reuse ;  /* 0x0000000e62627220 */ /* 0x080fe20000400000 */
[----:B------:R-:W-:Y:S01]  /*7570*/  LOP3.LUT R51, R36, R51, RZ, 0xfc, !PT ;  /* 0x0000003324337212 */ /* 0x000fe200078efcff */
[----:B------:R-:W-:Y:S01]  /*7580*/  FMUL R99, R99, R14 ;  /* 0x0000000e63637220 */ /* 0x000fe20000400000 */
[----:B------:R-:W-:Y:S01]  /*7590*/  SEL R27, R23, R18, P1 ;  /* 0x00000012171b7207 */ /* 0x000fe20000800000 */
[-C--:B------:R-:W-:Y:S01]  /*75a0*/  FMUL R102, R102, R14.reuse ;  /* 0x0000000e66667220 */ /* 0x080fe20000400000 */
[----:B------:R-:W-:Y:S01]  /*75b0*/  SEL R18, R18, R23, P1 ;  /* 0x0000001712127207 */ /* 0x000fe20000800000 */
[-C--:B------:R-:W-:Y:S01]  /*75c0*/  FMUL R103, R103, R14.reuse ;  /* 0x0000000e67677220 */ /* 0x080fe20000400000 */
[----:B------:R-:W-:Y:S01]  /*75d0*/  SEL R23, R20, R25, P1 ;  /* 0x0000001914177207 */ /* 0x000fe20000800000 */
[----:B------:R-:W-:Y:S01]  /*75e0*/  FMUL R106, R106, R14 ;  /* 0x0000000e6a6a7220 */ /* 0x000fe20000400000 */
[----:B------:R-:W-:Y:S01]  /*75f0*/  SHF.R.U32.HI R15, RZ, R12, R15 ;  /* 0x0000000cff0f7219 */ /* 0x000fe2000001160f */
[----:B------:R-:W-:Y:S01]  /*7600*/  FMUL R107, R107, R14 ;  /* 0x0000000e6b6b7220 */ /* 0x000fe20000400000 */
[----:B------:R-:W-:Y:S01]  /*7610*/  SHF.R.U32.HI R29, RZ, R12, R29 ;  /* 0x0000000cff1d7219 */ /* 0x000fe2000001161d */
[----:B------:R-:W-:Y:S01]  /*7620*/  FMUL R110, R110, R14 ;  /* 0x0000000e6e6e7220 */ /* 0x000fe20000400000 */
[----:B------:R-:W-:Y:S01]  /*7630*/  SEL R20, R25, R20, P1 ;  /* 0x0000001419147207 */ /* 0x000fe20000800000 */
[----:B------:R-:W-:Y:S01]  /*7640*/  FMUL R111, R111, R14 ;  /* 0x0000000e6f6f7220 */ /* 0x000fe20000400000 */
[----:B------:R-:W-:Y:S01]  /*7650*/  SEL R25, R51, R50, P1 ;  /* 0x0000003233197207 */ /* 0x000fe20000800000 */
[-C--:B------:R-:W-:Y:S01]  /*7660*/  FMUL R114, R114, R14.reuse ;  /* 0x0000000e72727220 */ /* 0x080fe20000400000 */
[----:B------:R-:W-:Y:S01]  /*7670*/  SEL R50, R50, R51, P1 ;  /* 0x0000003332327207 */ /* 0x000fe20000800000 */
[-C--:B------:R-:W-:Y:S01]  /*7680*/  FMUL R115, R115, R14.reuse ;  /* 0x0000000e73737220 */ /* 0x080fe20000400000 */
[----:B------:R-:W-:Y:S01]  /*7690*/  LOP3.LUT R10, R15, 0xf, RZ, 0xc0, !PT ;  /* 0x0000000f0f0a7812 */ /* 0x000fe200078ec0ff */
[-C--:B------:R-:W-:Y:S01]  /*76a0*/  FMUL R118, R118, R14.reuse ;  /* 0x0000000e76767220 */ /* 0x080fe20000400000 */
[----:B------:R-:W-:Y:S01]  /*76b0*/  LOP3.LUT R11, R29, 0xf, RZ, 0xc0, !PT ;  /* 0x0000000f1d0b7812 */ /* 0x000fe200078ec0ff */
[----:B------:R-:W-:Y:S01]  /*76c0*/  FMUL R119, R119, R14 ;  /* 0x0000000e77777220 */ /* 0x000fe20000400000 */
[----:B------:R-:W-:Y:S01]  /*76d0*/  SHF.L.U32 R40, R9, 0x1f, RZ ;  /* 0x0000001f09287819 */ /* 0x000fe200000006ff */
[----:B------:R-:W-:Y:S03]  /*76e0*/  SHFL.IDX PT, R29, R27, R10, 0x1c1f ;  /* 0x001c1f0a1b1d7589 */ /* 0x000fe600000e0000 */
[----:B------:R1:W2:Y:S01]  /*76f0*/  SYNCS.PHASECHK.TRANS64.TRYWAIT P3, [UR6+0xc000], R40 ;  /* 0x00c00028ff0075a7 */ /* 0x0002a20008060146 */
[----:B------:R-:W3:Y:S04]  /*7700*/  SHFL.IDX PT, R18, R18, R11, 0x1c1f ;  /* 0x001c1f0b12127589 */ /* 0x000ee800000e0000 */
[----:B------:R-:W-:Y:S04]  /*7710*/  SHFL.IDX PT, R33, R25, R10, 0x1c1f ;  /* 0x001c1f0a19217589 */ /* 0x000fe800000e0000 */
[----:B------:R-:W4:Y:S04]  /*7720*/  SHFL.IDX PT, R50, R50, R11, 0x1c1f ;  /* 0x001c1f0b32327589 */ /* 0x000f2800000e0000 */
[----:B------:R-:W-:Y:S04]  /*7730*/  SHFL.IDX PT, R35, R31, R10, 0x1c1f ;  /* 0x001c1f0a1f237589 */ /* 0x000fe800000e0000 */
[----:B------:R-:W5:Y:S04]  /*7740*/  SHFL.IDX PT, R44, R44, R11, 0x1c1f ;  /* 0x001c1f0b2c2c7589 */ /* 0x000f6800000e0000 */
[----:B------:R-:W-:Y:S04]  /*7750*/  SHFL.IDX PT, R21, R21, R10, 0x1c1f ;  /* 0x001c1f0a15157589 */ /* 0x000fe800000e0000 */
[----:B------:R-:W1:Y:S01]  /*7760*/  SHFL.IDX PT, R22, R22, R11, 0x1c1f ;  /* 0x001c1f0b16167589 */ /* 0x000e6200000e0000 */
[----:B---3--:R-:W-:-:S02]  /*7770*/  PRMT R28, R29, R0, R18 ;  /* 0x000000001d1c7216 */ /* 0x008fc40000000012 */
[----:B------:R-:W-:Y:S01]  /*7780*/  PRMT R29, R29, R2, R18 ;  /* 0x000000021d1d7216 */ /* 0x000fe20000000012 */
[----:B------:R-:W-:Y:S04]  /*7790*/  SHFL.IDX PT, R17, R17, R10, 0x1c1f ;  /* 0x001c1f0a11117589 */ /* 0x000fe800000e0000 */
[----:B------:R-:W3:Y:S01]  /*77a0*/  SHFL.IDX PT, R16, R16, R11, 0x1c1f ;  /* 0x001c1f0b10107589 */ /* 0x000ee200000e0000 */
[C-C-:B----4-:R-:W-:Y:S02]  /*77b0*/  PRMT R32, R33.reuse, R0, R50.reuse ;  /* 0x0000000021207216 */ /* 0x150fe40000000032 */
[----:B------:R-:W-:Y:S01]  /*77c0*/  PRMT R33, R33, R2, R50 ;  /* 0x0000000221217216 */ /* 0x000fe20000000032 */
[----:B------:R-:W-:Y:S04]  /*77d0*/  SHFL.IDX PT, R23, R23, R10, 0x1c1f ;  /* 0x001c1f0a17177589 */ /* 0x000fe800000e0000 */
[----:B------:R-:W4:Y:S01]  /*77e0*/  SHFL.IDX PT, R20, R20, R11, 0x1c1f ;  /* 0x001c1f0b14147589 */ /* 0x000f2200000e0000 */
[----:B-----5:R-:W-:-:S02]  /*77f0*/  PRMT R34, R35, R0, R44 ;  /* 0x0000000023227216 */ /* 0x020fc4000000002c */
[----:B------:R-:W-:Y:S01]  /*7800*/  PRMT R35, R35, R2, R44 ;  /* 0x0000000223237216 */ /* 0x000fe2000000002c */
[----:B------:R-:W-:Y:S04]  /*7810*/  SHFL.IDX PT, R19, R19, R10, 0x1c1f ;  /* 0x001c1f0a13137589 */ /* 0x000fe800000e0000 */
[----:B------:R-:W5:Y:S01]  /*7820*/  SHFL.IDX PT, R52, R52, R11, 0x1c1f ;  /* 0x001c1f0b34347589 */ /* 0x000f6200000e0000 */
[C-C-:B-1----:R-:W-:Y:S02]  /*7830*/  PRMT R24, R21.reuse, R0, R22.reuse ;  /* 0x0000000015187216 */ /* 0x142fe40000000016 */
[-C--:B------:R-:W-:Y:S01]  /*7840*/  PRMT R25, R21, R2.reuse, R22 ;  /* 0x0000000215197216 */ /* 0x080fe20000000016 */
[----:B------:R-:W-:Y:S04]  /*7850*/  SHFL.IDX PT, R13, R13, R10, 0x1c1f ;  /* 0x001c1f0a0d0d7589 */ /* 0x000fe800000e0000 */
[----:B------:R1:W2:Y:S01]  /*7860*/  SHFL.IDX PT, R15, R26, R11, 0x1c1f ;  /* 0x001c1f0b1a0f7589 */ /* 0x0002a200000e0000 */
[----:B---3--:R-:W-:-:S02]  /*7870*/  PRMT R27, R17, R2, R16 ;  /* 0x00000002111b7216 */ /* 0x008fc40000000010 */
[-C--:B----4-:R-:W-:Y:S02]  /*7880*/  PRMT R30, R23, R0.reuse, R20 ;  /* 0x00000000171e7216 */ /* 0x090fe40000000014 */
[----:B-1----:R-:W-:Y:S02]  /*7890*/  PRMT R26, R17, R0, R16 ;  /* 0x00000000111a7216 */ /* 0x002fe40000000010 */
[----:B------:R-:W-:Y:S02]  /*78a0*/  PRMT R31, R23, R2, R20 ;  /* 0x00000002171f7216 */ /* 0x000fe40000000014 */
[C-C-:B-----5:R-:W-:Y:S02]  /*78b0*/  PRMT R36, R19.reuse, R0, R52.reuse ;  /* 0x0000000013247216 */ /* 0x160fe40000000034 */
[----:B------:R-:W-:Y:S02]  /*78c0*/  PRMT R37, R19, R2, R52 ;  /* 0x0000000213257216 */ /* 0x000fe40000000034 */
[----:B--2---:R-:W-:-:S02]  /*78d0*/  PRMT R38, R13, R0, R15 ;  /* 0x000000000d267216 */ /* 0x004fc4000000000f */
[----:B------:R-:W-:Y:S01]  /*78e0*/  PRMT R39, R13, R2, R15 ;  /* 0x000000020d277216 */ /* 0x000fe2000000000f */
[----:B------:R-:W-:Y:S06]  /*78f0*/  @!P0 BRA `(.L_x_27) ;  /* 0x0000000000048947 */ /* 0x000fec0003800000 */
[----:B------:R-:W-:Y:S01]  /*7900*/  BPT.TRAP 0x1 ;  /* 0x000000040000795c */ /* 0x000fe20000300000 */
.L_x_27:
[----:B------:R-:W-:Y:S05]  /*7910*/  @P3 BRA `(.L_x_28) ;  /* 0x0000000000083947 */ /* 0x000fea0003800000 */
[----:B------:R-:W1:Y:S02]  /*7920*/  SYNCS.PHASECHK.TRANS64.TRYWAIT P3, [UR6+0xc000], R40 ;  /* 0x00c00028ff0075a7 */ /* 0x000e640008060146 */
[----:B-1----:R-:W-:Y:S05]  /*7930*/  @!P3 BRA `(.L_x_29) ;  /* 0x000000640074b947 */ /* 0x002fea0003800000 */
.L_x_28:
[----:B------:R-:W-:Y:S01]  /*7940*/  ULEA UR6, UR14, UR12, 0x9 ;  /* 0x0000000c0e067291 */ /* 0x000fe2000f8e483f */
[----:B------:R-:W-:Y:S01]  /*7950*/  WARPGROUP.ARRIVE ;  /* 0x00000000000079c5 */ /* 0x000fe20000000000 */
[----:B------:R-:W-:Y:S01]  /*7960*/  UMOV UR7, 0x40000040 ;  /* 0x4000004000077882 */ /* 0x000fe20000000000 */
[----:B------:R-:W-:Y:S01]  /*7970*/  UMOV UR11, 0x40000040 ;  /* 0x40000040000b7882 */ /* 0x000fe20000000000 */
[----:B------:R-:W-:-:S05]  /*7980*/  UIADD3 UR10, UR6, 0x2, URZ ;  /* 0x00000002060a7890 */ /* 0x000fca000fffe03f */
[----:B------:R-:W-:Y:S01]  /*7990*/  QGMMA.64x64x32.F32.E4M3.E4M3 R88, R24, gdesc[UR4], R88, gsb0 ;  /* 0x00e0000418587df3 */ /* 0x000fe20008000858 */
[----:B------:R-:W-:Y:S02]  /*79a0*/  UMOV UR7, 0x40000040 ;  /* 0x4000004000077882 */ /* 0x000fe40000000000 */
[----:B------:R-:W-:Y:S02]  /*79b0*/  WARPGROUP.DEPBAR.LE gsb0, 0x0 ;  /* 0x00008000000079c5 */ /* 0x000fe40000010000 */
[----:B------:R-:W-:-:S06]  /*79c0*/  WARPGROUP.ARRIVE ;  /* 0x00000000000079c5 */ /* 0x000fcc0000000000 */
[----:B------:R-:W-:Y:S01]  /*79d0*/  QGMMA.64x64x32.F32.E4M3.E4M3 R88, R28, gdesc[UR8], R88, gsb0 ;  /* 0x00e000081c587df3 */ /* 0x000fe20008000858 */
[----:B------:R-:W-:Y:S01]  /*79e0*/  UIADD3 UR10, UR6, 0x4, URZ ;  /* 0x00000004060a7890 */ /* 0x000fe2000fffe03f */
[----:B------:R-:W-:Y:S01]  /*79f0*/  UMOV UR11, 0x40000040 ;  /* 0x40000040000b7882 */ /* 0x000fe20000000000 */
[----:B------:R-:W-:Y:S01]  /*7a00*/  UIADD3 UR6, UR6, 0x6, URZ ;  /* 0x0000000606067890 */ /* 0x000fe2000fffe03f */
[----:B------:R-:W-:Y:S02]  /*7a10*/  WARPGROUP.DEPBAR.LE gsb0, 0x0 ;  /* 0x00008000000079c5 */ /* 0x000fe40000010000 */
[----:B------:R-:W-:-:S06]  /*7a20*/  WARPGROUP.ARRIVE ;  /* 0x00000000000079c5 */ /* 0x000fcc0000000000 */
[----:B------:R-:W-:Y:S03]  /*7a30*/  QGMMA.64x64x32.F32.E4M3.E4M3 R88, R32, gdesc[UR8], R88, gsb0 ;  /* 0x00e0000820587df3 */ /* 0x000fe60008000858 */
[----:B------:R-:W-:Y:S02]  /*7a40*/  WARPGROUP.DEPBAR.LE gsb0, 0x0 ;  /* 0x00008000000079c5 */ /* 0x000fe40000010000 */
[----:B------:R-:W-:-:S06]  /*7a50*/  WARPGROUP.ARRIVE ;  /* 0x00000000000079c5 */ /* 0x000fcc0000000000 */
[----:B------:R-:W-:Y:S03]  /*7a60*/  QGMMA.64x64x32.F32.E4M3.E4M3 R88, R36, gdesc[UR4], R88, gsb0 ;  /* 0x00e0000424587df3 */ /* 0x000fe60008000858 */
[----:B------:R-:W-:Y:S02]  /*7a70*/  WARPGROUP.DEPBAR.LE gsb0, 0x0 ;  /* 0x00008000000079c5 */ /* 0x000fe40000010000 */
[----:B------:R-:W-:Y:S05]  /*7a80*/  @!P0 BRA `(.L_x_30) ;  /* 0x0000000000048947 */ /* 0x000fea0003800000 */
[----:B------:R-:W-:Y:S01]  /*7a90*/  BPT.TRAP 0x1 ;  /* 0x000000040000795c */ /* 0x000fe20000300000 */
.L_x_30:
[----:B------:R-:W-:-:S04]  /*7aa0*/  ULEA UR6, UR13, UR37, 0x3 ;  /* 0x000000250d067291 */ /* 0x000fc8000f8e183f */
[----:B------:R-:W-:-:S04]  /*7ab0*/  UIADD3 UR6, UR6, 0xc028, URZ ;  /* 0x0000c02806067890 */ /* 0x000fc8000fffe03f */
[----:B------:R-:W-:-:S09]  /*7ac0*/  UPRMT UR6, URZ, 0x654, UR6 ;  /* 0x000006543f067896 */ /* 0x000fd20008000006 */
[----:B------:R-:W-:Y:S01]  /*7ad0*/  SYNCS.ARRIVE.TRANS64.RED.A1T0 RZ, [UR6], RZ ;  /* 0x000000ffffff79a7 */ /* 0x000fe20008100406 */
[----:B------:R-:W-:Y:S05]  /*7ae0*/  @P2 BRA `(.L_x_31) ;  /* 0x0000000000042947 */ /* 0x000fea0003800000 */
[----:B------:R-:W-:Y:S01]  /*7af0*/  BPT.TRAP 0x1 ;  /* 0x000000040000795c */ /* 0x000fe20000300000 */
.L_x_31:
[----:B------:R-:W-:-:S04]  /*7b00*/  UIADD3 UR13, UR13, 0x1, URZ ;  /* 0x000000010d0d7890 */ /* 0x000fc8000fffe03f */
[----:B------:R-:W-:-:S04]  /*7b10*/  UISETP.NE.AND UP0, UPT, UR13, 0x5, UPT ;  /* 0x000000050d00788c */ /* 0x000fc8000bf05270 */
[----:B------:R-:W-:Y:S01]  /*7b20*/  USEL UR13, UR13, URZ, UP0 ;  /* 0x0000003f0d0d7287 */ /* 0x000fe20008000000 */
[----:B------:R-:W-:Y:S11]  /*7b30*/  @!P0 BRA `(.L_x_32) ;  /* 0x0000000000048947 */ /* 0x000ff60003800000 */
[----:B------:R-:W-:Y:S01]  /*7b40*/  BPT.TRAP 0x1 ;  /* 0x000000040000795c */ /* 0x000fe20000300000 */
.L_x_32:
[----:B------:R-:W-:-:S04]  /*7b50*/  ULEA UR6, UR13, UR37, 0x3 ;  /* 0x000000250d067291 */ /* 0x000fc8000f8e183f */
[----:B------:R-:W-:-:S04]  /*7b60*/  UIADD3 UR6, UR6, 0xc028, URZ ;  /* 0x0000c02806067890 */ /* 0x000fc8000fffe03f */
[----:B------:R-:W-:-:S09]  /*7b70*/  UPRMT UR6, URZ, 0x654, UR6 ;  /* 0x000006543f067896 */ /* 0x000fd20008000006 */
[----:B------:R-:W-:Y:S01]  /*7b80*/  SYNCS.ARRIVE.TRANS64.RED.A1T0 RZ, [UR6], RZ ;  /* 0x000000ffffff79a7 */ /* 0x000fe20008100406 */
[----:B------:R-:W-:Y:S05]  /*7b90*/  @P2 BRA `(.L_x_33) ;  /* 0x0000000000042947 */ /* 0x000fea0003800000 */
[----:B------:R-:W-:Y:S01]  /*7ba0*/  BPT.TRAP 0x1 ;  /* 0x000000040000795c */ /* 0x000fe20000300000 */
.L_x_33:
[----:B------:R-:W-:Y:S01]  /*7bb0*/  UIADD3 UR14, UR14, 0x1, URZ ;  /* 0x000000010e0e7890 */ /* 0x000fe2000fffe03f */
[C---:B------:R-:W-:Y:S01]  /*7bc0*/  ISETP.GT.AND P3, PT, R8.reuse, 0x2, PT ;  /* 0x000000020800780c */ /* 0x040fe20003f64270 */
[----:B------:R-:W-:Y:S01]  /*7bd0*/  UIADD3 UR13, UR13, 0x1, URZ ;  /* 0x000000010d0d7890 */ /* 0x000fe2000fffe03f */
[----:B------:R-:W-:Y:S01]  /*7be0*/  VIADD R8, R8, 0xffffffff ;  /* 0xffffffff08087836 */ /* 0x000fe20000000000 */
[----:B------:R-:W-:Y:S01]  /*7bf0*/  UISETP.NE.AND UP2, UPT, UR14, 0x5, UPT ;  /* 0x000000050e00788c */ /* 0x000fe2000bf45270 */
[----:B------:R-:W-:Y:S01]  /*7c00*/  VIADD R5, R5, 0x80 ;  /* 0x0000008005057836 */ /* 0x000fe20000000000 */
[----:B------:R-:W-:Y:S01]  /*7c10*/  UISETP.NE.AND UP0, UPT, UR13, 0x5, UPT ;  /* 0x000000050d00788c */ /* 0x000fe2000bf05270 */
[----:B------:R-:W-:Y:S01]  /*7c20*/  IMAD.MOV.U32 R15, RZ, RZ, R6 ;  /* 0x000000ffff0f7224 */ /* 0x000fe200078e0006 */
[----:B------:R-:W-:Y:S01]  /*7c30*/  USEL UR6, URZ, 0x1, UP2 ;  /* 0x000000013f067887 */ /* 0x000fe20009000000 */
[----:B-1----:R-:W-:Y:S01]  /*7c40*/  IMAD.MOV.U32 R13, RZ, RZ, R7 ;  /* 0x000000ffff0d7224 */ /* 0x002fe200078e0007 */
[----:B------:R-:W-:-:S02]  /*7c50*/  USEL UR13, UR13, URZ, UP0 ;  /* 0x0000003f0d0d7287 */ /* 0x000fc40008000000 */
[----:B------:R-:W-:Y:S02]  /*7c60*/  USEL UR14, UR14, URZ, UP2 ;  /* 0x0000003f0e0e7287 */ /* 0x000fe40009000000 */
[----:B------:R-:W-:Y:S01]  /*7c70*/  LOP3.LUT R9, R9, UR6, RZ, 0x3c, !PT ;  /* 0x0000000609097c12 */ /* 0x000fe2000f8e3cff */
[----:B------:R-:W-:Y:S09]  /*7c80*/  @P3 BRA `(.L_x_34) ;  /* 0xffffffc800ec3947 */ /* 0x000ff2000383ffff */
.L_x_23:
[----:B------:R-:W-:-:S13]  /*7c90*/  ISETP.GE.AND P3, PT, R8, 0x1, PT ;  /* 0x000000010800780c */ /* 0x000fda0003f66270 */
[----:B------:R-:W-:Y:S05]  /*7ca0*/  @!P3 BRA `(.L_x_35) ;  /* 0x0000003c0030b947 */ /* 0x000fea0003800000 */
[----:B------:R-:W-:Y:S01]  /*7cb0*/  IMAD.MOV.U32 R12, RZ, RZ, R6 ;  /* 0x000000ffff0c7224 */ /* 0x000fe200078e0006 */
[----:B------:R-:W-:Y:S01]  /*7cc0*/  ULDC UR16, c[0x0][0x28c] ;  /* 0x0000a30000107ab9 */ /* 0x000fe20000000800 */
[----:B------:R-:W-:Y:S01]  /*7cd0*/  IMAD.MOV.U32 R13, RZ, RZ, R7 ;  /* 0x000000ffff0d7224 */ /* 0x000fe200078e0007 */
[----:B------:R-:W-:-:S06]  /*7ce0*/  ULDC UR17, c[0x0][0x604] ;  /* 0x0001810000117ab9 */ /* 0x000fcc0000000800 */
.L_x_46:
[----:B------:R-:W-:Y:S05]  /*7cf0*/  @!P0 BRA `(.L_x_36) ;  /* 0x0000000000048947 */ /* 0x000fea0003800000 */
[----:B------:R-:W-:Y:S01]  /*7d00*/  BPT.TRAP 0x1 ;  /* 0x000000040000795c */ /* 0x000fe20000300000 */
.L_x_36:
[----:B------:R-:W-:Y:S01]  /*7d10*/  ULEA UR6, UR14, UR37, 0x3 ;  /* 0x000000250e067291 */ /* 0x000fe2000f8e183f */
[----:B------:R-:W-:-:S08]  /*7d20*/  SHF.L.U32 R6, R9, 0x1f, RZ ;  /* 0x0000001f09067819 */ /* 0x000fd000000006ff */
[----:B------:R-:W1:Y:S02]  /*7d30*/  SYNCS.PHASECHK.TRANS64.TRYWAIT P3, [UR6+0xc000], R6 ;  /* 0x00c00006ff0075a7 */ /* 0x000e640008060146 */
[----:B-1----:R-:W-:Y:S05]  /*7d40*/  @!P3 BRA `(.L_x_37) ;  /* 0x000000600088b947 */ /* 0x002fea0003800000 */
.L_x_105:
        /* <DEDUP_REMOVED lines=17> */
.L_x_38:
[C---:B-1----:R-:W-:Y:S01]  /*7e60*/  VIADD R7, R5.reuse, 0x8 ;  /* 0x0000000805077836 */ /* 0x042fe20000000000 */
[C---:B------:R-:W-:Y:S01]  /*7e70*/  ISETP.GE.AND P6, PT, R5.reuse, UR16, PT ;  /* 0x0000001005007c0c */ /* 0x040fe2000bfc6270 */
[C---:B------:R-:W-:Y:S01]  /*7e80*/  VIADD R6, R5.reuse, 0x1 ;  /* 0x0000000105067836 */ /* 0x040fe20000000000 */
[----:B------:R-:W-:Y:S01]  /*7e90*/  P2R R17, PR, RZ, 0x4 ;  /* 0x00000004ff117803 */ /* 0x000fe20000000000 */
[----:B------:R-:W-:Y:S01]  /*7ea0*/  VIADD R14, R5, 0x9 ;  /* 0x00000009050e7836 */ /* 0x000fe20000000000 */
[----:B------:R-:W-:Y:S01]  /*7eb0*/  ISETP.GE.AND P5, PT, R7, UR16, PT ;  /* 0x0000001007007c0c */ /* 0x000fe2000bfa6270 */
[C---:B------:R-:W-:Y:S01]  /*7ec0*/  VIADD R7, R5.reuse, 0x11 ;  /* 0x0000001105077836 */ /* 0x040fe20000000000 */
[----:B------:R-:W-:Y:S01]  /*7ed0*/  ISETP.GE.AND P4, PT, R6, UR16, PT ;  /* 0x0000001006007c0c */ /* 0x000fe2000bf86270 */
[C---:B------:R-:W-:Y:S01]  /*7ee0*/  VIADD R6, R5.reuse, 0x10 ;  /* 0x0000001005067836 */ /* 0x040fe20000000000 */
[----:B------:R-:W-:Y:S01]  /*7ef0*/  ISETP.GE.AND P3, PT, R14, UR16, PT ;  /* 0x000000100e007c0c */ /* 0x000fe2000bf66270 */
[----:B------:R-:W-:Y:S01]  /*7f00*/  VIADD R14, R5, 0x29 ;  /* 0x00000029050e7836 */ /* 0x000fe20000000000 */
[----:B------:R-:W-:Y:S01]  /*7f10*/  FSEL R25, R25, -INF , !P4 ;  /* 0xff80000019197808 */ /* 0x000fe20006000000 */
[----:B------:R-:W-:Y:S01]  /*7f20*/  VIADD R16, R5, 0x61 ;  /* 0x0000006105107836 */ /* 0x000fe20000000000 */
[----:B------:R-:W-:Y:S01]  /*7f30*/  FSEL R27, R27, -INF , !P4 ;  /* 0xff8000001b1b7808 */ /* 0x000fe20006000000 */
[----:B------:R-:W-:Y:S01]  /*7f40*/  VIADD R20, R5, 0x68 ;  /* 0x0000006805147836 */ /* 0x000fe20000000000 */
[----:B------:R-:W-:Y:S01]  /*7f50*/  ISETP.GE.AND P4, PT, R7, UR16, PT ;  /* 0x0000001007007c0c */ /* 0x000fe2000bf86270 */
[C---:B------:R-:W-:Y:S01]  /*7f60*/  VIADD R7, R5.reuse, 0x19 ;  /* 0x0000001905077836 */ /* 0x040fe20000000000 */
[----:B------:R-:W-:Y:S01]  /*7f70*/  FSEL R15, R24, -INF , !P6 ;  /* 0xff800000180f7808 */ /* 0x000fe20007000000 */
[C---:B------:R-:W-:Y:S01]  /*7f80*/  VIADD R22, R5.reuse, 0x71 ;  /* 0x0000007105167836 */ /* 0x040fe20000000000 */
[----:B------:R-:W-:Y:S01]  /*7f90*/  FSEL R26, R26, -INF , !P6 ;  /* 0xff8000001a1a7808 */ /* 0x000fe20007000000 */
[C---:B------:R-:W-:Y:S01]  /*7fa0*/  VIADD R23, R5.reuse, 0x78 ;  /* 0x0000007805177836 */ /* 0x040fe20000000000 */
[----:B------:R-:W-:Y:S01]  /*7fb0*/  ISETP.GE.AND P6, PT, R6, UR16, PT ;  /* 0x0000001006007c0c */ /* 0x000fe2000bfc6270 */
[----:B------:R-:W-:Y:S01]  /*7fc0*/  VIADD R6, R5, 0x18 ;  /* 0x0000001805067836 */ /* 0x000fe20000000000 */
[----:B------:R-:W-:Y:S01]  /*7fd0*/  FSEL R29, R29, -INF , !P3 ;  /* 0xff8000001d1d7808 */ /* 0x000fe20005800000 */
[----:B------:R-:W-:Y:S01]  /*7fe0*/  VIADD R24, R5, 0x79 ;  /* 0x0000007905187836 */ /* 0x000fe20000000000 */
[----:B------:R-:W-:Y:S01]  /*7ff0*/  FSEL R31, R31, -INF , !P3 ;  /* 0xff8000001f1f7808 */ /* 0x000fe20005800000 */
[----:B------:R-:W-:Y:S01]  /*8000*/  ULEA UR6, UR14, UR37, 0x3 ;  /* 0x000000250e067291 */ /* 0x000fe2000f8e183f */
[----:B------:R-:W-:Y:S01]  /*8010*/  ISETP.GE.AND P3, PT, R7, UR16, PT ;  /* 0x0000001007007c0c */ /* 0x000fe2000bf66270 */
[----:B------:R-:W-:Y:S01]  /*8020*/  VIADD R7, R5, 0x21 ;  /* 0x0000002105077836 */ /* 0x000fe20000000000 */
[----:B------:R-:W-:-:S02]  /*8030*/  FSEL R28, R28, -INF , !P5 ;  /* 0xff8000001c1c7808 */ /* 0x000fc40006800000 */
[----:B------:R-:W-:Y:S02]  /*8040*/  FSEL R30, R30, -INF , !P5 ;  /* 0xff8000001e1e7808 */ /* 0x000fe40006800000 */
[----:B------:R-:W-:Y:S01]  /*8050*/  ISETP.GE.AND P5, PT, R6, UR16, PT ;  /* 0x0000001006007c0c */ /* 0x000fe2000bfa6270 */
[----:B------:R-:W-:Y:S01]  /*8060*/  VIADD R6, R5, 0x20 ;  /* 0x0000002005067836 */ /* 0x000fe20000000000 */
[----:B------:R-:W-:Y:S02]  /*8070*/  FSEL R33, R33, -INF , !P4 ;  /* 0xff80000021217808 */ /* 0x000fe40006000000 */
[----:B------:R-:W-:Y:S02]  /*8080*/  FSEL R35, R35, -INF , !P4 ;  /* 0xff80000023237808 */ /* 0x000fe40006000000 */
[----:B------:R-:W-:Y:S01]  /*8090*/  ISETP.GE.AND P4, PT, R7, UR16, PT ;  /* 0x0000001007007c0c */ /* 0x000fe2000bf86270 */
[----:B------:R-:W-:Y:S01]  /*80a0*/  VIADD R7, R5, 0x28 ;  /* 0x0000002805077836 */ /* 0x000fe20000000000 */
[----:B------:R-:W-:-:S02]  /*80b0*/  FSEL R32, R32, -INF , !P6 ;  /* 0xff80000020207808 */ /* 0x000fc40007000000 */
[----:B------:R-:W-:Y:S02]  /*80c0*/  FSEL R34, R34, -INF , !P6 ;  /* 0xff80000022227808 */ /* 0x000fe40007000000 */
[----:B------:R-:W-:Y:S02]  /*80d0*/  ISETP.GE.AND P6, PT, R6, UR16, PT ;  /* 0x0000001006007c0c */ /* 0x000fe4000bfc6270 */
[----:B------:R-:W-:Y:S02]  /*80e0*/  FMNMX R6, R26, R13, !PT ;  /* 0x0000000d1a067209 */ /* 0x000fe40007800000 */
[----:B------:R-:W-:Y:S02]  /*80f0*/  FSEL R36, R36, -INF , !P5 ;  /* 0xff80000024247808 */ /* 0x000fe40006800000 */
[----:B------:R-:W-:Y:S02]  /*8100*/  FSEL R38, R38, -INF , !P5 ;  /* 0xff80000026267808 */ /* 0x000fe40006800000 */
[----:B------:R-:W-:-:S02]  /*8110*/  ISETP.GE.AND P5, PT, R7, UR16, PT ;  /* 0x0000001007007c0c */ /* 0x000fc4000bfa6270 */
[----:B------:R-:W-:Y:S02]  /*8120*/  FMNMX R7, R27, R6, !PT ;  /* 0x000000061b077209 */ /* 0x000fe40007800000 */
[----:B------:R-:W-:Y:S02]  /*8130*/  FSEL R37, R37, -INF , !P3 ;  /* 0xff80000025257808 */ /* 0x000fe40005800000 */
[----:B------:R-:W-:Y:S02]  /*8140*/  FMNMX R6, R30, R7, !PT ;  /* 0x000000071e067209 */ /* 0x000fe40007800000 */
[----:B------:R-:W-:Y:S02]  /*8150*/  FSEL R39, R39, -INF , !P3 ;  /* 0xff80000027277808 */ /* 0x000fe40005800000 */
[----:B------:R-:W-:Y:S01]  /*8160*/  ISETP.GE.AND P3, PT, R14, UR16, PT ;  /* 0x000000100e007c0c */ /* 0x000fe2000bf66270 */
[----:B------:R-:W-:Y:S01]  /*8170*/  VIADD R14, R5, 0x30 ;  /* 0x00000030050e7836 */ /* 0x000fe20000000000 */
[----:B------:R-:W-:-:S02]  /*8180*/  FMNMX R7, R31, R6, !PT ;  /* 0x000000061f077209 */ /* 0x000fc40007800000 */
[----:B------:R-:W-:Y:S02]  /*8190*/  FSEL R40, R40, -INF , !P6 ;  /* 0xff80000028287808 */ /* 0x000fe40007000000 */
[----:B------:R-:W-:Y:S02]  /*81a0*/  FSEL R42, R42, -INF , !P6 ;  /* 0xff8000002a2a7808 */ /* 0x000fe40007000000 */
[----:B------:R-:W-:Y:S01]  /*81b0*/  ISETP.GE.AND P6, PT, R14, UR16, PT ;  /* 0x000000100e007c0c */ /* 0x000fe2000bfc6270 */
[----:B------:R-:W-:Y:S01]  /*81c0*/  VIADD R14, R5, 0x31 ;  /* 0x00000031050e7836 */ /* 0x000fe20000000000 */
[----:B------:R-:W-:Y:S02]  /*81d0*/  FMNMX R6, R34, R7, !PT ;  /* 0x0000000722067209 */ /* 0x000fe40007800000 */
[----:B------:R-:W-:Y:S02]  /*81e0*/  FSEL R41, R41, -INF , !P4 ;  /* 0xff80000029297808 */ /* 0x000fe40006000000 */
[----:B------:R-:W-:-:S02]  /*81f0*/  FMNMX R7, R35, R6, !PT ;  /* 0x0000000623077209 */ /* 0x000fc40007800000 */
[----:B------:R-:W-:Y:S02]  /*8200*/  FSEL R43, R43, -INF , !P4 ;  /* 0xff8000002b2b7808 */ /* 0x000fe40006000000 */
[----:B------:R-:W-:Y:S01]  /*8210*/  ISETP.GE.AND P4, PT, R14, UR16, PT ;  /* 0x000000100e007c0c */ /* 0x000fe2000bf86270 */
[C---:B------:R-:W-:Y:S01]  /*8220*/  VIADD R14, R5.reuse, 0x38 ;  /* 0x00000038050e7836 */ /* 0x040fe20000000000 */
[----:B------:R-:W-:Y:S02]  /*8230*/  FMNMX R6, R38, R7, !PT ;  /* 0x0000000726067209 */ /* 0x000fe40007800000 */
[----:B------:R-:W-:Y:S02]  /*8240*/  FSEL R44, R44, -INF , !P5 ;  /* 0xff8000002c2c7808 */ /* 0x000fe40006800000 */
[----:B------:R-:W-:Y:S02]  /*8250*/  FSEL R46, R46, -INF , !P5 ;  /* 0xff8000002e2e7808 */ /* 0x000fe40006800000 */
[----:B------:R-:W-:Y:S01]  /*8260*/  ISETP.GE.AND P5, PT, R14, UR16, PT ;  /* 0x000000100e007c0c */ /* 0x000fe2000bfa6270 */
[----:B------:R-:W-:Y:S01]  /*8270*/  VIADD R14, R5, 0x39 ;  /* 0x00000039050e7836 */ /* 0x000fe20000000000 */
[----:B------:R-:W-:-:S02]  /*8280*/  FMNMX R7, R39, R6, !PT ;  /* 0x0000000627077209 */ /* 0x000fc40007800000 */
[----:B------:R-:W-:Y:S02]  /*8290*/  FSEL R45, R45, -INF , !P3 ;  /* 0xff8000002d2d7808 */ /* 0x000fe40005800000 */
[----:B------:R-:W-:Y:S02]  /*82a0*/  FMNMX R6, R42, R7, !PT ;  /* 0x000000072a067209 */ /* 0x000fe40007800000 */
[----:B------:R-:W-:Y:S02]  /*82b0*/  FSEL R47, R47, -INF , !P3 ;  /* 0xff8000002f2f7808 */ /* 0x000fe40005800000 */
[----:B------:R-:W-:Y:S01]  /*82c0*/  ISETP.GE.AND P3, PT, R14, UR16, PT ;  /* 0x000000100e007c0c */ /* 0x000fe2000bf66270 */
[----:B------:R-:W-:Y:S01]  /*82d0*/  VIADD R14, R5, 0x40 ;  /* 0x00000040050e7836 */ /* 0x000fe20000000000 */
[----:B------:R-:W-:Y:S02]  /*82e0*/  FMNMX R7, R43, R6, !PT ;  /* 0x000000062b077209 */ /* 0x000fe40007800000 */
[----:B------:R-:W-:-:S02]  /*82f0*/  FSEL R48, R48, -INF , !P6 ;  /* 0xff80000030307808 */ /* 0x000fc40007000000 */
[----:B------:R-:W-:Y:S02]  /*8300*/  FSEL R50, R50, -INF , !P6 ;  /* 0xff80000032327808 */ /* 0x000fe40007000000 */
[----:B------:R-:W-:Y:S01]  /*8310*/  ISETP.GE.AND P6, PT, R14, UR16, PT ;  /* 0x000000100e007c0c */ /* 0x000fe2000bfc6270 */
[----:B------:R-:W-:Y:S01]  /*8320*/  VIADD R14, R5, 0x41 ;  /* 0x00000041050e7836 */ /* 0x000fe20000000000 */
[----:B------:R-:W-:Y:S02]  /*8330*/  FMNMX R6, R46, R7, !PT ;  /* 0x000000072e067209 */ /* 0x000fe40007800000 */
[----:B------:R-:W-:Y:S02]  /*8340*/  FSEL R49, R49, -INF , !P4 ;  /* 0xff80000031317808 */ /* 0x000fe40006000000 */
[----:B------:R-:W-:Y:S02]  /*8350*/  FMNMX R7, R47, R6, !PT ;  /* 0x000000062f077209 */ /* 0x000fe40007800000 */
[----:B------:R-:W-:-:S02]  /*8360*/  FSEL R51, R51, -INF , !P4 ;  /* 0xff80000033337808 */ /* 0x000fc40006000000 */
        /* <DEDUP_REMOVED lines=13> */
[----:B------:R-:W-:Y:S02]  /*8440*/  FSEL R58, R58, -INF , !P6 ;  /* 0xff8000003a3a7808 */ /* 0x000fe40007000000 */
[----:B------:R-:W-:-:S02]  /*8450*/  FMNMX R7, R55, R6, !PT ;  /* 0x0000000637077209 */ /* 0x000fc40007800000 */
[----:B------:R-:W-:Y:S02]  /*8460*/  FSEL R56, R56, -INF , !P6 ;  /* 0xff80000038387808 */ /* 0x000fe40007000000 */
[----:B------:R-:W-:Y:S01]  /*8470*/  ISETP.GE.AND P6, PT, R14, UR16, PT ;  /* 0x000000100e007c0c */ /* 0x000fe2000bfc6270 */
[----:B------:R-:W-:Y:S01]  /*8480*/  VIADD R14, R5, 0x51 ;  /* 0x00000051050e7836 */ /* 0x000fe20000000000 */
[----:B------:R-:W-:Y:S02]  /*8490*/  FSEL R59, R59, -INF , !P4 ;  /* 0xff8000003b3b7808 */ /* 0x000fe40006000000 */
[----:B------:R-:W-:Y:S02]  /*84a0*/  FMNMX R6, R58, R7, !PT ;  /* 0x000000073a067209 */ /* 0x000fe40007800000 */
        /* <DEDUP_REMOVED lines=8> */
[----:B------:R-:W-:Y:S01]  /*8530*/  ISETP.GE.AND P5, PT, R14, UR16, PT ;  /* 0x000000100e007c0c */ /* 0x000fe2000bfa6270 */
[----:B------:R-:W-:Y:S01]  /*8540*/  VIADD R14, R5, 0x59 ;  /* 0x00000059050e7836 */ /* 0x000fe20000000000 */
[----:B------:R-:W-:-:S02]  /*8550*/  FSEL R66, R66, -INF , !P6 ;  /* 0xff80000042427808 */ /* 0x000fc40007000000 */
[----:B------:R-:W-:Y:S02]  /*8560*/  FMNMX R7, R63, R6, !PT ;  /* 0x000000063f077209 */ /* 0x000fe40007800000 */
[----:B------:R-:W-:Y:S02]  /*8570*/  FSEL R67, R67, -INF , !P4 ;  /* 0xff80000043437808 */ /* 0x000fe40006000000 */
[----:B------:R-:W-:Y:S02]  /*8580*/  FMNMX R6, R66, R7, !PT ;  /* 0x0000000742067209 */ /* 0x000fe40007800000 */
[----:B------:R-:W-:Y:S02]  /*8590*/  FSEL R61, R61, -INF , !P3 ;  /* 0xff8000003d3d7808 */ /* 0x000fe40005800000 */
[----:B------:R-:W-:Y:S01]  /*85a0*/  ISETP.GE.AND P3, PT, R14, UR16, PT ;  /* 0x000000100e007c0c */ /* 0x000fe2000bf66270 */
[----:B------:R-:W-:Y:S01]  /*85b0*/  VIADD R14, R5, 0x60 ;  /* 0x00000060050e7836 */ /* 0x000fe20000000000 */
[----:B------:R-:W-:-:S02]  /*85c0*/  FSEL R70, R70, -INF , !P5 ;  /* 0xff80000046467808 */ /* 0x000fc40006800000 */
[----:B------:R-:W-:Y:S02]  /*85d0*/  FMNMX R7, R67, R6, !PT ;  /* 0x0000000643077209 */ /* 0x000fe40007800000 */
[----:B------:R-:W-:Y:S02]  /*85e0*/  ISETP.GE.AND P2, PT, R14, UR16, PT ;  /* 0x000000100e007c0c */ /* 0x000fe4000bf46270 */
[----:B------:R-:W-:Y:S02]  /*85f0*/  FSEL R71, R71, -INF , !P3 ;  /* 0xff80000047477808 */ /* 0x000fe40005800000 */
[----:B------:R-:W-:Y:S02]  /*8600*/  FMNMX R6, R70, R7, !PT ;  /* 0x0000000746067209 */ /* 0x000fe40007800000 */
[----:B------:R-:W-:Y:S02]  /*8610*/  P2R R19, PR, RZ, 0x2 ;  /* 0x00000002ff137803 */ /* 0x000fe40000000000 */
[----:B------:R-:W-:Y:S01]  /*8620*/  ISETP.GE.AND P1, PT, R16, UR16, PT ;  /* 0x0000001010007c0c */ /* 0x000fe2000bf26270 */
[----:B------:R-:W-:Y:S01]  /*8630*/  VIADD R16, R5, 0x69 ;  /* 0x0000006905107836 */ /* 0x000fe20000000000 */
[----:B------:R-:W-:-:S02]  /*8640*/  FSEL R74, R74, -INF , !P2 ;  /* 0xff8000004a4a7808 */ /* 0x000fc40005000000 */
[----:B------:R-:W-:Y:S02]  /*8650*/  FMNMX R7, R71, R6, !PT ;  /* 0x0000000647077209 */ /* 0x000fe40007800000 */
[----:B------:R-:W-:Y:S02]  /*8660*/  P2R R18, PR, RZ, 0x1 ;  /* 0x00000001ff127803 */ /* 0x000fe40000000000 */
[----:B------:R-:W-:Y:S02]  /*8670*/  ISETP.GE.AND P0, PT, R20, UR16, PT ;  /* 0x0000001014007c0c */ /* 0x000fe4000bf06270 */
[----:B------:R-:W-:Y:S02]  /*8680*/  FSEL R75, R75, -INF , !P1 ;  /* 0xff8000004b4b7808 */ /* 0x000fe40004800000 */
[----:B------:R-:W-:Y:S02]  /*8690*/  FMNMX R6, R74, R7, !PT ;  /* 0x000000074a067209 */ /* 0x000fe40007800000 */
[----:B------:R-:W-:Y:S01]  /*86a0*/  ISETP.GE.AND P2, PT, R16, UR16, PT ;  /* 0x0000001010007c0c */ /* 0x000fe2000bf46270 */
[----:B------:R-:W-:Y:S01]  /*86b0*/  VIADD R16, R5, 0x70 ;  /* 0x0000007005107836 */ /* 0x000fe20000000000 */
[----:B------:R-:W-:-:S02]  /*86c0*/  FSEL R78, R78, -INF , !P0 ;  /* 0xff8000004e4e7808 */ /* 0x000fc40004000000 */
[----:B------:R-:W-:Y:S02]  /*86d0*/  FMNMX R7, R75, R6, !PT ;  /* 0x000000064b077209 */ /* 0x000fe40007800000 */
[----:B------:R-:W-:Y:S02]  /*86e0*/  FSEL R69, R69, -INF , !P3 ;  /* 0xff80000045457808 */ /* 0x000fe40005800000 */
[----:B------:R-:W-:Y:S02]  /*86f0*/  FSEL R79, R79, -INF , !P2 ;  /* 0xff8000004f4f7808 */ /* 0x000fe40005000000 */
[----:B------:R-:W-:Y:S02]  /*8700*/  FMNMX R6, R78, R7, !PT ;  /* 0x000000074e067209 */ /* 0x000fe40007800000 */
[----:B------:R-:W-:Y:S02]  /*8710*/  ISETP.GE.AND P3, PT, R16, UR16, PT ;  /* 0x0000001010007c0c */ /* 0x000fe4000bf66270 */
[----:B------:R-:W-:-:S02]  /*8720*/  FSEL R65, R65, -INF , !P4 ;  /* 0xff80000041417808 */ /* 0x000fc40006000000 */
[----:B------:R-:W-:Y:S02]  /*8730*/  FSEL R82, R82, -INF , !P3 ;  /* 0xff80000052527808 */ /* 0x000fe40005800000 */
[----:B------:R-:W-:Y:S02]  /*8740*/  FMNMX R7, R79, R6, !PT ;  /* 0x000000064f077209 */ /* 0x000fe40007800000 */
[----:B------:R-:W-:Y:S02]  /*8750*/  ISETP.GE.AND P4, PT, R22, UR16, PT ;  /* 0x0000001016007c0c */ /* 0x000fe4000bf86270 */
[----:B------:R-:W-:Y:S02]  /*8760*/  FSEL R68, R68, -INF , !P5 ;  /* 0xff80000044447808 */ /* 0x000fe40006800000 */
[----:B------:R-:W-:Y:S02]  /*8770*/  FSEL R83, R83, -INF , !P4 ;  /* 0xff80000053537808 */ /* 0x000fe40006000000 */
[----:B------:R-:W-:-:S02]  /*8780*/  FMNMX R6, R82, R7, !PT ;  /* 0x0000000752067209 */ /* 0x000fc40007800000 */
[----:B------:R-:W-:Y:S02]  /*8790*/  ISETP.GE.AND P5, PT, R23, UR16, PT ;  /* 0x0000001017007c0c */ /* 0x000fe4000bfa6270 */
[----:B------:R-:W-:Y:S02]  /*87a0*/  FSEL R64, R64, -INF , !P6 ;  /* 0xff80000040407808 */ /* 0x000fe40007000000 */
[----:B------:R-:W-:Y:S02]  /*87b0*/  FSEL R86, R86, -INF , !P5 ;  /* 0xff80000056567808 */ /* 0x000fe40006800000 */
[----:B------:R-:W-:Y:S02]  /*87c0*/  FMNMX R7, R83, R6, !PT ;  /* 0x0000000653077209 */ /* 0x000fe40007800000 */
[----:B------:R-:W-:Y:S02]  /*87d0*/  ISETP.GE.AND P6, PT, R24, UR16, PT ;  /* 0x0000001018007c0c */ /* 0x000fe4000bfc6270 */
[----:B------:R-:W-:-:S02]  /*87e0*/  FMNMX R6, R86, R7, !PT ;  /* 0x0000000756067209 */ /* 0x000fc40007800000 */
[----:B------:R-:W-:Y:S02]  /*87f0*/  FSEL R87, R87, -INF , !P6 ;  /* 0xff80000057577808 */ /* 0x000fe40007000000 */
[----:B------:R-:W-:Y:S02]  /*8800*/  P2R R20, PR, RZ, 0x1 ;  /* 0x00000001ff147803 */ /* 0x000fe40000000000 */
[----:B------:R-:W-:Y:S02]  /*8810*/  FMNMX R6, R87, R6, !PT ;  /* 0x0000000657067209 */ /* 0x000fe40007800000 */
[----:B------:R-:W-:Y:S02]  /*8820*/  P2R R21, PR, RZ, 0x2 ;  /* 0x00000002ff157803 */ /* 0x000fe40000000000 */
[----:B------:R-:W-:Y:S01]  /*8830*/  ISETP.GE.AND P1, PT, R14, UR16, PT ;  /* 0x000000100e007c0c */ /* 0x000fe2000bf26270 */
[----:B------:R-:W1:Y:S01]  /*8840*/  SHFL.BFLY PT, R7, R6, 0x1, 0x1f ;  /* 0x0c201f0006077f89 */ /* 0x000e6200000e0000 */
[----:B------:R-:W-:-:S02]  /*8850*/  FSEL R81, R81, -INF , !P4 ;  /* 0xff80000051517808 */ /* 0x000fc40006000000 */
[----:B------:R-:W-:Y:S02]  /*8860*/  FSEL R80, R80, -INF , !P3 ;  /* 0xff80000050507808 */ /* 0x000fe40005800000 */
[----:B------:R-:W-:Y:S02]  /*8870*/  FSEL R85, R85, -INF , !P6 ;  /* 0xff80000055557808 */ /* 0x000fe40007000000 */
[----:B------:R-:W-:Y:S02]  /*8880*/  FSEL R77, R77, -INF , !P2 ;  /* 0xff8000004d4d7808 */ /* 0x000fe40005000000 */
[----:B------:R-:W-:Y:S02]  /*8890*/  ISETP.NE.AND P2, PT, R17, RZ, PT ;  /* 0x000000ff1100720c */ /* 0x000fe40003f45270 */
[----:B------:R-:W-:Y:S02]  /*88a0*/  FSEL R84, R84, -INF , !P5 ;  /* 0xff80000054547808 */ /* 0x000fe40006800000 */
[----:B------:R-:W-:-:S02]  /*88b0*/  FSEL R72, R72, -INF , !P1 ;  /* 0xff80000048487808 */ /* 0x000fc40004800000 */
[----:B------:R-:W-:-:S04]  /*88c0*/  ISETP.NE.AND P1, PT, R21, RZ, PT ;  /* 0x000000ff1500720c */ /* 0x000fc80003f25270 */
[----:B------:R-:W-:Y:S02]  /*88d0*/  FSEL R73, R73, -INF , !P1 ;  /* 0xff80000049497808 */ /* 0x000fe40004800000 */
[----:B------:R-:W-:Y:S02]  /*88e0*/  ISETP.NE.AND P1, PT, R19, RZ, PT ;  /* 0x000000ff1300720c */ /* 0x000fe40003f25270 */
[----:B-1----:R-:W-:Y:S02]  /*88f0*/  FMNMX R16, R6, R7, !PT ;  /* 0x0000000706107209 */ /* 0x002fe40007800000 */
[----:B------:R-:W-:-:S03]  /*8900*/  FMNMX R6, R15, R12, !PT ;  /* 0x0000000c0f067209 */ /* 0x000fc60007800000 */
[----:B------:R-:W1:Y:S01]  /*8910*/  SHFL.BFLY PT, R7, R16, 0x2, 0x1f ;  /* 0x0c401f0010077f89 */ /* 0x000e6200000e0000 */
[----:B------:R-:W-:-:S04]  /*8920*/  FMNMX R23, R25, R6, !PT ;  /* 0x0000000619177209 */ /* 0x000fc80007800000 */
[----:B------:R-:W-:Y:S02]  /*8930*/  FMNMX R6, R28, R23, !PT ;  /* 0x000000171c067209 */ /* 0x000fe40007800000 */
[----:B-1----:R-:W-:-:S04]  /*8940*/  FMNMX R7, R16, R7, !PT ;  /* 0x0000000710077209 */ /* 0x002fc80007800000 */
[----:B------:R-:W-:-:S04]  /*8950*/  FSETP.NEU.AND P0, PT, R7, -INF , PT ;  /* 0xff8000000700780b */ /* 0x000fc80003f0d000 */
[----:B------:R-:W-:Y:S02]  /*8960*/  FSEL R14, R7, RZ, P0 ;  /* 0x000000ff070e7208 */ /* 0x000fe40000000000 */
[----:B------:R-:W-:-:S03]  /*8970*/  ISETP.NE.AND P0, PT, R20, RZ, PT ;  /* 0x000000ff1400720c */ /* 0x000fc60003f05270 */
[----:B------:R-:W-:Y:S01]  /*8980*/  FMUL R120, R14, UR17 ;  /* 0x000000110e787c20 */ /* 0x000fe20008400000 */
[----:B------:R-:W-:Y:S01]  /*8990*/  FSEL R76, R76, -INF , !P0 ;  /* 0xff8000004c4c7808 */ /* 0x000fe20004000000 */
[----:B------:R-:W-:-:S01]  /*89a0*/  FADD R14, -R14, R13 ;  /* 0x0000000d0e0e7221 */ /* 0x000fc20000000100 */
[----:B------:R-:W-:Y:S01]  /*89b0*/  ISETP.NE.AND P0, PT, R18, RZ, PT ;  /* 0x000000ff1200720c */ /* 0x000fe20003f05270 */
[----:B------:R-:W-:-:S01]  /*89c0*/  FFMA R27, R27, UR17, -R120 ;  /* 0x000000111b1b7c23 */ /* 0x000fc20008000878 */
[--C-:B------:R-:W-:Y:S01]  /*89d0*/  FFMA R26, R26, UR17, -R120.reuse ;  /* 0x000000111a1a7c23 */ /* 0x100fe20008000878 */
[----:B------:R-:W-:-:S01]  /*89e0*/  FFMA R31, R31, UR17, -R120 ;  /* 0x000000111f1f7c23 */ /* 0x000fc20008000878 */
[--C-:B------:R-:W-:Y:S01]  /*89f0*/  FFMA R30, R30, UR17, -R120.reuse ;  /* 0x000000111e1e7c23 */ /* 0x100fe20008000878 */
[----:B------:R-:W-:-:S01]  /*8a00*/  FFMA R21, R35, UR17, -R120 ;  /* 0x0000001123157c23 */ /* 0x000fc20008000878 */
[----:B------:R-:W-:Y:S01]  /*8a10*/  FSETP.GEU.AND P4, PT, R27, -126, PT ;  /* 0xc2fc00001b00780b */ /* 0x000fe20003f8e000 */
[----:B------:R-:W-:-:S01]  /*8a20*/  FFMA R34, R34, UR17, -R120 ;  /* 0x0000001122227c23 */ /* 0x000fc20008000878 */
[----:B------:R-:W-:Y:S01]  /*8a30*/  FSETP.GEU.AND P3, PT, R26, -126, PT ;  /* 0xc2fc00001a00780b */ /* 0x000fe20003f6e000 */
[----:B------:R-:W-:-:S01]  /*8a40*/  FFMA R39, R39, UR17, -R120 ;  /* 0x0000001127277c23 */ /* 0x000fc20008000878 */
[----:B------:R-:W-:Y:S01]  /*8a50*/  FSETP.GEU.AND P6, PT, R31, -126, PT ;  /* 0xc2fc00001f00780b */ /* 0x000fe20003fce000 */
[----:B------:R-:W-:-:S01]  /*8a60*/  FFMA R22, R38, UR17, -R120 ;  /* 0x0000001126167c23 */ /* 0x000fc20008000878 */
[----:B------:R-:W-:Y:S01]  /*8a70*/  FSETP.GEU.AND P5, PT, R30, -126, PT ;  /* 0xc2fc00001e00780b */ /* 0x000fe20003fae000 */
[----:B------:R-:W-:-:S01]  /*8a80*/  FFMA R24, R42, UR17, -R120 ;  /* 0x000000112a187c23 */ /* 0x000fc20008000878 */
[--C-:B------:R-:W-:Y:S01]  /*8a90*/  FFMA R46, R46, UR17, -R120.reuse ;  /* 0x000000112e2e7c23 */ /* 0x100fe20008000878 */
[----:B------:R-:W-:-:S01]  /*8aa0*/  FFMA R50, R50, UR17, -R120 ;  /* 0x0000001132327c23 */ /* 0x000fc20008000878 */
[--C-:B------:R-:W-:Y:S01]  /*8ab0*/  FFMA R38, R55, UR17, -R120.reuse ;  /* 0x0000001137267c23 */ /* 0x100fe20008000878 */
[----:B------:R-:W-:-:S01]  /*8ac0*/  FFMA R54, R54, UR17, -R120 ;  /* 0x0000001136367c23 */ /* 0x000fc20008000878 */
[--C-:B------:R-:W-:Y:S01]  /*8ad0*/  FFMA R42, R59, UR17, -R120.reuse ;  /* 0x000000113b2a7c23 */ /* 0x100fe20008000878 */
[----:B------:R-:W-:Y:S01]  /*8ae0*/  @!P4 FMUL R27, R27, 0.5 ;  /* 0x3f0000001b1bc820 */ /* 0x000fe20000400000 */
[--C-:B------:R-:W-:Y:S01]  /*8af0*/  FFMA R58, R58, UR17, -R120.reuse ;  /* 0x000000113a3a7c23 */ /* 0x100fe20008000878 */
[----:B------:R-:W-:Y:S01]  /*8b00*/  @!P3 FMUL R26, R26, 0.5 ;  /* 0x3f0000001a1ab820 */ /* 0x000fe20000400000 */
[--C-:B------:R-:W-:Y:S01]  /*8b10*/  FFMA R62, R62, UR17, -R120.reuse ;  /* 0x000000113e3e7c23 */ /* 0x100fe20008000878 */
[----:B------:R1:W2:Y:S01]  /*8b20*/  MUFU.EX2 R17, R27 ;  /* 0x0000001b00117308 */ /* 0x0002a20000000800 */
[----:B------:R-:W-:Y:S01]  /*8b30*/  @!P6 FMUL R31, R31, 0.5 ;  /* 0x3f0000001f1fe820 */ /* 0x000fe20000400000 */
[----:B------:R-:W-:Y:S01]  /*8b40*/  @!P5 FMUL R30, R30, 0.5 ;  /* 0x3f0000001e1ed820 */ /* 0x000fe20000400000 */
[----:B------:R-:W-:-:S01]  /*8b50*/  FFMA R66, R66, UR17, -R120 ;  /* 0x0000001142427c23 */ /* 0x000fc20008000878 */
[--C-:B------:R-:W-:Y:S01]  /*8b60*/  FFMA R70, R70, UR17, -R120.reuse ;  /* 0x0000001146467c23 */ /* 0x100fe20008000878 */
[----:B------:R-:W-:-:S01]  /*8b70*/  FFMA R59, R74, UR17, -R120 ;  /* 0x000000114a3b7c23 */ /* 0x000fc20008000878 */
[--C-:B------:R-:W-:Y:S01]  /*8b80*/  FFMA R75, R75, UR17, -R120.reuse ;  /* 0x000000114b4b7c23 */ /* 0x100fe20008000878 */
[----:B------:R-:W-:-:S01]  /*8b90*/  FFMA R82, R82, UR17, -R120 ;  /* 0x0000001152527c23 */ /* 0x000fc20008000878 */
[----:B------:R3:W4:Y:S01]  /*8ba0*/  MUFU.EX2 R16, R26 ;  /* 0x0000001a00107308 */ /* 0x0007220000000800 */
[----:B-1----:R-:W-:Y:S01]  /*8bb0*/  FMNMX R27, R29, R6, !PT ;  /* 0x000000061d1b7209 */ /* 0x002fe20007800000 */
[--C-:B------:R-:W-:Y:S01]  /*8bc0*/  FFMA R83, R83, UR17, -R120.reuse ;  /* 0x0000001153537c23 */ /* 0x100fe20008000878 */
[----:B------:R-:W-:-:S01]  /*8bd0*/  FFMA R86, R86, UR17, -R120 ;  /* 0x0000001156567c23 */ /* 0x000fc20008000878 */
[----:B------:R-:W-:Y:S01]  /*8be0*/  FFMA R87, R87, UR17, -R120 ;  /* 0x0000001157577c23 */ /* 0x000fe20008000878 */
[----:B------:R-:W-:Y:S01]  /*8bf0*/  FMNMX R6, R32, R27, !PT ;  /* 0x0000001b20067209 */ /* 0x000fe20007800000 */
[----:B------:R-:W-:-:S02]  /*8c00*/  FMUL R14, R14, UR17 ;  /* 0x000000110e0e7c20 */ /* 0x000fc40008400000 */
[----:B------:R-:W1:Y:S01]  /*8c10*/  MUFU.EX2 R19, R31 ;  /* 0x0000001f00137308 */ /* 0x000e620000000800 */
[----:B--2---:R-:W-:Y:S01]  /*8c20*/  @!P4 FMUL R17, R17, R17 ;  /* 0x000000111111c220 */ /* 0x004fe20000400000 */
[----:B------:R-:W-:Y:S01]  /*8c30*/  FSETP.GEU.AND P4, PT, R21, -126, PT ;  /* 0xc2fc00001500780b */ /* 0x000fe20003f8e000 */
[----:B---3--:R-:W-:-:S01]  /*8c40*/  FFMA R26, R43, UR17, -R120 ;  /* 0x000000112b1a7c23 */ /* 0x008fc20008000878 */
[----:B------:R-:W-:-:S04]  /*8c50*/  FMNMX R27, R33, R6, !PT ;  /* 0x00000006211b7209 */ /* 0x000fc80007800000 */
[----:B------:R2:W3:Y:S01]  /*8c60*/  MUFU.EX2 R18, R30 ;  /* 0x0000001e00127308 */ /* 0x0004e20000000800 */
[----:B----4-:R-:W-:Y:S01]  /*8c70*/  @!P3 FMUL R16, R16, R16 ;  /* 0x000000101010b220 */ /* 0x010fe20000400000 */
[----:B------:R-:W-:Y:S02]  /*8c80*/  FSETP.GEU.AND P3, PT, R34, -126, PT ;  /* 0xc2fc00002200780b */ /* 0x000fe40003f6e000 */
[----:B------:R-:W-:-:S03]  /*8c90*/  FMNMX R6, R36, R27, !PT ;  /* 0x0000001b24067209 */ /* 0x000fc60007800000 */
[----:B------:R-:W-:Y:S01]  /*8ca0*/  @!P4 FMUL R21, R21, 0.5 ;  /* 0x3f0000001515c820 */ /* 0x000fe20000400000 */
[----:B------:R-:W-:Y:S01]  /*8cb0*/  FMNMX R27, R37, R6, !PT ;  /* 0x00000006251b7209 */ /* 0x000fe20007800000 */
[----:B-1----:R-:W-:Y:S01]  /*8cc0*/  @!P6 FMUL R19, R19, R19 ;  /* 0x000000131313e220 */ /* 0x002fe20000400000 */
[----:B------:R-:W-:Y:S01]  /*8cd0*/  FSETP.GEU.AND P6, PT, R39, -126, PT ;  /* 0xc2fc00002700780b */ /* 0x000fe20003fce000 */
[----:B--2---:R-:W-:Y:S01]  /*8ce0*/  FFMA R30, R47, UR17, -R120 ;  /* 0x000000112f1e7c23 */ /* 0x004fe20008000878 */
[----:B------:R-:W-:Y:S01]  /*8cf0*/  FMNMX R6, R40, R27, !PT ;  /* 0x0000001b28067209 */ /* 0x000fe20007800000 */
[----:B------:R-:W1:Y:S02]  /*8d00*/  MUFU.EX2 R21, R21 ;  /* 0x0000001500157308 */ /* 0x000e640000000800 */
[----:B------:R-:W-:Y:S01]  /*8d10*/  @!P3 FMUL R34, R34, 0.5 ;  /* 0x3f0000002222b820 */ /* 0x000fe20000400000 */
[----:B------:R-:W-:Y:S01]  /*8d20*/  FMNMX R31, R41, R6, !PT ;  /* 0x00000006291f7209 */ /* 0x000fe20007800000 */
[----:B---3--:R-:W-:Y:S01]  /*8d30*/  @!P5 FMUL R18, R18, R18 ;  /* 0x000000121212d220 */ /* 0x008fe20000400000 */
[----:B------:R-:W-:-:S02]  /*8d40*/  FSETP.GEU.AND P5, PT, R22, -126, PT ;  /* 0xc2fc00001600780b */ /* 0x000fc40003fae000 */
[----:B------:R-:W-:Y:S01]  /*8d50*/  FMNMX R6, R44, R31, !PT ;  /* 0x0000001f2c067209 */ /* 0x000fe20007800000 */
[----:B------:R2:W3:Y:S02]  /*8d60*/  MUFU.EX2 R20, R34 ;  /* 0x0000002200147308 */ /* 0x0004e40000000800 */
[----:B------:R-:W-:Y:S01]  /*8d70*/  @!P6 FMUL R39, R39, 0.5 ;  /* 0x3f0000002727e820 */ /* 0x000fe20000400000 */
[----:B------:R-:W-:-:S04]  /*8d80*/  FMNMX R31, R45, R6, !PT ;  /* 0x000000062d1f7209 */ /* 0x000fc80007800000 */
[----:B------:R-:W-:Y:S01]  /*8d90*/  FMNMX R6, R48, R31, !PT ;  /* 0x0000001f30067209 */ /* 0x000fe20007800000 */
[----:B------:R-:W4:Y:S01]  /*8da0*/  MUFU.EX2 R23, R39 ;  /* 0x0000002700177308 */ /* 0x000f220000000800 */
[----:B-1----:R-:W-:Y:S01]  /*8db0*/  @!P4 FMUL R21, R21, R21 ;  /* 0x000000151515c220 */ /* 0x002fe20000400000 */
[----:B------:R-:W-:Y:S01]  /*8dc0*/  @!P5 FMUL R22, R22, 0.5 ;  /* 0x3f0000001616d820 */ /* 0x000fe20000400000 */
[----:B------:R-:W-:Y:S01]  /*8dd0*/  FSETP.GEU.AND P4, PT, R26, -126, PT ;  /* 0xc2fc00001a00780b */ /* 0x000fe20003f8e000 */
[----:B--2---:R-:W-:Y:S01]  /*8de0*/  FFMA R34, R51, UR17, -R120 ;  /* 0x0000001133227c23 */ /* 0x004fe20008000878 */
[----:B------:R-:W-:-:S03]  /*8df0*/  FMNMX R35, R49, R6, !PT ;  /* 0x0000000631237209 */ /* 0x000fc60007800000 */
[----:B------:R-:W1:Y:S01]  /*8e00*/  MUFU.EX2 R22, R22 ;  /* 0x0000001600167308 */ /* 0x000e620000000800 */
[----:B---3--:R-:W-:Y:S01]  /*8e10*/  @!P3 FMUL R20, R20, R20 ;  /* 0x000000141414b220 */ /* 0x008fe20000400000 */
[----:B------:R-:W-:Y:S02]  /*8e20*/  FSETP.GEU.AND P3, PT, R24, -126, PT ;  /* 0xc2fc00001800780b */ /* 0x000fe40003f6e000 */
[----:B------:R-:W-:-:S04]  /*8e30*/  FMNMX R6, R52, R35, !PT ;  /* 0x0000002334067209 */ /* 0x000fc80007800000 */
[----:B------:R-:W-:Y:S01]  /*8e40*/  @!P4 FMUL R26, R26, 0.5 ;  /* 0x3f0000001a1ac820 */ /* 0x000fe20000400000 */
[----:B----4-:R-:W-:Y:S01]  /*8e50*/  @!P6 FMUL R23, R23, R23 ;  /* 0x000000171717e220 */ /* 0x010fe20000400000 */
        /* <DEDUP_REMOVED lines=17> */
[----:B------:R2:W4:Y:S01]  /*8f70*/  MUFU.EX2 R27, R46 ;  /* 0x0000002e001b7308 */ /* 0x0005220000000800 */
[----:B-1----:R-:W-:Y:S01]  /*8f80*/  @!P3 FMUL R24, R24, R24 ;  /* 0x000000181818b220 */ /* 0x002fe20000400000 */
[----:B------:R-:W-:Y:S02]  /*8f90*/  FSETP.GEU.AND P3, PT, R50, -126, PT ;  /* 0xc2fc00003200780b */ /* 0x000fe40003f6e000 */
[----:B------:R-:W-:-:S04]  /*8fa0*/  FMNMX R43, R65, R6, !PT ;  /* 0x00000006412b7209 */ /* 0x000fc80007800000 */
[----:B------:R-:W-:Y:S01]  /*8fb0*/  @!P4 FMUL R34, R34, 0.5 ;  /* 0x3f0000002222c820 */ /* 0x000fe20000400000 */
[----:B---3--:R-:W-:Y:S01]  /*8fc0*/  @!P6 FMUL R30, R30, R30 ;  /* 0x0000001e1e1ee220 */ /* 0x008fe20000400000 */
[----:B------:R-:W-:Y:S01]  /*8fd0*/  FSETP.GEU.AND P6, PT, R38, -126, PT ;  /* 0xc2fc00002600780b */ /* 0x000fe20003fce000 */
[----:B--2---:R-:W-:-:S01]  /*8fe0*/  FFMA R46, R63, UR17, -R120 ;  /* 0x000000113f2e7c23 */ /* 0x004fc20008000878 */
[----:B------:R-:W-:Y:S01]  /*8ff0*/  FMNMX R6, R68, R43, !PT ;  /* 0x0000002b44067209 */ /* 0x000fe20007800000 */
[----:B------:R-:W-:-:S01]  /*9000*/  FFMA R63, R79, UR17, -R120 ;  /* 0x000000114f3f7c23 */ /* 0x000fc20008000878 */
[----:B------:R-:W1:Y:S01]  /*9010*/  MUFU.EX2 R34, R34 ;  /* 0x0000002200227308 */ /* 0x000e620000000800 */
[----:B------:R-:W-:Y:S01]  /*9020*/  @!P3 FMUL R50, R50, 0.5 ;  /* 0x3f0000003232b820 */ /* 0x000fe20000400000 */
[----:B------:R-:W-:Y:S01]  /*9030*/  FMNMX R43, R69, R6, !PT ;  /* 0x00000006452b7209 */ /* 0x000fe20007800000 */
[----:B----4-:R-:W-:Y:S01]  /*9040*/  @!P5 FMUL R27, R27, R27 ;  /* 0x0000001b1b1bd220 */ /* 0x010fe20000400000 */
[----:B------:R-:W-:-:S02]  /*9050*/  FSETP.GEU.AND P5, PT, R54, -126, PT ;  /* 0xc2fc00003600780b */ /* 0x000fc40003fae000 */
[----:B------:R-:W-:Y:S02]  /*9060*/  FMNMX R6, R72, R43, !PT ;  /* 0x0000002b48067209 */ /* 0x000fe40007800000 */
[----:B------:R2:W3:Y:S01]  /*9070*/  MUFU.EX2 R31, R50 ;  /* 0x00000032001f7308 */ /* 0x0004e20000000800 */
[----:B------:R-:W-:Y:S01]  /*9080*/  @!P6 FMUL R38, R38, 0.5 ;  /* 0x3f0000002626e820 */ /* 0x000fe20000400000 */
[----:B------:R-:W-:-:S04]  /*9090*/  FMNMX R47, R73, R6, !PT ;  /* 0x00000006492f7209 */ /* 0x000fc80007800000 */
[----:B------:R-:W-:Y:S02]  /*90a0*/  FMNMX R6, R76, R47, !PT ;  /* 0x0000002f4c067209 */ /* 0x000fe40007800000 */
[----:B------:R-:W4:Y:S01]  /*90b0*/  MUFU.EX2 R38, R38 ;  /* 0x0000002600267308 */ /* 0x000f220000000800 */
[----:B------:R-:W-:Y:S01]  /*90c0*/  @!P5 FMUL R54, R54, 0.5 ;  /* 0x3f0000003636d820 */ /* 0x000fe20000400000 */
[----:B-1----:R-:W-:Y:S01]  /*90d0*/  @!P4 FMUL R34, R34, R34 ;  /* 0x000000222222c220 */ /* 0x002fe20000400000 */
[----:B------:R-:W-:Y:S01]  /*90e0*/  FSETP.GEU.AND P4, PT, R42, -126, PT ;  /* 0xc2fc00002a00780b */ /* 0x000fe20003f8e000 */
[----:B--2---:R-:W-:Y:S01]  /*90f0*/  FFMA R50, R67, UR17, -R120 ;  /* 0x0000001143327c23 */ /* 0x004fe20008000878 */
[----:B------:R-:W-:-:S03]  /*9100*/  FMNMX R47, R77, R6, !PT ;  /* 0x000000064d2f7209 */ /* 0x000fc60007800000 */
[----:B------:R1:W2:Y:S01]  /*9110*/  MUFU.EX2 R35, R54 ;  /* 0x0000003600237308 */ /* 0x0002a20000000800 */
[----:B---3--:R-:W-:Y:S01]  /*9120*/  @!P3 FMUL R31, R31, R31 ;  /* 0x0000001f1f1fb220 */ /* 0x008fe20000400000 */
[----:B------:R-:W-:Y:S02]  /*9130*/  FSETP.GEU.AND P3, PT, R58, -126, PT ;  /* 0xc2fc00003a00780b */ /* 0x000fe40003f6e000 */
[----:B------:R-:W-:-:S04]  /*9140*/  FMNMX R6, R80, R47, !PT ;  /* 0x0000002f50067209 */ /* 0x000fc80007800000 */
[----:B------:R-:W-:Y:S01]  /*9150*/  @!P4 FMUL R42, R42, 0.5 ;  /* 0x3f0000002a2ac820 */ /* 0x000fe20000400000 */
[----:B----4-:R-:W-:Y:S01]  /*9160*/  @!P6 FMUL R38, R38, R38 ;  /* 0x000000262626e220 */ /* 0x010fe20000400000 */
[----:B------:R-:W-:Y:S01]  /*9170*/  FSETP.GEU.AND P6, PT, R46, -126, PT ;  /* 0xc2fc00002e00780b */ /* 0x000fe20003fce000 */
[----:B-1----:R-:W-:-:S01]  /*9180*/  FFMA R54, R71, UR17, -R120 ;  /* 0x0000001147367c23 */ /* 0x002fc20008000878 */
[----:B------:R-:W-:Y:S02]  /*9190*/  FMNMX R51, R81, R6, !PT ;  /* 0x0000000651337209 */ /* 0x000fe40007800000 */
[----:B------:R-:W1:Y:S01]  /*91a0*/  MUFU.EX2 R42, R42 ;  /* 0x0000002a002a7308 */ /* 0x000e620000000800 */
[----:B------:R-:W-:Y:S01]  /*91b0*/  @!P3 FMUL R58, R58, 0.5 ;  /* 0x3f0000003a3ab820 */ /* 0x000fe20000400000 */
[----:B------:R-:W-:Y:S01]  /*91c0*/  FMNMX R6, R84, R51, !PT ;  /* 0x0000003354067209 */ /* 0x000fe20007800000 */
[----:B--2---:R-:W-:Y:S01]  /*91d0*/  @!P5 FMUL R35, R35, R35 ;  /* 0x000000232323d220 */ /* 0x004fe20000400000 */
[----:B------:R-:W-:-:S02]  /*91e0*/  FSETP.GEU.AND P5, PT, R62, -126, PT ;  /* 0xc2fc00003e00780b */ /* 0x000fc40003fae000 */
[----:B------:R-:W-:Y:S02]  /*91f0*/  FMNMX R6, R85, R6, !PT ;  /* 0x0000000655067209 */ /* 0x000fe40007800000 */
[----:B------:R2:W3:Y:S01]  /*9200*/  MUFU.EX2 R39, R58 ;  /* 0x0000003a00277308 */ /* 0x0004e20000000800 */
[----:B------:R-:W-:Y:S02]  /*9210*/  @!P6 FMUL R46, R46, 0.5 ;  /* 0x3f0000002e2ee820 */ /* 0x000fe40000400000 */
[----:B------:R-:W4:Y:S05]  /*9220*/  SHFL.BFLY PT, R55, R6, 0x1, 0x1f ;  /* 0x0c201f0006377f89 */ /* 0x000f2a00000e0000 */
[----:B------:R-:W5:Y:S01]  /*9230*/  MUFU.EX2 R46, R46 ;  /* 0x0000002e002e7308 */ /* 0x000f620000000800 */
[----:B------:R-:W-:Y:S01]  /*9240*/  @!P5 FMUL R62, R62, 0.5 ;  /* 0x3f0000003e3ed820 */ /* 0x000fe20000400000 */
[----:B-1----:R-:W-:Y:S01]  /*9250*/  @!P4 FMUL R42, R42, R42 ;  /* 0x0000002a2a2ac220 */ /* 0x002fe20000400000 */
[----:B------:R-:W-:Y:S01]  /*9260*/  FSETP.GEU.AND P4, PT, R50, -126, PT ;  /* 0xc2fc00003200780b */ /* 0x000fe20003f8e000 */
[----:B--2---:R-:W-:-:S04]  /*9270*/  FFMA R58, R78, UR17, -R120 ;  /* 0x000000114e3a7c23 */ /* 0x004fc80008000878 */
[----:B------:R-:W1:Y:S01]  /*9280*/  MUFU.EX2 R43, R62 ;  /* 0x0000003e002b7308 */ /* 0x000e620000000800 */
[----:B---3--:R-:W-:Y:S01]  /*9290*/  @!P3 FMUL R39, R39, R39 ;  /* 0x000000272727b220 */ /* 0x008fe20000400000 */
[----:B------:R-:W-:-:S03]  /*92a0*/  FSETP.GEU.AND P3, PT, R66, -126, PT ;  /* 0xc2fc00004200780b */ /* 0x000fc60003f6e000 */
[----:B------:R-:W-:Y:S01]  /*92b0*/  FADD R13, R16, R39 ;  /* 0x00000027100d7221 */ /* 0x000fe20000000000 */
[----:B------:R-:W-:Y:S02]  /*92c0*/  F2FP.SATFINITE.E4M3.F32.PACK_AB_MERGE_C R16, RZ, R16, RZ ;  /* 0x00000010ff10723e */ /* 0x000fe400048070ff */
[----:B------:R-:W-:Y:S01]  /*92d0*/  @!P4 FMUL R50, R50, 0.5 ;  /* 0x3f0000003232c820 */ /* 0x000fe20000400000 */
[----:B-----5:R-:W-:Y:S01]  /*92e0*/  @!P6 FMUL R46, R46, R46 ;  /* 0x0000002e2e2ee220 */ /* 0x020fe20000400000 */
[----:B------:R-:W-:Y:S01]  /*92f0*/  FSETP.GEU.AND P6, PT, R54, -126, PT ;  /* 0xc2fc00003600780b */ /* 0x000fe20003fce000 */
[----:B------:R-:W-:Y:S01]  /*9300*/  IMAD.U32 R16, R16, 0x10000, RZ ;  /* 0x0001000010107824 */ /* 0x000fe200078e00ff */
[----:B----4-:R-:W-:Y:S02]  /*9310*/  FMNMX R6, R6, R55, !PT ;  /* 0x0000003706067209 */ /* 0x010fe40007800000 */
[----:B------:R-:W2:Y:S01]  /*9320*/  MUFU.EX2 R50, R50 ;  /* 0x0000003200327308 */ /* 0x000ea20000000800 */
[----:B------:R-:W-:Y:S01]  /*9330*/  @!P3 FMUL R66, R66, 0.5 ;  /* 0x3f0000004242b820 */ /* 0x000fe20000400000 */
[----:B------:R-:W-:Y:S01]  /*9340*/  F2FP.SATFINITE.E4M3.F32.PACK_AB_MERGE_C R39, RZ, R39, RZ ;  /* 0x00000027ff27723e */ /* 0x000fe200048070ff */
[----:B-1----:R-:W-:Y:S01]  /*9350*/  @!P5 FMUL R43, R43, R43 ;  /* 0x0000002b2b2bd220 */ /* 0x002fe20000400000 */
[----:B------:R-:W-:Y:S01]  /*9360*/  FSETP.GEU.AND P5, PT, R70, -126, PT ;  /* 0xc2fc00004600780b */ /* 0x000fe20003fae000 */
[----:B------:R-:W1:Y:S02]  /*9370*/  SHFL.BFLY PT, R67, R6, 0x2, 0x1f ;  /* 0x0c401f0006437f89 */ /* 0x000e6400000e0000 */
[----:B------:R-:W-:Y:S01]  /*9380*/  IMAD.U32 R39, R39, 0x10000, RZ ;  /* 0x0001000027277824 */ /* 0x000fe200078e00ff */
[----:B------:R-:W3:Y:S01]  /*9390*/  MUFU.EX2 R47, R66 ;  /* 0x00000042002f7308 */ /* 0x000ee20000000800 */
[----:B------:R-:W-:-:S07]  /*93a0*/  @!P6 FMUL R54, R54, 0.5 ;  /* 0x3f0000003636e820 */ /* 0x000fce0000400000 */
[----:B------:R-:W4:Y:S01]  /*93b0*/  MUFU.EX2 R54, R54 ;  /* 0x0000003600367308 */ /* 0x000f220000000800 */
[----:B------:R-:W-:Y:S01]  /*93c0*/  @!P5 FMUL R70, R70, 0.5 ;  /* 0x3f0000004646d820 */ /* 0x000fe20000400000 */
[----:B--2---:R-:W-:Y:S01]  /*93d0*/  @!P4 FMUL R50, R50, R50 ;  /* 0x000000323232c220 */ /* 0x004fe20000400000 */
[----:B------:R-:W-:-:S05]  /*93e0*/  FSETP.GEU.AND P4, PT, R75, -126, PT ;  /* 0xc2fc00004b00780b */ /* 0x000fca0003f8e000 */
[----:B------:R-:W2:Y:S01]  /*93f0*/  MUFU.EX2 R51, R70 ;  /* 0x0000004600337308 */ /* 0x000ea20000000800 */
[----:B---3--:R-:W-:Y:S01]  /*9400*/  @!P3 FMUL R47, R47, R47 ;  /* 0x0000002f2f2fb220 */ /* 0x008fe20000400000 */
[----:B------:R-:W-:Y:S02]  /*9410*/  FSETP.GEU.AND P3, PT, R59, -126, PT ;  /* 0xc2fc00003b00780b */ /* 0x000fe40003f6e000 */
[----:B-1----:R-:W-:-:S04]  /*9420*/  FMNMX R6, R6, R67, !PT ;  /* 0x0000004306067209 */ /* 0x002fc80007800000 */
[----:B------:R-:W-:Y:S01]  /*9430*/  @!P4 FMUL R75, R75, 0.5 ;  /* 0x3f0000004b4bc820 */ /* 0x000fe20000400000 */
[----:B----4-:R-:W-:Y:S01]  /*9440*/  @!P6 FMUL R54, R54, R54 ;  /* 0x000000363636e220 */ /* 0x010fe20000400000 */
[----:B------:R-:W-:Y:S02]  /*9450*/  FSETP.GEU.AND P6, PT, R63, -126, PT ;  /* 0xc2fc00003f00780b */ /* 0x000fe40003fce000 */
[----:B------:R-:W1:Y:S03]  /*9460*/  MUFU.EX2 R55, R75 ;  /* 0x0000004b00377308 */ /* 0x000e660000000800 */
[----:B------:R-:W-:Y:S01]  /*9470*/  @!P3 FMUL R59, R59, 0.5 ;  /* 0x3f0000003b3bb820 */ /* 0x000fe20000400000 */
[----:B--2---:R-:W-:Y:S01]  /*9480*/  @!P5 FMUL R51, R51, R51 ;  /* 0x000000333333d220 */ /* 0x004fe20000400000 */
[----:B------:R-:W-:-:S04]  /*9490*/  FSETP.GEU.AND P5, PT, R58, -126, PT ;  /* 0xc2fc00003a00780b */ /* 0x000fc80003fae000 */
[----:B------:R-:W2:Y:S02]  /*94a0*/  MUFU.EX2 R59, R59 ;  /* 0x0000003b003b7308 */ /* 0x000ea40000000800 */
[----:B------:R-:W-:-:S06]  /*94b0*/  @!P6 FMUL R63, R63, 0.5 ;  /* 0x3f0000003f3fe820 */ /* 0x000fcc0000400000 */
[----:B------:R-:W3:Y:S01]  /*94c0*/  MUFU.EX2 R63, R63 ;  /* 0x0000003f003f7308 */ /* 0x000ee20000000800 */
[----:B-1----:R-:W-:Y:S01]  /*94d0*/  @!P4 FMUL R55, R55, R55 ;  /* 0x000000373737c220 */ /* 0x002fe20000400000 */
[----:B------:R-:W-:Y:S01]  /*94e0*/  @!P5 FMUL R58, R58, 0.5 ;  /* 0x3f0000003a3ad820 */ /* 0x000fe20000400000 */
[----:B------:R-:W-:-:S05]  /*94f0*/  FSETP.GEU.AND P4, PT, R83, -126, PT ;  /* 0xc2fc00005300780b */ /* 0x000fca0003f8e000 */
[----:B------:R-:W1:Y:S01]  /*9500*/  MUFU.EX2 R58, R58 ;  /* 0x0000003a003a7308 */ /* 0x000e620000000800 */
[----:B--2---:R-:W-:Y:S01]  /*9510*/  @!P3 FMUL R59, R59, R59 ;  /* 0x0000003b3b3bb220 */ /* 0x004fe20000400000 */
[----:B------:R-:W-:-:S06]  /*9520*/  FSETP.GEU.AND P3, PT, R82, -126, PT ;  /* 0xc2fc00005200780b */ /* 0x000fcc0003f6e000 */
[----:B------:R-:W-:Y:S01]  /*9530*/  @!P4 FMUL R83, R83, 0.5 ;  /* 0x3f0000005353c820 */ /* 0x000fe20000400000 */
[----:B---3--:R-:W-:Y:S01]  /*9540*/  @!P6 FMUL R63, R63, R63 ;  /* 0x0000003f3f3fe220 */ /* 0x008fe20000400000 */
[----:B------:R-:W-:Y:S02]  /*9550*/  FSETP.GEU.AND P6, PT, R86, -126, PT ;  /* 0xc2fc00005600780b */ /* 0x000fe40003fce000 */
[----:B------:R-:W2:Y:S03]  /*9560*/  MUFU.EX2 R67, R83 ;  /* 0x0000005300437308 */ /* 0x000ea60000000800 */
[----:B------:R-:W-:Y:S01]  /*9570*/  @!P3 FMUL R82, R82, 0.5 ;  /* 0x3f0000005252b820 */ /* 0x000fe20000400000 */
[----:B-1----:R-:W-:Y:S01]  /*9580*/  @!P5 FMUL R58, R58, R58 ;  /* 0x0000003a3a3ad220 */ /* 0x002fe20000400000 */
[----:B------:R-:W-:-:S03]  /*9590*/  FSETP.NEU.AND P5, PT, R6, -INF , PT ;  /* 0xff8000000600780b */ /* 0x000fc60003fad000 */
[----:B------:R-:W1:Y:S01]  /*95a0*/  MUFU.EX2 R62, R82 ;  /* 0x00000052003e7308 */ /* 0x000e620000000800 */
[----:B------:R-:W-:Y:S02]  /*95b0*/  FSEL R71, R6, RZ, P5 ;  /* 0x000000ff06477208 */ /* 0x000fe40002800000 */
[----:B------:R-:W-:Y:S01]  /*95c0*/  @!P6 FMUL R86, R86, 0.5 ;  /* 0x3f0000005656e820 */ /* 0x000fe20000400000 */
[----:B------:R-:W-:Y:S02]  /*95d0*/  FSETP.GEU.AND P5, PT, R87, -126, PT ;  /* 0xc2fc00005700780b */ /* 0x000fe40003fae000 */
[----:B------:R-:W-:Y:S02]  /*95e0*/  FMUL R70, R71, UR17 ;  /* 0x0000001147467c20 */ /* 0x000fe40008400000 */
[----:B------:R-:W3:Y:S01]  /*95f0*/  MUFU.EX2 R66, R86 ;  /* 0x0000005600427308 */ /* 0x000ee20000000800 */
[----:B--2---:R-:W-:Y:S01]  /*9600*/  @!P4 FMUL R67, R67, R67 ;  /* 0x000000434343c220 */ /* 0x004fe20000400000 */
[----:B------:R-:W-:Y:S01]  /*9610*/  FADD R12, -R71, R12 ;  /* 0x0000000c470c7221 */ /* 0x000fe20000000100 */
[----:B------:R-:W-:-:S01]  /*9620*/  FFMA R74, R15, UR17, -R70 ;  /* 0x000000110f4a7c23 */ /* 0x000fc20008000846 */
[--C-:B------:R-:W-:Y:S01]  /*9630*/  FFMA R25, R25, UR17, -R70.reuse ;  /* 0x0000001119197c23 */ /* 0x100fe20008000846 */
[----:B------:R-:W-:-:S01]  /*9640*/  FFMA R28, R28, UR17, -R70 ;  /* 0x000000111c1c7c23 */ /* 0x000fc20008000846 */
[--C-:B------:R-:W-:Y:S01]  /*9650*/  FFMA R29, R29, UR17, -R70.reuse ;  /* 0x000000111d1d7c23 */ /* 0x100fe20008000846 */
[----:B------:R-:W-:-:S01]  /*9660*/  FFMA R32, R32, UR17, -R70 ;  /* 0x0000001120207c23 */ /* 0x000fc20008000846 */
[--C-:B------:R-:W-:Y:S01]  /*9670*/  FFMA R79, R56, UR17, -R70.reuse ;  /* 0x00000011384f7c23 */ /* 0x100fe20008000846 */
[----:B------:R-:W-:Y:S01]  /*9680*/  @!P5 FMUL R87, R87, 0.5 ;  /* 0x3f0000005757d820 */ /* 0x000fe20000400000 */
[----:B-1----:R-:W-:Y:S01]  /*9690*/  @!P3 FMUL R62, R62, R62 ;  /* 0x0000003e3e3eb220 */ /* 0x002fe20000400000 */
[----:B------:R-:W-:Y:S01]  /*96a0*/  FSETP.GEU.AND P3, PT, R74, -126, PT ;  /* 0xc2fc00004a00780b */ /* 0x000fe20003f6e000 */
[--C-:B------:R-:W-:Y:S01]  /*96b0*/  FFMA R83, R57, UR17, -R70.reuse ;  /* 0x0000001139537c23 */ /* 0x100fe20008000846 */
[----:B------:R-:W1:Y:S01]  /*96c0*/  MUFU.EX2 R15, R87 ;  /* 0x00000057000f7308 */ /* 0x000e620000000800 */
[----:B------:R-:W-:Y:S01]  /*96d0*/  FSETP.GEU.AND P4, PT, R25, -126, PT ;  /* 0xc2fc00001900780b */ /* 0x000fe20003f8e000 */
[--C-:B------:R-:W-:Y:S01]  /*96e0*/  FFMA R64, R64, UR17, -R70.reuse ;  /* 0x0000001140407c23 */ /* 0x100fe20008000846 */
[----:B------:R-:W-:-:S01]  /*96f0*/  FFMA R72, R72, UR17, -R70 ;  /* 0x0000001148487c23 */ /* 0x000fc20008000846 */
[----:B---3--:R-:W-:Y:S01]  /*9700*/  @!P6 FMUL R66, R66, R66 ;  /* 0x000000424242e220 */ /* 0x008fe20000400000 */
[----:B------:R-:W-:Y:S01]  /*9710*/  FSETP.GEU.AND P6, PT, R28, -126, PT ;  /* 0xc2fc00001c00780b */ /* 0x000fe20003fce000 */
[--C-:B------:R-:W-:Y:S01]  /*9720*/  FFMA R80, R80, UR17, -R70.reuse ;  /* 0x0000001150507c23 */ /* 0x100fe20008000846 */
[----:B------:R-:W-:-:S01]  /*9730*/  FFMA R76, R76, UR17, -R70 ;  /* 0x000000114c4c7c23 */ /* 0x000fc20008000846 */
[--C-:B------:R-:W-:Y:S01]  /*9740*/  FFMA R77, R77, UR17, -R70.reuse ;  /* 0x000000114d4d7c23 */ /* 0x100fe20008000846 */
[----:B------:R-:W-:-:S01]  /*9750*/  FFMA R84, R84, UR17, -R70 ;  /* 0x0000001154547c23 */ /* 0x000fc20008000846 */
[----:B------:R-:W-:Y:S01]  /*9760*/  FFMA R85, R85, UR17, -R70 ;  /* 0x0000001155557c23 */ /* 0x000fe20008000846 */
[----:B------:R-:W-:Y:S01]  /*9770*/  @!P3 FMUL R74, R74, 0.5 ;  /* 0x3f0000004a4ab820 */ /* 0x000fe20000400000 */
[----:B------:R-:W-:Y:S01]  /*9780*/  FADD R71, R31, R62 ;  /* 0x0000003e1f477221 */ /* 0x000fe20000000000 */
[----:B------:R-:W-:Y:S01]  /*9790*/  FMUL R12, R12, UR17 ;  /* 0x000000110c0c7c20 */ /* 0x000fe20008400000 */
[----:B------:R-:W-:Y:S01]  /*97a0*/  @!P4 FMUL R25, R25, 0.5 ;  /* 0x3f0000001919c820 */ /* 0x000fe20000400000 */
[----:B------:R2:W3:Y:S01]  /*97b0*/  MUFU.EX2 R75, R74 ;  /* 0x0000004a004b7308 */ /* 0x0004e20000000800 */
[----:B------:R-:W-:Y:S01]  /*97c0*/  F2FP.SATFINITE.E4M3.F32.PACK_AB_MERGE_C R31, RZ, R31, RZ ;  /* 0x0000001fff1f723e */ /* 0x000fe200048070ff */
[----:B-1----:R-:W-:Y:S01]  /*97d0*/  @!P5 FMUL R15, R15, R15 ;  /* 0x0000000f0f0fd220 */ /* 0x002fe20000400000 */
[----:B------:R-:W-:Y:S01]  /*97e0*/  FSETP.GEU.AND P5, PT, R29, -126, PT ;  /* 0xc2fc00001d00780b */ /* 0x000fe20003fae000 */
[----:B------:R-:W-:Y:S01]  /*97f0*/  @!P6 FMUL R28, R28, 0.5 ;  /* 0x3f0000001c1ce820 */ /* 0x000fe20000400000 */
[----:B------:R-:W-:Y:S01]  /*9800*/  F2FP.SATFINITE.E4M3.F32.PACK_AB_MERGE_C R62, RZ, R62, RZ ;  /* 0x0000003eff3e723e */ /* 0x000fe200048070ff */
[----:B------:R-:W-:-:S02]  /*9810*/  IMAD.U32 R31, R31, 0x10000, RZ ;  /* 0x000100001f1f7824 */ /* 0x000fc400078e00ff */
[----:B------:R1:W4:Y:S01]  /*9820*/  MUFU.EX2 R78, R25 ;  /* 0x00000019004e7308 */ /* 0x0003220000000800 */
[----:B--2---:R-:W-:-:S07]  /*9830*/  FFMA R74, R33, UR17, -R70 ;  /* 0x00000011214a7c23 */ /* 0x004fce0008000846 */
[----:B------:R-:W-:Y:S01]  /*9840*/  @!P5 FMUL R29, R29, 0.5 ;  /* 0x3f0000001d1dd820 */ /* 0x000fe20000400000 */
[----:B------:R2:W5:Y:S01]  /*9850*/  MUFU.EX2 R82, R28 ;  /* 0x0000001c00527308 */ /* 0x0005620000000800 */
[----:B---3--:R-:W-:Y:S01]  /*9860*/  @!P3 FMUL R75, R75, R75 ;  /* 0x0000004b4b4bb220 */ /* 0x008fe20000400000 */
[----:B------:R-:W-:Y:S01]  /*9870*/  FSETP.GEU.AND P3, PT, R32, -126, PT ;  /* 0xc2fc00002000780b */ /* 0x000fe20003f6e000 */
[----:B-1----:R-:W-:-:S05]  /*9880*/  FFMA R25, R36, UR17, -R70 ;  /* 0x0000001124197c23 */ /* 0x002fca0008000846 */
[----:B------:R1:W3:Y:S01]  /*9890*/  MUFU.EX2 R33, R29 ;  /* 0x0000001d00217308 */ /* 0x0002e20000000800 */
[----:B----4-:R-:W-:Y:S01]  /*98a0*/  @!P4 FMUL R78, R78, R78 ;  /* 0x0000004e4e4ec220 */ /* 0x010fe20000400000 */
[----:B------:R-:W-:Y:S01]  /*98b0*/  FSETP.GEU.AND P4, PT, R74, -126, PT ;  /* 0xc2fc00004a00780b */ /* 0x000fe20003f8e000 */
[----:B--2---:R-:W-:-:S04]  /*98c0*/  FFMA R28, R37, UR17, -R70 ;  /* 0x00000011251c7c23 */ /* 0x004fc80008000846 */
[----:B------:R-:W-:Y:S01]  /*98d0*/  @!P3 FMUL R32, R32, 0.5 ;  /* 0x3f0000002020b820 */ /* 0x000fe20000400000 */
[----:B-----5:R-:W-:Y:S01]  /*98e0*/  @!P6 FMUL R82, R82, R82 ;  /* 0x000000525252e220 */ /* 0x020fe20000400000 */
[----:B------:R-:W-:Y:S02]  /*98f0*/  FSETP.GEU.AND P6, PT, R25, -126, PT ;  /* 0xc2fc00001900780b */ /* 0x000fe40003fce000 */
[----:B------:R2:W4:Y:S01]  /*9900*/  MUFU.EX2 R36, R32 ;  /* 0x0000002000247308 */ /* 0x0005220000000800 */
[----:B-1----:R-:W-:-:S03]  /*9910*/  FFMA R29, R40, UR17, -R70 ;  /* 0x00000011281d7c23 */ /* 0x002fc60008000846 */
[----:B------:R-:W-:Y:S01]  /*9920*/  @!P4 FMUL R74, R74, 0.5 ;  /* 0x3f0000004a4ac820 */ /* 0x000fe20000400000 */
[----:B---3--:R-:W-:Y:S01]  /*9930*/  @!P5 FMUL R33, R33, R33 ;  /* 0x000000212121d220 */ /* 0x008fe20000400000 */
[----:B------:R-:W-:Y:S02]  /*9940*/  FSETP.GEU.AND P5, PT, R28, -126, PT ;  /* 0xc2fc00001c00780b */ /* 0x000fe40003fae000 */
[----:B------:R1:W3:Y:S01]  /*9950*/  MUFU.EX2 R37, R74 ;  /* 0x0000004a00257308 */ /* 0x0002e20000000800 */
[----:B--2---:R-:W-:-:S02]  /*9960*/  FFMA R32, R41, UR17, -R70 ;  /* 0x0000001129207c23 */ /* 0x004fc40008000846 */
[----:B------:R-:W-:-:S05]  /*9970*/  @!P6 FMUL R25, R25, 0.5 ;  /* 0x3f0000001919e820 */ /* 0x000fca0000400000 */
[----:B------:R2:W5:Y:S01]  /*9980*/  MUFU.EX2 R40, R25 ;  /* 0x0000001900287308 */ /* 0x0005620000000800 */
[----:B----4-:R-:W-:Y:S01]  /*9990*/  @!P3 FMUL R36, R36, R36 ;  /* 0x000000242424b220 */ /* 0x010fe20000400000 */
[----:B------:R-:W-:Y:S01]  /*99a0*/  FSETP.GEU.AND P3, PT, R29, -126, PT ;  /* 0xc2fc00001d00780b */ /* 0x000fe20003f6e000 */
[----:B-1----:R-:W-:-:S01]  /*99b0*/  FFMA R74, R44, UR17, -R70 ;  /* 0x000000112c4a7c23 */ /* 0x002fc20008000846 */
[----:B------:R-:W-:-:S04]  /*99c0*/  @!P5 FMUL R28, R28, 0.5 ;  /* 0x3f0000001c1cd820 */ /* 0x000fc80000400000 */
[----:B------:R1:W4:Y:S01]  /*99d0*/  MUFU.EX2 R41, R28 ;  /* 0x0000001c00297308 */ /* 0x0003220000000800 */
[----:B---3--:R-:W-:Y:S01]  /*99e0*/  @!P4 FMUL R37, R37, R37 ;  /* 0x000000252525c220 */ /* 0x008fe20000400000 */
[----:B------:R-:W-:Y:S01]  /*99f0*/  FSETP.GEU.AND P4, PT, R32, -126, PT ;  /* 0xc2fc00002000780b */ /* 0x000fe20003f8e000 */
[----:B--2---:R-:W-:-:S04]  /*9a00*/  FFMA R25, R45, UR17, -R70 ;  /* 0x000000112d197c23 */ /* 0x004fc80008000846 */
[----:B------:R-:W-:Y:S01]  /*9a10*/  @!P3 FMUL R29, R29, 0.5 ;  /* 0x3f0000001d1db820 */ /* 0x000fe20000400000 */
[----:B-----5:R-:W-:Y:S01]  /*9a20*/  @!P6 FMUL R40, R40, R40 ;  /* 0x000000282828e220 */ /* 0x020fe20000400000 */
[----:B------:R-:W-:Y:S02]  /*9a30*/  FSETP.GEU.AND P6, PT, R74, -126, PT ;  /* 0xc2fc00004a00780b */ /* 0x000fe40003fce000 */
[----:B------:R2:W3:Y:S01]  /*9a40*/  MUFU.EX2 R44, R29 ;  /* 0x0000001d002c7308 */ /* 0x0004e20000000800 */
[----:B-1----:R-:W-:-:S03]  /*9a50*/  FFMA R28, R48, UR17, -R70 ;  /* 0x00000011301c7c23 */ /* 0x002fc60008000846 */
[----:B------:R-:W-:Y:S01]  /*9a60*/  @!P4 FMUL R32, R32, 0.5 ;  /* 0x3f0000002020c820 */ /* 0x000fe20000400000 */
[----:B----4-:R-:W-:Y:S01]  /*9a70*/  @!P5 FMUL R41, R41, R41 ;  /* 0x000000292929d220 */ /* 0x010fe20000400000 */
[----:B------:R-:W-:Y:S02]  /*9a80*/  FSETP.GEU.AND P5, PT, R25, -126, PT ;  /* 0xc2fc00001900780b */ /* 0x000fe40003fae000 */
[----:B------:R1:W4:Y:S01]  /*9a90*/  MUFU.EX2 R45, R32 ;  /* 0x00000020002d7308 */ /* 0x0003220000000800 */
[----:B--2---:R-:W-:-:S02]  /*9aa0*/  FFMA R29, R49, UR17, -R70 ;  /* 0x00000011311d7c23 */ /* 0x004fc40008000846 */
[----:B------:R-:W-:-:S05]  /*9ab0*/  @!P6 FMUL R74, R74, 0.5 ;  /* 0x3f0000004a4ae820 */ /* 0x000fca0000400000 */
[----:B------:R2:W5:Y:S01]  /*9ac0*/  MUFU.EX2 R48, R74 ;  /* 0x0000004a00307308 */ /* 0x0005620000000800 */
[----:B---3--:R-:W-:Y:S01]  /*9ad0*/  @!P3 FMUL R44, R44, R44 ;  /* 0x0000002c2c2cb220 */ /* 0x008fe20000400000 */
[----:B------:R-:W-:Y:S01]  /*9ae0*/  FSETP.GEU.AND P3, PT, R28, -126, PT ;  /* 0xc2fc00001c00780b */ /* 0x000fe20003f6e000 */
[----:B-1----:R-:W-:-:S01]  /*9af0*/  FFMA R32, R52, UR17, -R70 ;  /* 0x0000001134207c23 */ /* 0x002fc20008000846 */
[----:B------:R-:W-:-:S04]  /*9b00*/  @!P5 FMUL R25, R25, 0.5 ;  /* 0x3f0000001919d820 */ /* 0x000fc80000400000 */
[----:B------:R-:W1:Y:S01]  /*9b10*/  MUFU.EX2 R49, R25 ;  /* 0x0000001900317308 */ /* 0x000e620000000800 */
[----:B----4-:R-:W-:Y:S01]  /*9b20*/  @!P4 FMUL R45, R45, R45 ;  /* 0x0000002d2d2dc220 */ /* 0x010fe20000400000 */
[----:B------:R-:W-:Y:S01]  /*9b30*/  FSETP.GEU.AND P4, PT, R29, -126, PT ;  /* 0xc2fc00001d00780b */ /* 0x000fe20003f8e000 */
[----:B--2---:R-:W-:-:S04]  /*9b40*/  FFMA R74, R53, UR17, -R70 ;  /* 0x00000011354a7c23 */ /* 0x004fc80008000846 */
[----:B------:R-:W-:Y:S01]  /*9b50*/  @!P3 FMUL R28, R28, 0.5 ;  /* 0x3f0000001c1cb820 */ /* 0x000fe20000400000 */
[----:B-----5:R-:W-:Y:S01]  /*9b60*/  @!P6 FMUL R48, R48, R48 ;  /* 0x000000303030e220 */ /* 0x020fe20000400000 */
[----:B------:R-:W-:Y:S02]  /*9b70*/  FSETP.GEU.AND P6, PT, R32, -126, PT ;  /* 0xc2fc00002000780b */ /* 0x000fe40003fce000 */
[----:B------:R-:W2:Y:S04]  /*9b80*/  MUFU.EX2 R52, R28 ;  /* 0x0000001c00347308 */ /* 0x000ea80000000800 */
[----:B------:R-:W-:Y:S01]  /*9b90*/  @!P4 FMUL R29, R29, 0.5 ;  /* 0x3f0000001d1dc820 */ /* 0x000fe20000400000 */
[----:B-1----:R-:W-:Y:S01]  /*9ba0*/  @!P5 FMUL R49, R49, R49 ;  /* 0x000000313131d220 */ /* 0x002fe20000400000 */
[----:B------:R-:W-:-:S02]  /*9bb0*/  FSETP.GEU.AND P5, PT, R74, -126, PT ;  /* 0xc2fc00004a00780b */ /* 0x000fc40003fae000 */
[----:B------:R1:W3:Y:S03]  /*9bc0*/  MUFU.EX2 R53, R29 ;  /* 0x0000001d00357308 */ /* 0x0002e60000000800 */
[----:B------:R-:W-:-:S05]  /*9bd0*/  @!P6 FMUL R32, R32, 0.5 ;  /* 0x3f0000002020e820 */ /* 0x000fca0000400000 */
[----:B------:R4:W5:Y:S01]  /*9be0*/  MUFU.EX2 R56, R32 ;  /* 0x0000002000387308 */ /* 0x0009620000000800 */
[----:B--2---:R-:W-:Y:S01]  /*9bf0*/  @!P3 FMUL R52, R52, R52 ;  /* 0x000000343434b220 */ /* 0x004fe20000400000 */
[----:B------:R-:W-:Y:S01]  /*9c00*/  FSETP.GEU.AND P3, PT, R79, -126, PT ;  /* 0xc2fc00004f00780b */ /* 0x000fe20003f6e000 */
[----:B-1----:R-:W-:-:S01]  /*9c10*/  FFMA R29, R60, UR17, -R70 ;  /* 0x000000113c1d7c23 */ /* 0x002fc20008000846 */
[----:B------:R-:W-:-:S04]  /*9c20*/  @!P5 FMUL R74, R74, 0.5 ;  /* 0x3f0000004a4ad820 */ /* 0x000fc80000400000 */
[----:B------:R1:W2:Y:S01]  /*9c30*/  MUFU.EX2 R57, R74 ;  /* 0x0000004a00397308 */ /* 0x0002a20000000800 */
[----:B---3--:R-:W-:Y:S01]  /*9c40*/  @!P4 FMUL R53, R53, R53 ;  /* 0x000000353535c220 */ /* 0x008fe20000400000 */
[----:B------:R-:W-:Y:S01]  /*9c50*/  FSETP.GEU.AND P4, PT, R83, -126, PT ;  /* 0xc2fc00005300780b */ /* 0x000fe20003f8e000 */
[----:B----4-:R-:W-:-:S04]  /*9c60*/  FFMA R32, R61, UR17, -R70 ;  /* 0x000000113d207c23 */ /* 0x010fc80008000846 */
[----:B------:R-:W-:Y:S01]  /*9c70*/  @!P3 FMUL R79, R79, 0.5 ;  /* 0x3f0000004f4fb820 */ /* 0x000fe20000400000 */
[----:B-----5:R-:W-:Y:S01]  /*9c80*/  @!P6 FMUL R56, R56, R56 ;  /* 0x000000383838e220 */ /* 0x020fe20000400000 */
[----:B------:R-:W-:Y:S02]  /*9c90*/  FSETP.GEU.AND P6, PT, R29, -126, PT ;  /* 0xc2fc00001d00780b */ /* 0x000fe40003fce000 */
[----:B------:R3:W4:Y:S01]  /*9ca0*/  MUFU.EX2 R60, R79 ;  /* 0x0000004f003c7308 */ /* 0x0007220000000800 */
[----:B-1----:R-:W-:-:S03]  /*9cb0*/  FFMA R74, R65, UR17, -R70 ;  /* 0x00000011414a7c23 */ /* 0x002fc60008000846 */
[----:B------:R-:W-:Y:S01]  /*9cc0*/  @!P4 FMUL R83, R83, 0.5 ;  /* 0x3f0000005353c820 */ /* 0x000fe20000400000 */
[----:B--2---:R-:W-:Y:S01]  /*9cd0*/  @!P5 FMUL R57, R57, R57 ;  /* 0x000000393939d220 */ /* 0x004fe20000400000 */
[----:B------:R-:W-:Y:S02]  /*9ce0*/  FSETP.GEU.AND P5, PT, R32, -126, PT ;  /* 0xc2fc00002000780b */ /* 0x000fe40003fae000 */
[----:B------:R1:W2:Y:S01]  /*9cf0*/  MUFU.EX2 R61, R83 ;  /* 0x00000053003d7308 */ /* 0x0002a20000000800 */
[----:B---3--:R-:W-:-:S02]  /*9d00*/  FFMA R79, R68, UR17, -R70 ;  /* 0x00000011444f7c23 */ /* 0x008fc40008000846 */
[----:B------:R-:W-:-:S05]  /*9d10*/  @!P6 FMUL R29, R29, 0.5 ;  /* 0x3f0000001d1de820 */ /* 0x000fca0000400000 */
[----:B------:R3:W5:Y:S01]  /*9d20*/  MUFU.EX2 R25, R29 ;  /* 0x0000001d00197308 */ /* 0x0007620000000800 */
[----:B----4-:R-:W-:Y:S01]  /*9d30*/  @!P3 FMUL R60, R60, R60 ;  /* 0x0000003c3c3cb220 */ /* 0x010fe20000400000 */
[----:B------:R-:W-:Y:S01]  /*9d40*/  FSETP.GEU.AND P3, PT, R64, -126, PT ;  /* 0xc2fc00004000780b */ /* 0x000fe20003f6e000 */
[----:B-1----:R-:W-:-:S01]  /*9d50*/  FFMA R83, R73, UR17, -R70 ;  /* 0x0000001149537c23 */ /* 0x002fc20008000846 */
[----:B------:R-:W-:-:S04]  /*9d60*/  @!P5 FMUL R32, R32, 0.5 ;  /* 0x3f0000002020d820 */ /* 0x000fc80000400000 */
[----:B------:R1:W4:Y:S01]  /*9d70*/  MUFU.EX2 R28, R32 ;  /* 0x00000020001c7308 */ /* 0x0003220000000800 */
[----:B--2---:R-:W-:Y:S01]  /*9d80*/  @!P4 FMUL R61, R61, R61 ;  /* 0x0000003d3d3dc220 */ /* 0x004fe20000400000 */
[----:B------:R-:W-:Y:S01]  /*9d90*/  FSETP.GEU.AND P4, PT, R74, -126, PT ;  /* 0xc2fc00004a00780b */ /* 0x000fe20003f8e000 */
[----:B---3--:R-:W-:-:S04]  /*9da0*/  FFMA R29, R69, UR17, -R70 ;  /* 0x00000011451d7c23 */ /* 0x008fc80008000846 */
[----:B------:R-:W-:Y:S01]  /*9db0*/  @!P3 FMUL R64, R64, 0.5 ;  /* 0x3f0000004040b820 */ /* 0x000fe20000400000 */
[----:B-----5:R-:W-:Y:S01]  /*9dc0*/  @!P6 FMUL R25, R25, R25 ;  /* 0x000000191919e220 */ /* 0x020fe20000400000 */
[----:B------:R-:W-:Y:S02]  /*9dd0*/  FSETP.GEU.AND P6, PT, R79, -126, PT ;  /* 0xc2fc00004f00780b */ /* 0x000fe40003fce000 */
[----:B------:R-:W2:Y:S01]  /*9de0*/  MUFU.EX2 R65, R64 ;  /* 0x0000004000417308 */ /* 0x000ea20000000800 */
[----:B-1----:R-:W-:-:S01]  /*9df0*/  FFMA R32, R81, UR17, -R70 ;  /* 0x0000001151207c23 */ /* 0x002fc20008000846 */
[----:B------:R-:W-:Y:S01]  /*9e00*/  FADD R70, R20, R47 ;  /* 0x0000002f14467221 */ /* 0x000fe20000000000 */
[----:B------:R-:W-:-:S01]  /*9e10*/  FADD R81, R34, R67 ;  /* 0x0000004322517221 */ /* 0x000fc20000000000 */
[----:B------:R-:W-:Y:S01]  /*9e20*/  @!P4 FMUL R74, R74, 0.5 ;  /* 0x3f0000004a4ac820 */ /* 0x000fe20000400000 */
[----:B------:R-:W-:Y:S01]  /*9e30*/  F2FP.SATFINITE.E4M3.F32.PACK_AB_MERGE_C R20, RZ, R20, RZ ;  /* 0x00000014ff14723e */ /* 0x000fe200048070ff */
[----:B----4-:R-:W-:Y:S01]  /*9e40*/  @!P5 FMUL R28, R28, R28 ;  /* 0x0000001c1c1cd220 */ /* 0x010fe20000400000 */
[----:B------:R-:W-:Y:S01]  /*9e50*/  FSETP.GEU.AND P5, PT, R29, -126, PT ;  /* 0xc2fc00001d00780b */ /* 0x000fe20003fae000 */
[----:B------:R-:W1:Y:S01]  /*9e60*/  MUFU.EX2 R68, R74 ;  /* 0x0000004a00447308 */ /* 0x000e620000000800 */
[----:B------:R-:W-:-:S01]  /*9e70*/  FADD R126, R70, R71 ;  /* 0x00000047467e7221 */ /* 0x000fc20000000000 */
[----:B------:R-:W-:Y:S01]  /*9e80*/  FADD R71, R17, R42 ;  /* 0x0000002a11477221 */ /* 0x000fe20000000000 */
[----:B------:R-:W-:Y:S01]  /*9e90*/  F2FP.SATFINITE.E4M3.F32.PACK_AB_MERGE_C R47, RZ, R47, RZ ;  /* 0x0000002fff2f723e */ /* 0x000fe200048070ff */
[----:B------:R-:W-:Y:S01]  /*9ea0*/  @!P6 FMUL R79, R79, 0.5 ;  /* 0x3f0000004f4fe820 */ /* 0x000fe20000400000 */
[----:B------:R-:W-:-:S02]  /*9eb0*/  F2FP.SATFINITE.E4M3.F32.PACK_AB_MERGE_C R17, RZ, R17, RZ ;  /* 0x00000011ff11723e */ /* 0x000fc400048070ff */
[----:B------:R-:W-:Y:S01]  /*9ec0*/  F2FP.SATFINITE.E4M3.F32.PACK_AB_MERGE_C R34, RZ, R34, RZ ;  /* 0x00000022ff22723e */ /* 0x000fe200048070ff */
[----:B------:R3:W4:Y:S01]  /*9ed0*/  MUFU.EX2 R69, R79 ;  /* 0x0000004f00457308 */ /* 0x0007220000000800 */
[----:B--2---:R-:W-:Y:S01]  /*9ee0*/  @!P3 FMUL R65, R65, R65 ;  /* 0x000000414141b220 */ /* 0x004fe20000400000 */
[----:B------:R-:W-:Y:S02]  /*9ef0*/  FSETP.GEU.AND P3, PT, R72, -126, PT ;  /* 0xc2fc00004800780b */ /* 0x000fe40003f6e000 */
[----:B------:R-:W-:Y:S01]  /*9f00*/  @!P5 FMUL R29, R29, 0.5 ;  /* 0x3f0000001d1dd820 */ /* 0x000fe20000400000 */
[----:B------:R-:W-:Y:S02]  /*9f10*/  LOP3.LUT R17, R17, 0xffff, RZ, 0xc0, !PT ;  /* 0x0000ffff11117812 */ /* 0x000fe400078ec0ff */
[----:B------:R-:W-:Y:S01]  /*9f20*/  F2FP.SATFINITE.E4M3.F32.PACK_AB_MERGE_C R42, RZ, R42, RZ ;  /* 0x0000002aff2a723e */ /* 0x000fe200048070ff */
[----:B------:R-:W2:Y:S01]  /*9f30*/  MUFU.EX2 R64, R29 ;  /* 0x0000001d00407308 */ /* 0x000ea20000000800 */
[----:B-1----:R-:W-:Y:S01]  /*9f40*/  @!P4 FMUL R68, R68, R68 ;  /* 0x000000444444c220 */ /* 0x002fe20000400000 */
[----:B------:R-:W-:Y:S01]  /*9f50*/  FSETP.GEU.AND P4, PT, R83, -126, PT ;  /* 0xc2fc00005300780b */ /* 0x000fe20003f8e000 */
[----:B---3--:R-:W-:-:S01]  /*9f60*/  FADD R79, R27, R58 ;  /* 0x0000003a1b4f7221 */ /* 0x008fc20000000000 */
[----:B------:R-:W-:Y:S01]  /*9f70*/  F2FP.SATFINITE.E4M3.F32.PACK_AB_MERGE_C R27, RZ, R27, RZ ;  /* 0x0000001bff1b723e */ /* 0x000fe200048070ff */
[----:B------:R-:W-:Y:S01]  /*9f80*/  IMAD.SHL.U32 R17, R17, 0x1000000, RZ ;  /* 0x0100000011117824 */ /* 0x000fe200078e00ff */
[----:B------:R-:W-:Y:S01]  /*9f90*/  F2FP.SATFINITE.E4M3.F32.PACK_AB_MERGE_C R58, RZ, R58, RZ ;  /* 0x0000003aff3a723e */ /* 0x000fe200048070ff */
[----:B------:R-:W-:Y:S01]  /*9fa0*/  @!P3 FMUL R72, R72, 0.5 ;  /* 0x3f0000004848b820 */ /* 0x000fe20000400000 */
[----:B------:R-:W-:Y:S01]  /*9fb0*/  F2FP.SATFINITE.E4M3.F32.PACK_AB_MERGE_C R67, RZ, R67, RZ ;  /* 0x00000043ff43723e */ /* 0x000fe200048070ff */
[----:B----4-:R-:W-:Y:S01]  /*9fc0*/  @!P6 FMUL R69, R69, R69 ;  /* 0x000000454545e220 */ /* 0x010fe20000400000 */
[----:B------:R-:W-:Y:S01]  /*9fd0*/  FSETP.GEU.AND P6, PT, R80, -126, PT ;  /* 0xc2fc00005000780b */ /* 0x000fe20003fce000 */
[----:B------:R1:W3:Y:S01]  /*9fe0*/  MUFU.EX2 R73, R72 ;  /* 0x0000004800497308 */ /* 0x0002e20000000800 */
[----:B------:R-:W-:Y:S01]  /*9ff0*/  IMAD.U32 R27, R27, 0x10000, RZ ;  /* 0x000100001b1b7824 */ /* 0x000fe200078e00ff */
[----:B------:R-:W-:-:S02]  /*a000*/  LOP3.LUT R34, R34, 0xffff, RZ, 0xc0, !PT ;  /* 0x0000ffff22227812 */ /* 0x000fc400078ec0ff */
[----:B------:R-:W-:Y:S01]  /*a010*/  @!P4 FMUL R83, R83, 0.5 ;  /* 0x3f0000005353c820 */ /* 0x000fe20000400000 */
[----:B------:R-:W-:Y:S01]  /*a020*/  LOP3.LUT R42, R42, 0xffff, RZ, 0xc0, !PT ;  /* 0x0000ffff2a2a7812 */ /* 0x000fe200078ec0ff */
[----:B--2---:R-:W-:Y:S01]  /*a030*/  @!P5 FMUL R64, R64, R64 ;  /* 0x000000404040d220 */ /* 0x004fe20000400000 */
[----:B------:R-:W-:Y:S01]  /*a040*/  FSETP.GEU.AND P5, PT, R32, -126, PT ;  /* 0xc2fc00002000780b */ /* 0x000fe20003fae000 */
[----:B------:R-:W2:Y:S01]  /*a050*/  MUFU.EX2 R74, R83 ;  /* 0x00000053004a7308 */ /* 0x000ea20000000800 */
[----:B-1----:R-:W-:-:S01]  /*a060*/  FADD R72, R24, R59 ;  /* 0x0000003b18487221 */ /* 0x002fc20000000000 */
[----:B------:R-:W-:Y:S01]  /*a070*/  F2FP.SATFINITE.E4M3.F32.PACK_AB_MERGE_C R24, RZ, R24, RZ ;  /* 0x00000018ff18723e */ /* 0x000fe200048070ff */
[----:B------:R-:W-:Y:S02]  /*a080*/  IMAD.SHL.U32 R34, R34, 0x1000000, RZ ;  /* 0x0100000022227824 */ /* 0x000fe400078e00ff */
[----:B------:R-:W-:Y:S01]  /*a090*/  @!P6 FMUL R80, R80, 0.5 ;  /* 0x3f0000005050e820 */ /* 0x000fe20000400000 */
[----:B------:R-:W-:-:S01]  /*a0a0*/  FADD R121, R13, R72 ;  /* 0x000000480d797221 */ /* 0x000fc20000000000 */
[----:B------:R-:W-:Y:S01]  /*a0b0*/  FADD R72, R18, R43 ;  /* 0x0000002b12487221 */ /* 0x000fe20000000000 */
[----:B------:R-:W-:Y:S01]  /*a0c0*/  F2FP.SATFINITE.E4M3.F32.PACK_AB_MERGE_C R43, RZ, R43, RZ ;  /* 0x0000002bff2b723e */ /* 0x000fe200048070ff */
[----:B------:R1:W4:Y:S01]  /*a0d0*/  MUFU.EX2 R29, R80 ;  /* 0x00000050001d7308 */ /* 0x0003220000000800 */
[----:B---3--:R-:W-:Y:S01]  /*a0e0*/  @!P3 FMUL R73, R73, R73 ;  /* 0x000000494949b220 */ /* 0x008fe20000400000 */
[----:B------:R-:W-:Y:S01]  /*a0f0*/  FSETP.GEU.AND P3, PT, R76, -126, PT ;  /* 0xc2fc00004c00780b */ /* 0x000fe20003f6e000 */
[----:B------:R-:W-:-:S01]  /*a100*/  FADD R124, R72, R79 ;  /* 0x0000004f487c7221 */ /* 0x000fc20000000000 */
[----:B------:R-:W-:Y:S01]  /*a110*/  @!P5 FMUL R32, R32, 0.5 ;  /* 0x3f0000002020d820 */ /* 0x000fe20000400000 */
[----:B------:R-:W-:-:S01]  /*a120*/  FADD R72, R19, R46 ;  /* 0x0000002e13487221 */ /* 0x000fc20000000000 */
[----:B------:R-:W-:Y:S01]  /*a130*/  FADD R79, R30, R63 ;  /* 0x0000003f1e4f7221 */ /* 0x000fe20000000000 */
[----:B------:R-:W-:Y:S01]  /*a140*/  F2FP.SATFINITE.E4M3.F32.PACK_AB_MERGE_C R46, RZ, R46, RZ ;  /* 0x0000002eff2e723e */ /* 0x000fe200048070ff */
[----:B------:R-:W-:-:S02]  /*a150*/  IMAD.U32 R43, R43, 0x10000, RZ ;  /* 0x000100002b2b7824 */ /* 0x000fc400078e00ff */
[----:B--2---:R-:W-:Y:S01]  /*a160*/  @!P4 FMUL R74, R74, R74 ;  /* 0x0000004a4a4ac220 */ /* 0x004fe20000400000 */
[----:B------:R-:W2:Y:S01]  /*a170*/  MUFU.EX2 R32, R32 ;  /* 0x0000002000207308 */ /* 0x000ea20000000800 */
[----:B------:R-:W-:Y:S01]  /*a180*/  FSETP.GEU.AND P4, PT, R77, -126, PT ;  /* 0xc2fc00004d00780b */ /* 0x000fe20003f8e000 */
[----:B-1----:R-:W-:Y:S01]  /*a190*/  FADD R80, R26, R55 ;  /* 0x000000371a507221 */ /* 0x002fe20000000000 */
[----:B------:R-:W-:-:S01]  /*a1a0*/  FADD R125, R72, R79 ;  /* 0x0000004f487d7221 */ /* 0x000fc20000000000 */
[----:B------:R-:W-:Y:S01]  /*a1b0*/  FADD R79, R36, R65 ;  /* 0x00000041244f7221 */ /* 0x000fe20000000000 */
[----:B------:R-:W-:Y:S01]  /*a1c0*/  @!P3 FMUL R76, R76, 0.5 ;  /* 0x3f0000004c4cb820 */ /* 0x000fe20000400000 */
[----:B------:R-:W-:Y:S01]  /*a1d0*/  FADD R123, R71, R80 ;  /* 0x00000050477b7221 */ /* 0x000fe20000000000 */
[----:B----4-:R-:W-:Y:S01]  /*a1e0*/  @!P6 FMUL R29, R29, R29 ;  /* 0x0000001d1d1de220 */ /* 0x010fe20000400000 */
[----:B------:R-:W-:Y:S01]  /*a1f0*/  FSETP.GEU.AND P6, PT, R84, -126, PT ;  /* 0xc2fc00005400780b */ /* 0x000fe20003fce000 */
[----:B------:R1:W3:Y:S01]  /*a200*/  MUFU.EX2 R13, R76 ;  /* 0x0000004c000d7308 */ /* 0x0002e20000000800 */
[----:B------:R-:W-:-:S01]  /*a210*/  FADD R80, R38, R15 ;  /* 0x0000000f26507221 */ /* 0x000fc20000000000 */
[----:B------:R-:W-:Y:S01]  /*a220*/  F2FP.SATFINITE.E4M3.F32.PACK_AB_MERGE_C R65, RZ, R65, RZ ;  /* 0x00000041ff41723e */ /* 0x000fe200048070ff */
[----:B------:R-:W-:-:S01]  /*a230*/  FADD R86, R52, R29 ;  /* 0x0000001d34567221 */ /* 0x000fc20000000000 */
[----:B------:R-:W-:Y:S01]  /*a240*/  F2FP.SATFINITE.E4M3.F32.PACK_AB_MERGE_C R36, RZ, R36, RZ ;  /* 0x00000024ff24723e */ /* 0x000fe200048070ff */
[----:B------:R-:W-:Y:S01]  /*a250*/  @!P4 FMUL R77, R77, 0.5 ;  /* 0x3f0000004d4dc820 */ /* 0x000fe20000400000 */
[----:B------:R-:W-:Y:S01]  /*a260*/  LOP3.LUT R65, R65, 0xff, RZ, 0xc0, !PT ;  /* 0x000000ff41417812 */ /* 0x000fe200078ec0ff */
[----:B------:R-:W-:-:S01]  /*a270*/  FADD R120, R79, R86 ;  /* 0x000000564f787221 */ /* 0x000fc20000000000 */
[----:B--2---:R-:W-:Y:S01]  /*a280*/  @!P5 FMUL R32, R32, R32 ;  /* 0x000000202020d220 */ /* 0x004fe20000400000 */
[----:B------:R2:W4:Y:S01]  /*a290*/  MUFU.EX2 R70, R77 ;  /* 0x0000004d00467308 */ /* 0x0005220000000800 */
[----:B------:R-:W-:Y:S01]  /*a2a0*/  FSETP.GEU.AND P5, PT, R85, -126, PT ;  /* 0xc2fc00005500780b */ /* 0x000fe20003fae000 */
[----:B-1----:R-:W-:Y:S01]  /*a2b0*/  FADD R76, R21, R50 ;  /* 0x00000032154c7221 */ /* 0x002fe20000000000 */
[----:B------:R-:W-:Y:S01]  /*a2c0*/  @!P6 FMUL R84, R84, 0.5 ;  /* 0x3f0000005454e820 */ /* 0x000fe20000400000 */
[----:B------:R-:W-:Y:S01]  /*a2d0*/  F2FP.SATFINITE.E4M3.F32.PACK_AB_MERGE_C R21, RZ, R21, RZ ;  /* 0x00000015ff15723e */ /* 0x000fe200048070ff */
[----:B------:R-:W-:-:S01]  /*a2e0*/  FADD R83, R53, R32 ;  /* 0x0000002035537221 */ /* 0x000fc20000000000 */
[----:B------:R-:W-:Y:S01]  /*a2f0*/  FADD R128, R76, R81 ;  /* 0x000000514c807221 */ /* 0x000fe20000000000 */
[----:B------:R-:W-:-:S01]  /*a300*/  FADD R76, R22, R51 ;  /* 0x00000033164c7221 */ /* 0x000fc20000000000 */
[----:B------:R-:W-:Y:S01]  /*a310*/  FADD R81, R35, R66 ;  /* 0x0000004223517221 */ /* 0x000fe20000000000 */
[----:B--2---:R-:W-:-:S01]  /*a320*/  FADD R77, R23, R54 ;  /* 0x00000036174d7221 */ /* 0x004fc20000000000 */
[----:B------:R1:W2:Y:S01]  /*a330*/  MUFU.EX2 R71, R84 ;  /* 0x0000005400477308 */ /* 0x0002a20000000800 */
[----:B---3--:R-:W-:Y:S01]  /*a340*/  @!P3 FMUL R13, R13, R13 ;  /* 0x0000000d0d0db220 */ /* 0x008fe20000400000 */
[----:B------:R-:W-:Y:S01]  /*a350*/  FADD R127, R76, R81 ;  /* 0x000000514c7f7221 */ /* 0x000fe20000000000 */
[----:B------:R-:W-:-:S01]  /*a360*/  FADD R130, R77, R80 ;  /* 0x000000504d827221 */ /* 0x000fc20000000000 */
[----:B------:R-:W-:Y:S01]  /*a370*/  @!P5 FMUL R85, R85, 0.5 ;  /* 0x3f0000005555d820 */ /* 0x000fe20000400000 */
[----:B------:R-:W-:-:S01]  /*a380*/  FADD R76, R75, R60 ;  /* 0x0000003c4b4c7221 */ /* 0x000fc20000000000 */
[----:B------:R-:W-:Y:S01]  /*a390*/  FADD R81, R44, R73 ;  /* 0x000000492c517221 */ /* 0x000fe20000000000 */
[----:B------:R-:W-:-:S01]  /*a3a0*/  FADD R77, R78, R61 ;  /* 0x0000003d4e4d7221 */ /* 0x000fc20000000000 */
[----:B----4-:R-:W-:Y:S01]  /*a3b0*/  @!P4 FMUL R70, R70, R70 ;  /* 0x000000464646c220 */ /* 0x010fe20000400000 */
[----:B-1----:R-:W-:-:S01]  /*a3c0*/  FADD R84, R45, R74 ;  /* 0x0000004a2d547221 */ /* 0x002fc20000000000 */
[----:B------:R1:W3:Y:S01]  /*a3d0*/  MUFU.EX2 R72, R85 ;  /* 0x0000005500487308 */ /* 0x0002e20000000800 */
[----:B------:R-:W-:-:S01]  /*a3e0*/  FADD R87, R76, R81 ;  /* 0x000000514c577221 */ /* 0x000fc20000000000 */
[----:B------:R-:W-:Y:S01]  /*a3f0*/  FADD R81, R48, R13 ;  /* 0x0000000d30517221 */ /* 0x000fe20000000000 */
[----:B------:R-:W-:Y:S01]  /*a400*/  F2FP.SATFINITE.E4M3.F32.PACK_AB_MERGE_C R13, RZ, R13, RZ ;  /* 0x0000000dff0d723e */ /* 0x000fe200048070ff */
[----:B------:R-:W-:Y:S01]  /*a410*/  FADD R80, R37, R68 ;  /* 0x0000004425507221 */ /* 0x000fe20000000000 */
[----:B------:R-:W-:Y:S01]  /*a420*/  F2FP.SATFINITE.E4M3.F32.PACK_AB_MERGE_C R68, RZ, R68, RZ ;  /* 0x00000044ff44723e */ /* 0x000fe200048070ff */
[----:B------:R-:W-:Y:S01]  /*a430*/  FADD R76, R82, R25 ;  /* 0x00000019524c7221 */ /* 0x000fe20000000000 */
[----:B------:R-:W-:Y:S01]  /*a440*/  LOP3.LUT R13, R13, 0xff, RZ, 0xc0, !PT ;  /* 0x000000ff0d0d7812 */ /* 0x000fe200078ec0ff */
[----:B--2---:R-:W-:Y:S01]  /*a450*/  @!P6 FMUL R71, R71, R71 ;  /* 0x000000474747e220 */ /* 0x004fe20000400000 */
[----:B-1----:R-:W-:-:S01]  /*a460*/  FADD R85, R77, R84 ;  /* 0x000000544d557221 */ /* 0x002fc20000000000 */
[----:B------:R-:W-:Y:S01]  /*a470*/  FADD R84, R49, R70 ;  /* 0x0000004631547221 */ /* 0x000fe20000000000 */
[----:B------:R-:W-:Y:S01]  /*a480*/  F2FP.SATFINITE.E4M3.F32.PACK_AB_MERGE_C R70, RZ, R70, RZ ;  /* 0x00000046ff46723e */ /* 0x000fe200048070ff */
[----:B------:R-:W-:Y:S01]  /*a490*/  FADD R77, R33, R28 ;  /* 0x0000001c214d7221 */ /* 0x000fe20000000000 */
[----:B------:R-:W-:Y:S01]  /*a4a0*/  F2FP.SATFINITE.E4M3.F32.PACK_AB_MERGE_C R37, RZ, R37, RZ ;  /* 0x00000025ff25723e */ /* 0x000fe200048070ff */
[----:B------:R-:W-:Y:S01]  /*a4b0*/  FADD R122, R80, R83 ;  /* 0x00000053507a7221 */ /* 0x000fe20000000000 */
[----:B------:R-:W-:Y:S01]  /*a4c0*/  LOP3.LUT R70, R70, 0xffff, RZ, 0xc0, !PT ;  /* 0x0000ffff46467812 */ /* 0x000fe200078ec0ff */
[----:B------:R-:W-:Y:S01]  /*a4d0*/  FADD R79, R40, R69 ;  /* 0x00000045284f7221 */ /* 0x000fe20000000000 */
[----:B------:R-:W-:Y:S01]  /*a4e0*/  LOP3.LUT R68, R68, 0xffff, RZ, 0xc0, !PT ;  /* 0x0000ffff44447812 */ /* 0x000fe200078ec0ff */
[----:B---3--:R-:W-:Y:S01]  /*a4f0*/  @!P5 FMUL R72, R72, R72 ;  /* 0x000000484848d220 */ /* 0x008fe20000400000 */
[----:B------:R-:W-:Y:S01]  /*a500*/  PRMT R70, R70, 0x7604, R13 ;  /* 0x0000760446467816 */ /* 0x000fe2000000000d */
[----:B------:R-:W-:Y:S01]  /*a510*/  IMAD.U32 R13, R20, 0x10000, RZ ;  /* 0x00010000140d7824 */ /* 0x000fe200078e00ff */
[----:B------:R-:W-:Y:S01]  /*a520*/  LOP3.LUT R36, R36, 0xff, RZ, 0xc0, !PT ;  /* 0x000000ff24247812 */ /* 0x000fe200078ec0ff */
[----:B------:R-:W-:Y:S01]  /*a530*/  IMAD.U32 R20, R47, 0x10000, RZ ;  /* 0x000100002f147824 */ /* 0x000fe200078e00ff */
[----:B------:R-:W-:Y:S01]  /*a540*/  LOP3.LUT R37, R37, 0xffff, RZ, 0xc0, !PT ;  /* 0x0000ffff25257812 */ /* 0x000fe200078ec0ff */
[----:B------:R-:W-:Y:S01]  /*a550*/  FADD R86, R56, R71 ;  /* 0x0000004738567221 */ /* 0x000fe20000000000 */
[----:B------:R-:W-:Y:S01]  /*a560*/  FSETP.GEU.AND P4, PT, R14, -126, PT ;  /* 0xc2fc00000e00780b */ /* 0x000fe20003f8e000 */
[----:B------:R-:W-:Y:S01]  /*a570*/  FADD R80, R41, R64 ;  /* 0x0000004029507221 */ /* 0x000fe20000000000 */
[----:B------:R-:W-:Y:S01]  /*a580*/  F2FP.SATFINITE.E4M3.F32.PACK_AB_MERGE_C R25, RZ, R25, RZ ;  /* 0x00000019ff19723e */ /* 0x000fe200048070ff */
[----:B------:R-:W-:Y:S01]  /*a590*/  FADD R83, R57, R72 ;  /* 0x0000004839537221 */ /* 0x000fe20000000000 */
[----:B------:R-:W-:Y:S01]  /*a5a0*/  F2FP.SATFINITE.E4M3.F32.PACK_AB_MERGE_C R28, RZ, R28, RZ ;  /* 0x0000001cff1c723e */ /* 0x000fe200048070ff */
[----:B------:R-:W-:Y:S01]  /*a5b0*/  IMAD.SHL.U32 R42, R42, 0x1000000, RZ ;  /* 0x010000002a2a7824 */ /* 0x000fe200078e00ff */
[----:B------:R-:W-:Y:S01]  /*a5c0*/  PRMT R65, R68, 0x7604, R65 ;  /* 0x0000760444417816 */ /* 0x000fe20000000041 */
[----:B------:R-:W-:Y:S01]  /*a5d0*/  FADD R76, R76, R81 ;  /* 0x000000514c4c7221 */ /* 0x000fe20000000000 */
[----:B------:R-:W-:Y:S01]  /*a5e0*/  LOP3.LUT R21, R21, 0xffff, RZ, 0xc0, !PT ;  /* 0x0000ffff15157812 */ /* 0x000fe200078ec0ff */
[----:B------:R-:W-:Y:S01]  /*a5f0*/  FADD R79, R79, R86 ;  /* 0x000000564f4f7221 */ /* 0x000fe20000000000 */
[----:B------:R-:W-:Y:S01]  /*a600*/  FSETP.GEU.AND P3, PT, R12, -126, PT ;  /* 0xc2fc00000c00780b */ /* 0x000fe20003f6e000 */
[----:B------:R-:W-:Y:S01]  /*a610*/  FADD R77, R77, R84 ;  /* 0x000000544d4d7221 */ /* 0x000fe20000000000 */
[----:B------:R-:W-:Y:S01]  /*a620*/  F2FP.SATFINITE.E4M3.F32.PACK_AB_MERGE_C R82, RZ, R82, RZ ;  /* 0x00000052ff52723e */ /* 0x000fe200048070ff */
[----:B------:R-:W-:Y:S01]  /*a630*/  @!P4 FMUL R14, R14, 0.5 ;  /* 0x3f0000000e0ec820 */ /* 0x000fe20000400000 */
[----:B------:R-:W-:Y:S01]  /*a640*/  F2FP.SATFINITE.E4M3.F32.PACK_AB_MERGE_C R33, RZ, R33, RZ ;  /* 0x00000021ff21723e */ /* 0x000fe200048070ff */
[----:B------:R-:W-:Y:S01]  /*a650*/  FADD R80, R80, R83 ;  /* 0x0000005350507221 */ /* 0x000fe20000000000 */
[----:B------:R-:W-:Y:S01]  /*a660*/  PRMT R36, R37, 0x7604, R36 ;  /* 0x0000760425247816 */ /* 0x000fe20000000024 */
[----:B------:R-:W-:Y:S01]  /*a670*/  IMAD.U32 R37, R62, 0x10000, RZ ;  /* 0x000100003e257824 */ /* 0x000fe200078e00ff */
[----:B------:R-:W-:Y:S01]  /*a680*/  F2FP.SATFINITE.E4M3.F32.PACK_AB_MERGE_C R18, RZ, R18, RZ ;  /* 0x00000012ff12723e */ /* 0x000fe200048070ff */
[----:B------:R-:W1:Y:S01]  /*a690*/  MUFU.EX2 R14, R14 ;  /* 0x0000000e000e7308 */ /* 0x000e620000000800 */
[----:B------:R-:W-:Y:S01]  /*a6a0*/  F2FP.SATFINITE.E4M3.F32.PACK_AB_MERGE_C R19, RZ, R19, RZ ;  /* 0x00000013ff13723e */ /* 0x000fe200048070ff */
[----:B------:R-:W-:Y:S01]  /*a6b0*/  FADD R121, R121, R126 ;  /* 0x0000007e79797221 */ /* 0x000fe20000000000 */
[----:B------:R-:W-:Y:S01]  /*a6c0*/  LOP3.LUT R25, R25, 0xff, RZ, 0xc0, !PT ;  /* 0x000000ff19197812 */ /* 0x000fe200078ec0ff */
[----:B------:R-:W-:Y:S01]  /*a6d0*/  IMAD.U32 R18, R18, 0x10000, RZ ;  /* 0x0001000012127824 */ /* 0x000fe200078e00ff */
[----:B------:R-:W-:Y:S01]  /*a6e0*/  LOP3.LUT R28, R28, 0xffff, RZ, 0xc0, !PT ;  /* 0x0000ffff1c1c7812 */ /* 0x000fe200078ec0ff */
[----:B------:R-:W-:Y:S01]  /*a6f0*/  @!P3 FMUL R12, R12, 0.5 ;  /* 0x3f0000000c0cb820 */ /* 0x000fe20000400000 */
[----:B------:R-:W-:Y:S01]  /*a700*/  F2FP.SATFINITE.E4M3.F32.PACK_AB_MERGE_C R29, RZ, R29, RZ ;  /* 0x0000001dff1d723e */ /* 0x000fe200048070ff */
[----:B------:R-:W-:Y:S01]  /*a710*/  FADD R123, R123, R128 ;  /* 0x000000807b7b7221 */ /* 0x000fe20000000000 */
[----:B------:R-:W-:Y:S01]  /*a720*/  F2FP.SATFINITE.E4M3.F32.PACK_AB_MERGE_C R32, RZ, R32, RZ ;  /* 0x00000020ff20723e */ /* 0x000fe200048070ff */
[----:B------:R-:W-:Y:S01]  /*a730*/  FADD R124, R124, R127 ;  /* 0x0000007f7c7c7221 */ /* 0x000fe20000000000 */
[----:B------:R-:W-:Y:S01]  /*a740*/  LOP3.LUT R65, R65, 0xff0000, R20, 0xf8, !PT ;  /* 0x00ff000041417812 */ /* 0x000fe200078ef814 */
[----:B------:R-:W-:Y:S01]  /*a750*/  IMAD.SHL.U32 R20, R21, 0x1000000, RZ ;  /* 0x0100000015147824 */ /* 0x000fe200078e00ff */
[----:B------:R-:W-:Y:S01]  /*a760*/  F2FP.SATFINITE.E4M3.F32.PACK_AB_MERGE_C R75, RZ, R75, RZ ;  /* 0x0000004bff4b723e */ /* 0x000fe200048070ff */
[----:B------:R-:W-:Y:S01]  /*a770*/  FADD R130, R125, R130 ;  /* 0x000000827d827221 */ /* 0x000fe20000000000 */
[----:B------:R-:W-:Y:S01]  /*a780*/  F2FP.SATFINITE.E4M3.F32.PACK_AB_MERGE_C R78, RZ, R78, RZ ;  /* 0x0000004eff4e723e */ /* 0x000fe200048070ff */
[----:B------:R-:W-:Y:S01]  /*a790*/  FADD R87, R87, R120 ;  /* 0x0000007857577221 */ /* 0x000fe20000000000 */
[----:B------:R-:W-:Y:S01]  /*a7a0*/  LOP3.LUT R82, R82, 0xff, RZ, 0xc0, !PT ;  /* 0x000000ff52527812 */ /* 0x000fe200078ec0ff */
[----:B------:R-:W-:Y:S01]  /*a7b0*/  FADD R85, R85, R122 ;  /* 0x0000007a55557221 */ /* 0x000fe20000000000 */
[----:B------:R-:W-:Y:S01]  /*a7c0*/  LOP3.LUT R33, R33, 0xffff, RZ, 0xc0, !PT ;  /* 0x0000ffff21217812 */ /* 0x000fe200078ec0ff */
[----:B------:R-:W-:Y:S01]  /*a7d0*/  FADD R76, R76, R79 ;  /* 0x0000004f4c4c7221 */ /* 0x000fe20000000000 */
[----:B------:R-:W-:Y:S01]  /*a7e0*/  F2FP.SATFINITE.E4M3.F32.PACK_AB_MERGE_C R44, RZ, R44, RZ ;  /* 0x0000002cff2c723e */ /* 0x000fe200048070ff */
[----:B------:R-:W-:Y:S01]  /*a7f0*/  FADD R80, R77, R80 ;  /* 0x000000504d507221 */ /* 0x000fe20000000000 */
[----:B------:R-:W-:Y:S01]  /*a800*/  F2FP.SATFINITE.E4M3.F32.PACK_AB_MERGE_C R45, RZ, R45, RZ ;  /* 0x0000002dff2d723e */ /* 0x000fe200048070ff */
[----:B------:R-:W-:Y:S01]  /*a810*/  FADD R121, R121, R124 ;  /* 0x0000007c79797221 */ /* 0x000fe20000000000 */
[----:B------:R-:W-:Y:S01]  /*a820*/  F2FP.SATFINITE.E4M3.F32.PACK_AB_MERGE_C R48, RZ, R48, RZ ;  /* 0x00000030ff30723e */ /* 0x000fe200048070ff */
[----:B------:R-:W-:Y:S01]  /*a830*/  FADD R130, R123, R130 ;  /* 0x000000827b827221 */ /* 0x000fe20000000000 */
[----:B------:R-:W-:Y:S01]  /*a840*/  F2FP.SATFINITE.E4M3.F32.PACK_AB_MERGE_C R49, RZ, R49, RZ ;  /* 0x00000031ff31723e */ /* 0x000fe200048070ff */
[----:B------:R-:W-:Y:S01]  /*a850*/  FADD R85, R85, R80 ;  /* 0x0000005055557221 */ /* 0x000fe20000000000 */
[----:B------:R-:W-:Y:S01]  /*a860*/  LOP3.LUT R13, R36, 0xff0000, R13, 0xf8, !PT ;  /* 0x00ff0000240d7812 */ /* 0x000fe200078ef80d */
[----:B------:R-:W-:Y:S01]  /*a870*/  FADD R76, R87, R76 ;  /* 0x0000004c574c7221 */ /* 0x000fe20000000000 */
[----:B------:R-:W-:Y:S01]  /*a880*/  LOP3.LUT R46, R46, 0xffff, RZ, 0xc0, !PT ;  /* 0x0000ffff2e2e7812 */ /* 0x000fe200078ec0ff */
[----:B------:R-:W-:Y:S01]  /*a890*/  FADD R121, R121, R130 ;  /* 0x0000008279797221 */ /* 0x000fe20000000000 */
[----:B------:R-:W-:Y:S01]  /*a8a0*/  F2FP.SATFINITE.E4M3.F32.PACK_AB_MERGE_C R40, RZ, R40, RZ ;  /* 0x00000028ff28723e */ /* 0x000fe200048070ff */
[----:B------:R-:W-:Y:S01]  /*a8b0*/  FADD R76, R76, R85 ;  /* 0x000000554c4c7221 */ /* 0x000fe20000000000 */
[----:B------:R-:W-:Y:S01]  /*a8c0*/  F2FP.SATFINITE.E4M3.F32.PACK_AB_MERGE_C R41, RZ, R41, RZ ;  /* 0x00000029ff29723e */ /* 0x000fe200048070ff */
[----:B-1----:R-:W-:Y:S01]  /*a8d0*/  @!P4 FMUL R14, R14, R14 ;  /* 0x0000000e0e0ec220 */ /* 0x002fe20000400000 */
[----:B------:R-:W-:-:S02]  /*a8e0*/  F2FP.SATFINITE.E4M3.F32.PACK_AB_MERGE_C R52, RZ, R52, RZ ;  /* 0x00000034ff34723e */ /* 0x000fc400048070ff */
[----:B------:R-:W-:Y:S01]  /*a8f0*/  F2FP.SATFINITE.E4M3.F32.PACK_AB_MERGE_C R53, RZ, R53, RZ ;  /* 0x00000035ff35723e */ /* 0x000fe200048070ff */
[----:B------:R-:W-:-:S01]  /*a900*/  FFMA R3, R14, R3, R121 ;  /* 0x000000030e037223 */ /* 0x000fc20000000079 */
[----:B------:R-:W-:Y:S01]  /*a910*/  F2FP.SATFINITE.E4M3.F32.PACK_AB_MERGE_C R56, RZ, R56, RZ ;  /* 0x00000038ff38723e */ /* 0x000fe200048070ff */
[-C--:B------:R-:W-:Y:S01]  /*a920*/  FMUL R90, R90, R14.reuse ;  /* 0x0000000e5a5a7220 */ /* 0x080fe20000400000 */
[----:B------:R-:W-:Y:S01]  /*a930*/  F2FP.SATFINITE.E4M3.F32.PACK_AB_MERGE_C R57, RZ, R57, RZ ;  /* 0x00000039ff39723e */ /* 0x000fe200048070ff */
[-C--:B------:R-:W-:Y:S01]  /*a940*/  FMUL R91, R91, R14.reuse ;  /* 0x0000000e5b5b7220 */ /* 0x080fe20000400000 */
[----:B------:R-:W-:Y:S01]  /*a950*/  LOP3.LUT R19, R19, 0xffff, RZ, 0xc0, !PT ;  /* 0x0000ffff13137812 */ /* 0x000fe200078ec0ff */
[-C--:B------:R-:W-:Y:S01]  /*a960*/  FMUL R94, R94, R14.reuse ;  /* 0x0000000e5e5e7220 */ /* 0x080fe20000400000 */
[----:B------:R-:W-:Y:S01]  /*a970*/  F2FP.SATFINITE.E4M3.F32.PACK_AB_MERGE_C R69, RZ, R69, RZ ;  /* 0x00000045ff45723e */ /* 0x000fe200048070ff */
[----:B------:R-:W-:Y:S01]  /*a980*/  FMUL R95, R95, R14 ;  /* 0x0000000e5f5f7220 */ /* 0x000fe20000400000 */
[----:B------:R-:W-:Y:S01]  /*a990*/  F2FP.SATFINITE.E4M3.F32.PACK_AB_MERGE_C R64, RZ, R64, RZ ;  /* 0x00000040ff40723e */ /* 0x000fe200048070ff */
[----:B------:R-:W-:Y:S01]  /*a9a0*/  IMAD.SHL.U32 R19, R19, 0x1000000, RZ ;  /* 0x0100000013137824 */ /* 0x000fe200078e00ff */
[----:B------:R-:W-:Y:S01]  /*a9b0*/  F2FP.SATFINITE.E4M3.F32.PACK_AB_MERGE_C R73, RZ, R73, RZ ;  /* 0x00000049ff49723e */ /* 0x000fe200048070ff */
[----:B------:R-:W-:Y:S01]  /*a9c0*/  FMUL R98, R98, R14 ;  /* 0x0000000e62627220 */ /* 0x000fe20000400000 */
[----:B------:R-:W-:Y:S01]  /*a9d0*/  F2FP.SATFINITE.E4M3.F32.PACK_AB_MERGE_C R74, RZ, R74, RZ ;  /* 0x0000004aff4a723e */ /* 0x000fe200048070ff */
[-C--:B------:R-:W-:Y:S01]  /*a9e0*/  FMUL R99, R99, R14.reuse ;  /* 0x0000000e63637220 */ /* 0x080fe20000400000 */
[----:B------:R-:W-:Y:S01]  /*a9f0*/  PRMT R28, R28, 0x7604, R25 ;  /* 0x000076041c1c7816 */ /* 0x000fe20000000019 */
[-C--:B------:R-:W-:Y:S01]  /*aa00*/  FMUL R102, R102, R14.reuse ;  /* 0x0000000e66667220 */ /* 0x080fe20000400000 */
[----:B------:R-:W-:Y:S01]  /*aa10*/  LOP3.LUT R29, R29, 0xff, RZ, 0xc0, !PT ;  /* 0x000000ff1d1d7812 */ /* 0x000fe200078ec0ff */
[-C--:B------:R-:W-:Y:S01]  /*aa20*/  FMUL R103, R103, R14.reuse ;  /* 0x0000000e67677220 */ /* 0x080fe20000400000 */
[----:B------:R-:W-:Y:S01]  /*aa30*/  LOP3.LUT R32, R32, 0xffff, RZ, 0xc0, !PT ;  /* 0x0000ffff20207812 */ /* 0x000fe200078ec0ff */
[----:B------:R-:W-:Y:S01]  /*aa40*/  FMUL R106, R106, R14 ;  /* 0x0000000e6a6a7220 */ /* 0x000fe20000400000 */
[----:B------:R-:W-:Y:S01]  /*aa50*/  F2FP.SATFINITE.E4M3.F32.PACK_AB_MERGE_C R26, RZ, R26, RZ ;  /* 0x0000001aff1a723e */ /* 0x000fe200048070ff */
[----:B------:R-:W-:Y:S01]  /*aa60*/  FMUL R107, R107, R14 ;  /* 0x0000000e6b6b7220 */ /* 0x000fe20000400000 */
[----:B------:R-:W-:Y:S01]  /*aa70*/  F2FP.SATFINITE.E4M3.F32.PACK_AB_MERGE_C R30, RZ, R30, RZ ;  /* 0x0000001eff1e723e */ /* 0x000fe200048070ff */
[-C--:B------:R-:W-:Y:S01]  /*aa80*/  FMUL R110, R110, R14.reuse ;  /* 0x0000000e6e6e7220 */ /* 0x080fe20000400000 */
[----:B------:R-:W-:Y:S01]  /*aa90*/  LOP3.LUT R75, R75, 0xff, RZ, 0xc0, !PT ;  /* 0x000000ff4b4b7812 */ /* 0x000fe200078ec0ff */
[-C--:B------:R-:W-:Y:S01]  /*aaa0*/  FMUL R111, R111, R14.reuse ;  /* 0x0000000e6f6f7220 */ /* 0x080fe20000400000 */
[----:B------:R-:W-:Y:S01]  /*aab0*/  LOP3.LUT R78, R78, 0xffff, RZ, 0xc0, !PT ;  /* 0x0000ffff4e4e7812 */ /* 0x000fe200078ec0ff */
[-C--:B------:R-:W-:Y:S01]  /*aac0*/  FMUL R114, R114, R14.reuse ;  /* 0x0000000e72727220 */ /* 0x080fe20000400000 */
[----:B------:R-:W-:Y:S01]  /*aad0*/  PRMT R33, R33, 0x7604, R82 ;  /* 0x0000760421217816 */ /* 0x000fe20000000052 */
[----:B------:R-:W-:Y:S01]  /*aae0*/  FMUL R115, R115, R14 ;  /* 0x0000000e73737220 */ /* 0x000fe20000400000 */
[----:B------:R-:W-:Y:S01]  /*aaf0*/  F2FP.SATFINITE.E4M3.F32.PACK_AB_MERGE_C R60, RZ, R60, RZ ;  /* 0x0000003cff3c723e */ /* 0x000fe200048070ff */
[-C--:B------:R-:W-:Y:S01]  /*ab00*/  FMUL R118, R118, R14.reuse ;  /* 0x0000000e76767220 */ /* 0x080fe20000400000 */
[----:B------:R-:W-:Y:S01]  /*ab10*/  F2FP.SATFINITE.E4M3.F32.PACK_AB_MERGE_C R61, RZ, R61, RZ ;  /* 0x0000003dff3d723e */ /* 0x000fe200048070ff */
[----:B------:R-:W-:Y:S01]  /*ab20*/  FMUL R119, R119, R14 ;  /* 0x0000000e77777220 */ /* 0x000fe20000400000 */
[----:B------:R-:W-:-:S02]  /*ab30*/  F2FP.SATFINITE.E4M3.F32.PACK_AB_MERGE_C R71, RZ, R71, RZ ;  /* 0x00000047ff47723e */ /* 0x000fc400048070ff */
[----:B------:R-:W-:Y:S02]  /*ab40*/  F2FP.SATFINITE.E4M3.F32.PACK_AB_MERGE_C R72, RZ, R72, RZ ;  /* 0x00000048ff48723e */ /* 0x000fe400048070ff */
[----:B------:R-:W-:Y:S02]  /*ab50*/  F2FP.SATFINITE.E4M3.F32.PACK_AB_MERGE_C R22, RZ, R22, RZ ;  /* 0x00000016ff16723e */ /* 0x000fe400048070ff */
[----:B------:R-:W-:Y:S02]  /*ab60*/  F2FP.SATFINITE.E4M3.F32.PACK_AB_MERGE_C R35, RZ, R35, RZ ;  /* 0x00000023ff23723e */ /* 0x000fe400048070ff */
[----:B------:R-:W-:Y:S01]  /*ab70*/  F2FP.SATFINITE.E4M3.F32.PACK_AB_MERGE_C R23, RZ, R23, RZ ;  /* 0x00000017ff17723e */ /* 0x000fe200048070ff */
[----:B------:R-:W-:Y:S01]  /*ab80*/  IMAD.U32 R25, R22, 0x10000, RZ ;  /* 0x0001000016197824 */ /* 0x000fe200078e00ff */
[----:B------:R-:W-:Y:S01]  /*ab90*/  F2FP.SATFINITE.E4M3.F32.PACK_AB_MERGE_C R38, RZ, R38, RZ ;  /* 0x00000026ff26723e */ /* 0x000fe200048070ff */
[----:B------:R-:W-:Y:S01]  /*aba0*/  IMAD.U32 R35, R35, 0x10000, RZ ;  /* 0x0001000023237824 */ /* 0x000fe200078e00ff */
[----:B------:R-:W-:-:S02]  /*abb0*/  LOP3.LUT R44, R44, 0xff, RZ, 0xc0, !PT ;  /* 0x000000ff2c2c7812 */ /* 0x000fc400078ec0ff */
[----:B------:R-:W-:Y:S02]  /*abc0*/  LOP3.LUT R45, R45, 0xffff, RZ, 0xc0, !PT ;  /* 0x0000ffff2d2d7812 */ /* 0x000fe400078ec0ff */
[----:B------:R-:W-:Y:S02]  /*abd0*/  LOP3.LUT R48, R48, 0xff, RZ, 0xc0, !PT ;  /* 0x000000ff30307812 */ /* 0x000fe400078ec0ff */
[----:B------:R-:W-:Y:S02]  /*abe0*/  LOP3.LUT R49, R49, 0xffff, RZ, 0xc0, !PT ;  /* 0x0000ffff31317812 */ /* 0x000fe400078ec0ff */
[----:B------:R-:W-:Y:S02]  /*abf0*/  F2FP.SATFINITE.E4M3.F32.PACK_AB_MERGE_C R51, RZ, R51, RZ ;  /* 0x00000033ff33723e */ /* 0x000fe400048070ff */
[----:B------:R-:W-:Y:S02]  /*ac00*/  F2FP.SATFINITE.E4M3.F32.PACK_AB_MERGE_C R59, RZ, R59, RZ ;  /* 0x0000003bff3b723e */ /* 0x000fe400048070ff */
[----:B------:R-:W-:Y:S01]  /*ac10*/  LOP3.LUT R20, R13, R20, RZ, 0xfc, !PT ;  /* 0x000000140d147212 */ /* 0x000fe200078efcff */
[----:B------:R-:W-:Y:S01]  /*ac20*/  IMAD.SHL.U32 R13, R46, 0x1000000, RZ ;  /* 0x010000002e0d7824 */ /* 0x000fe200078e00ff */
[----:B------:R-:W-:Y:S01]  /*ac30*/  F2FP.SATFINITE.E4M3.F32.PACK_AB_MERGE_C R50, RZ, R50, RZ ;  /* 0x00000032ff32723e */ /* 0x000fe200048070ff */
[----:B------:R-:W-:Y:S01]  /*ac40*/  IMAD.U32 R51, R51, 0x10000, RZ ;  /* 0x0001000033337824 */ /* 0x000fe200078e00ff */
[----:B------:R-:W-:Y:S01]  /*ac50*/  F2FP.SATFINITE.E4M3.F32.PACK_AB_MERGE_C R54, RZ, R54, RZ ;  /* 0x00000036ff36723e */ /* 0x000fe200048070ff */
[----:B------:R-:W-:Y:S01]  /*ac60*/  IMAD.U32 R22, R59, 0x10000, RZ ;  /* 0x000100003b167824 */ /* 0x000fe200078e00ff */
[----:B------:R-:W-:-:S02]  /*ac70*/  F2FP.SATFINITE.E4M3.F32.PACK_AB_MERGE_C R55, RZ, R55, RZ ;  /* 0x00000037ff37723e */ /* 0x000fc400048070ff */
[----:B------:R-:W-:Y:S02]  /*ac80*/  F2FP.SATFINITE.E4M3.F32.PACK_AB_MERGE_C R63, RZ, R63, RZ ;  /* 0x0000003fff3f723e */ /* 0x000fe400048070ff */
[----:B------:R-:W-:Y:S02]  /*ac90*/  LOP3.LUT R40, R40, 0xff, RZ, 0xc0, !PT ;  /* 0x000000ff28287812 */ /* 0x000fe400078ec0ff */
[----:B------:R-:W-:Y:S02]  /*aca0*/  LOP3.LUT R41, R41, 0xffff, RZ, 0xc0, !PT ;  /* 0x0000ffff29297812 */ /* 0x000fe400078ec0ff */
[----:B------:R-:W-:Y:S02]  /*acb0*/  LOP3.LUT R52, R52, 0xff, RZ, 0xc0, !PT ;  /* 0x000000ff34347812 */ /* 0x000fe400078ec0ff */
[----:B------:R-:W-:Y:S02]  /*acc0*/  LOP3.LUT R53, R53, 0xffff, RZ, 0xc0, !PT ;  /* 0x0000ffff35357812 */ /* 0x000fe400078ec0ff */
[----:B------:R-:W-:-:S02]  /*acd0*/  LOP3.LUT R56, R56, 0xff, RZ, 0xc0, !PT ;  /* 0x000000ff38387812 */ /* 0x000fc400078ec0ff */
[----:B------:R-:W-:Y:S02]  /*ace0*/  LOP3.LUT R57, R57, 0xffff, RZ, 0xc0, !PT ;  /* 0x0000ffff39397812 */ /* 0x000fe400078ec0ff */
[----:B------:R-:W-:Y:S02]  /*acf0*/  F2FP.SATFINITE.E4M3.F32.PACK_AB_MERGE_C R66, RZ, R66, RZ ;  /* 0x00000042ff42723e */ /* 0x000fe400048070ff */
[----:B------:R-:W-:Y:S02]  /*ad00*/  F2FP.SATFINITE.E4M3.F32.PACK_AB_MERGE_C R15, RZ, R15, RZ ;  /* 0x0000000fff0f723e */ /* 0x000fe400048070ff */
[----:B------:R-:W-:Y:S01]  /*ad10*/  LOP3.LUT R69, R69, 0xff, RZ, 0xc0, !PT ;  /* 0x000000ff45457812 */ /* 0x000fe200078ec0ff */
[----:B------:R-:W-:Y:S01]  /*ad20*/  IMAD.U32 R66, R66, 0x10000, RZ ;  /* 0x0001000042427824 */ /* 0x000fe200078e00ff */
[----:B------:R-:W-:Y:S02]  /*ad30*/  LOP3.LUT R64, R64, 0xffff, RZ, 0xc0, !PT ;  /* 0x0000ffff40407812 */ /* 0x000fe400078ec0ff */
[----:B------:R-:W-:-:S02]  /*ad40*/  LOP3.LUT R73, R73, 0xff, RZ, 0xc0, !PT ;  /* 0x000000ff49497812 */ /* 0x000fc400078ec0ff */
[----:B------:R-:W-:Y:S02]  /*ad50*/  LOP3.LUT R74, R74, 0xffff, RZ, 0xc0, !PT ;  /* 0x0000ffff4a4a7812 */ /* 0x000fe400078ec0ff */
[----:B------:R-:W-:Y:S01]  /*ad60*/  PRMT R32, R32, 0x7604, R29 ;  /* 0x0000760420207816 */ /* 0x000fe2000000001d */
[----:B------:R-:W-:Y:S01]  /*ad70*/  IMAD.U32 R29, R24, 0x10000, RZ ;  /* 0x00010000181d7824 */ /* 0x000fe200078e00ff */
[----:B------:R-:W-:Y:S02]  /*ad80*/  LOP3.LUT R28, R28, 0xff0000, R43, 0xf8, !PT ;  /* 0x00ff00001c1c7812 */ /* 0x000fe400078ef82b */
[----:B------:R-:W-:Y:S02]  /*ad90*/  LOP3.LUT R26, R26, 0xffff, RZ, 0xc0, !PT ;  /* 0x0000ffff1a1a7812 */ /* 0x000fe400078ec0ff */
[----:B------:R-:W-:Y:S02]  /*ada0*/  LOP3.LUT R30, R30, 0xffff, RZ, 0xc0, !PT ;  /* 0x0000ffff1e1e7812 */ /* 0x000fe400078ec0ff */
[----:B------:R-:W-:Y:S01]  /*adb0*/  PRMT R75, R78, 0x7604, R75 ;  /* 0x000076044e4b7816 */ /* 0x000fe2000000004b */
[----:B------:R-:W-:Y:S01]  /*adc0*/  IMAD.SHL.U32 R26, R26, 0x1000000, RZ ;  /* 0x010000001a1a7824 */ /* 0x000fe200078e00ff */
[----:B------:R-:W-:Y:S01]  /*add0*/  LOP3.LUT R60, R60, 0xff, RZ, 0xc0, !PT ;  /* 0x000000ff3c3c7812 */ /* 0x000fe200078ec0ff */
[----:B------:R-:W-:Y:S01]  /*ade0*/  IMAD.SHL.U32 R30, R30, 0x1000000, RZ ;  /* 0x010000001e1e7824 */ /* 0x000fe200078e00ff */
[----:B------:R-:W-:-:S02]  /*adf0*/  LOP3.LUT R61, R61, 0xffff, RZ, 0xc0, !PT ;  /* 0x0000ffff3d3d7812 */ /* 0x000fc400078ec0ff */
[----:B------:R-:W-:Y:S02]  /*ae00*/  LOP3.LUT R71, R71, 0xff, RZ, 0xc0, !PT ;  /* 0x000000ff47477812 */ /* 0x000fe400078ec0ff */
[----:B------:R-:W-:Y:S02]  /*ae10*/  LOP3.LUT R72, R72, 0xffff, RZ, 0xc0, !PT ;  /* 0x0000ffff48487812 */ /* 0x000fe400078ec0ff */
[----:B------:R-:W-:Y:S01]  /*ae20*/  LOP3.LUT R18, R33, 0xff0000, R18, 0xf8, !PT ;  /* 0x00ff000021127812 */ /* 0x000fe200078ef812 */
[----:B------:R-:W-:Y:S01]  /*ae30*/  IMAD.U32 R33, R58, 0x10000, RZ ;  /* 0x000100003a217824 */ /* 0x000fe200078e00ff */
[----:B------:R-:W-:Y:S02]  /*ae40*/  LOP3.LUT R23, R23, 0xffff, RZ, 0xc0, !PT ;  /* 0x0000ffff17177812 */ /* 0x000fe400078ec0ff */
[----:B------:R-:W-:Y:S02]  /*ae50*/  LOP3.LUT R38, R38, 0xffff, RZ, 0xc0, !PT ;  /* 0x0000ffff26267812 */ /* 0x000fe400078ec0ff */
[----:B------:R-:W-:-:S02]  /*ae60*/  PRMT R44, R45, 0x7604, R44 ;  /* 0x000076042d2c7816 */ /* 0x000fc4000000002c */
[----:B------:R-:W-:Y:S01]  /*ae70*/  PRMT R48, R49, 0x7604, R48 ;  /* 0x0000760431307816 */ /* 0x000fe20000000030 */
[----:B------:R-:W-:Y:S01]  /*ae80*/  IMAD.SHL.U32 R38, R38, 0x1000000, RZ ;  /* 0x0100000026267824 */ /* 0x000fe200078e00ff */
[----:B------:R-:W-:Y:S02]  /*ae90*/  LOP3.LUT R50, R50, 0xffff, RZ, 0xc0, !PT ;  /* 0x0000ffff32327812 */ /* 0x000fe400078ec0ff */
[----:B------:R-:W-:Y:S02]  /*aea0*/  LOP3.LUT R54, R54, 0xffff, RZ, 0xc0, !PT ;  /* 0x0000ffff36367812 */ /* 0x000fe400078ec0ff */
[----:B------:R-:W-:Y:S01]  /*aeb0*/  LOP3.LUT R55, R55, 0xffff, RZ, 0xc0, !PT ;  /* 0x0000ffff37377812 */ /* 0x000fe200078ec0ff */
[----:B------:R-:W-:Y:S01]  /*aec0*/  IMAD.SHL.U32 R50, R50, 0x1000000, RZ ;  /* 0x0100000032327824 */ /* 0x000fe200078e00ff */
[----:B------:R-:W-:Y:S01]  /*aed0*/  LOP3.LUT R63, R63, 0xffff, RZ, 0xc0, !PT ;  /* 0x0000ffff3f3f7812 */ /* 0x000fe200078ec0ff */
[----:B------:R-:W-:Y:S01]  /*aee0*/  IMAD.SHL.U32 R54, R54, 0x1000000, RZ ;  /* 0x0100000036367824 */ /* 0x000fe200078e00ff */
[----:B------:R-:W-:Y:S01]  /*aef0*/  PRMT R40, R41, 0x7604, R40 ;  /* 0x0000760429287816 */ /* 0x000fe20000000028 */
[----:B------:R-:W-:Y:S01]  /*af00*/  IMAD.SHL.U32 R55, R55, 0x1000000, RZ ;  /* 0x0100000037377824 */ /* 0x000fe200078e00ff */
[----:B------:R-:W-:-:S02]  /*af10*/  PRMT R52, R53, 0x7604, R52 ;  /* 0x0000760435347816 */ /* 0x000fc40000000034 */
[----:B------:R-:W-:Y:S02]  /*af20*/  PRMT R56, R57, 0x7604, R56 ;  /* 0x0000760439387816 */ /* 0x000fe40000000038 */
[----:B------:R-:W-:Y:S02]  /*af30*/  LOP3.LUT R67, R67, 0xffff, RZ, 0xc0, !PT ;  /* 0x0000ffff43437812 */ /* 0x000fe400078ec0ff */
[----:B------:R-:W-:Y:S02]  /*af40*/  LOP3.LUT R15, R15, 0xffff, RZ, 0xc0, !PT ;  /* 0x0000ffff0f0f7812 */ /* 0x000fe400078ec0ff */
[----:B------:R-:W-:Y:S01]  /*af50*/  PRMT R64, R64, 0x7604, R69 ;  /* 0x0000760440407816 */ /* 0x000fe20000000045 */
[----:B------:R-:W-:Y:S01]  /*af60*/  IMAD.SHL.U32 R67, R67, 0x1000000, RZ ;  /* 0x0100000043437824 */ /* 0x000fe200078e00ff */
[----:B------:R-:W-:Y:S01]  /*af70*/  PRMT R73, R74, 0x7604, R73 ;  /* 0x000076044a497816 */ /* 0x000fe20000000049 */
[----:B------:R-:W-:Y:S01]  /*af80*/  IMAD.SHL.U32 R15, R15, 0x1000000, RZ ;  /* 0x010000000f0f7824 */ /* 0x000fe200078e00ff */
[----:B------:R-:W-:-:S02]  /*af90*/  LOP3.LUT R28, R28, R13, RZ, 0xfc, !PT ;  /* 0x0000000d1c1c7212 */ /* 0x000fc400078efcff */
[----:B------:R-:W-:Y:S01]  /*afa0*/  PRMT R60, R61, 0x7604, R60 ;  /* 0x000076043d3c7816 */ /* 0x000fe2000000003c */
[----:B------:R1:W2:Y:S01]  /*afb0*/  MUFU.EX2 R13, R12 ;  /* 0x0000000c000d7308 */ /* 0x0002a20000000800 */
[----:B------:R-:W-:Y:S02]  /*afc0*/  PRMT R71, R72, 0x7604, R71 ;  /* 0x0000760448477816 */ /* 0x000fe40000000047 */
[----:B------:R-:W-:Y:S02]  /*afd0*/  LOP3.LUT R16, R75, 0xff0000, R16, 0xf8, !PT ;  /* 0x00ff00004b107812 */ /* 0x000fe400078ef810 */
[----:B------:R-:W-:Y:S01]  /*afe0*/  LOP3.LUT R19, R18, R19, RZ, 0xfc, !PT ;  /* 0x0000001312137212 */ /* 0x000fe200078efcff */
[----:B------:R-:W-:Y:S01]  /*aff0*/  IMAD.SHL.U32 R18, R23, 0x1000000, RZ ;  /* 0x0100000017127824 */ /* 0x000fe200078e00ff */
[----:B------:R-:W-:Y:S02]  /*b000*/  LOP3.LUT R29, R44, 0xff0000, R29, 0xf8, !PT ;  /* 0x00ff00002c1d7812 */ /* 0x000fe400078ef81d */
[----:B------:R-:W-:Y:S01]  /*b010*/  LOP3.LUT R27, R48, 0xff0000, R27, 0xf8, !PT ;  /* 0x00ff0000301b7812 */ /* 0x000fe200078ef81b */
[----:B-1----:R-:W-:Y:S01]  /*b020*/  IMAD.SHL.U32 R12, R63, 0x1000000, RZ ;  /* 0x010000003f0c7824 */ /* 0x002fe200078e00ff */
[----:B------:R-:W-:-:S02]  /*b030*/  LOP3.LUT R25, R40, 0xff0000, R25, 0xf8, !PT ;  /* 0x00ff000028197812 */ /* 0x000fc400078ef819 */
[----:B------:R-:W-:Y:S02]  /*b040*/  LOP3.LUT R31, R52, 0xff0000, R31, 0xf8, !PT ;  /* 0x00ff0000341f7812 */ /* 0x000fe400078ef81f */
[----:B------:R-:W-:Y:S02]  /*b050*/  LOP3.LUT R35, R56, 0xff0000, R35, 0xf8, !PT ;  /* 0x00ff000038237812 */ /* 0x000fe400078ef823 */
[----:B------:R-:W-:Y:S01]  /*b060*/  LOP3.LUT R51, R64, 0xff0000, R51, 0xf8, !PT ;  /* 0x00ff000040337812 */ /* 0x000fe200078ef833 */
[----:B--2---:R-:W-:Y:S01]  /*b070*/  @!P3 FMUL R13, R13, R13 ;  /* 0x0000000d0d0db220 */ /* 0x004fe20000400000 */
[----:B------:R-:W-:Y:S02]  /*b080*/  LOP3.LUT R22, R73, 0xff0000, R22, 0xf8, !PT ;  /* 0x00ff000049167812 */ /* 0x000fe400078ef816 */
[----:B------:R-:W-:Y:S01]  /*b090*/  LOP3.LUT R33, R70, 0xff0000, R33, 0xf8, !PT ;  /* 0x00ff000046217812 */ /* 0x000fe200078ef821 */
[----:B------:R-:W-:-:S01]  /*b0a0*/  FFMA R4, R13, R4, R76 ;  /* 0x000000040d047223 */ /* 0x000fc2000000004c */
[----:B------:R-:W-:Y:S01]  /*b0b0*/  LOP3.LUT R39, R60, 0xff0000, R39, 0xf8, !PT ;  /* 0x00ff00003c277812 */ /* 0x000fe200078ef827 */
[-C--:B------:R-:W-:Y:S01]  /*b0c0*/  FMUL R88, R88, R13.reuse ;  /* 0x0000000d58587220 */ /* 0x080fe20000400000 */
[----:B------:R-:W-:Y:S01]  /*b0d0*/  LOP3.LUT R32, R32, 0xff0000, R37, 0xf8, !PT ;  /* 0x00ff000020207812 */ /* 0x000fe200078ef825 */
[-C--:B------:R-:W-:Y:S01]  /*b0e0*/  FMUL R89, R89, R13.reuse ;  /* 0x0000000d59597220 */ /* 0x080fe20000400000 */
[----:B------:R-:W-:Y:S01]  /*b0f0*/  LOP3.LUT R66, R71, 0xff0000, R66, 0xf8, !PT ;  /* 0x00ff000047427812 */ /* 0x000fe200078ef842 */
[----:B------:R-:W-:Y:S01]  /*b100*/  FMUL R92, R92, R13 ;  /* 0x0000000d5c5c7220 */ /* 0x000fe20000400000 */
[----:B------:R-:W-:Y:S01]  /*b110*/  LOP3.LUT R16, R16, R17, RZ, 0xfc, !PT ;  /* 0x0000001110107212 */ /* 0x000fe200078efcff */
[-C--:B------:R-:W-:Y:S01]  /*b120*/  FMUL R93, R93, R13.reuse ;  /* 0x0000000d5d5d7220 */ /* 0x080fe20000400000 */
        /* <DEDUP_REMOVED lines=13> */
[----:B------:R-:W-:Y:S01]  /*b200*/  FMUL R108, R108, R13 ;  /* 0x0000000d6c6c7220 */ /* 0x000fe20000400000 */
[----:B------:R-:W-:Y:S01]  /*b210*/  LOP3.LUT R22, R22, R55, RZ, 0xfc, !PT ;  /* 0x0000003716167212 */ /* 0x000fe200078efcff */
[-C--:B------:R-:W-:Y:S01]  /*b220*/  FMUL R109, R109, R13.reuse ;  /* 0x0000000d6d6d7220 */ /* 0x080fe20000400000 */
[----:B------:R-:W-:Y:S01]  /*b230*/  LOP3.LUT R33, R33, R12, RZ, 0xfc, !PT ;  /* 0x0000000c21217212 */ /* 0x000fe200078efcff */
[-C--:B------:R-:W-:Y:S01]  /*b240*/  FMUL R112, R112, R13.reuse ;  /* 0x0000000d70707220 */ /* 0x080fe20000400000 */
[----:B------:R-:W-:Y:S01]  /*b250*/  LOP3.LUT R39, R39, R42, RZ, 0xfc, !PT ;  /* 0x0000002a27277212 */ /* 0x000fe200078efcff */
[----:B------:R-:W-:Y:S01]  /*b260*/  FMUL R113, R113, R13 ;  /* 0x0000000d71717220 */ /* 0x000fe20000400000 */
[----:B------:R-:W-:Y:S01]  /*b270*/  LOP3.LUT R32, R32, R67, RZ, 0xfc, !PT ;  /* 0x0000004320207212 */ /* 0x000fe200078efcff */
[----:B------:R-:W-:Y:S01]  /*b280*/  FMUL R116, R116, R13 ;  /* 0x0000000d74747220 */ /* 0x000fe20000400000 */
[----:B------:R-:W-:Y:S01]  /*b290*/  LOP3.LUT R15, R66, R15, RZ, 0xfc, !PT ;  /* 0x0000000f420f7212 */ /* 0x000fe200078efcff */
[----:B------:R-:W-:Y:S01]  /*b2a0*/  FMUL R117, R117, R13 ;  /* 0x0000000d75757220 */ /* 0x000fe20000400000 */
[----:B------:R-:W-:-:S02]  /*b2b0*/  SEL R17, R19, R16, P1 ;  /* 0x0000001013117207 */ /* 0x000fc40000800000 */
[----:B------:R-:W-:Y:S02]  /*b2c0*/  SEL R16, R16, R19, P1 ;  /* 0x0000001310107207 */ /* 0x000fe40000800000 */
[----:B------:R-:W-:Y:S02]  /*b2d0*/  SEL R21, R27, R26, P1 ;  /* 0x0000001a1b157207 */ /* 0x000fe40000800000 */
[----:B------:R-:W-:Y:S01]  /*b2e0*/  SEL R19, R25, R20, P1 ;  /* 0x0000001419137207 */ /* 0x000fe20000800000 */
[----:B------:R1:W2:Y:S01]  /*b2f0*/  SHFL.IDX PT, R17, R17, R10, 0x1c1f ;  /* 0x001c1f0a11117589 */ /* 0x0002a200000e0000 */
[----:B------:R-:W-:Y:S02]  /*b300*/  SEL R26, R26, R27, P1 ;  /* 0x0000001b1a1a7207 */ /* 0x000fe40000800000 */
[----:B------:R-:W-:Y:S01]  /*b310*/  SEL R23, R38, R31, P1 ;  /* 0x0000001f26177207 */ /* 0x000fe20000800000 */
[----:B------:R1:W3:Y:S01]  /*b320*/  SHFL.IDX PT, R16, R16, R11, 0x1c1f ;  /* 0x001c1f0b10107589 */ /* 0x0002e200000e0000 */
[----:B------:R-:W-:-:S02]  /*b330*/  SEL R20, R20, R25, P1 ;  /* 0x0000001914147207 */ /* 0x000fc40000800000 */
[----:B------:R-:W-:Y:S01]  /*b340*/  SEL R38, R31, R38, P1 ;  /* 0x000000261f267207 */ /* 0x000fe20000800000 */
[----:B------:R1:W4:Y:S01]  /*b350*/  SHFL.IDX PT, R19, R19, R10, 0x1c1f ;  /* 0x001c1f0a13137589 */ /* 0x00032200000e0000 */
[----:B------:R-:W-:Y:S02]  /*b360*/  SEL R27, R51, R50, P1 ;  /* 0x00000032331b7207 */ /* 0x000fe40000800000 */
[----:B------:R-:W-:Y:S01]  /*b370*/  SEL R29, R33, R22, P1 ;  /* 0x00000016211d7207 */ /* 0x000fe20000800000 */
[----:B------:R1:W1:Y:S01]  /*b380*/  SHFL.IDX PT, R20, R20, R11, 0x1c1f ;  /* 0x001c1f0b14147589 */ /* 0x00026200000e0000 */
[----:B------:R-:W-:Y:S02]  /*b390*/  SEL R25, R28, R39, P1 ;  /* 0x000000271c197207 */ /* 0x000fe40000800000 */
[----:B------:R-:W-:Y:S01]  /*b3a0*/  SEL R50, R50, R51, P1 ;  /* 0x0000003332327207 */ /* 0x000fe20000800000 */
[----:B------:R1:W1:Y:S01]  /*b3b0*/  SHFL.IDX PT, R21, R21, R10, 0x1c1f ;  /* 0x001c1f0a15157589 */ /* 0x00026200000e0000 */
[----:B------:R-:W-:-:S02]  /*b3c0*/  SEL R22, R22, R33, P1 ;  /* 0x0000002116167207 */ /* 0x000fc40000800000 */
[----:B------:R-:W-:Y:S01]  /*b3d0*/  SEL R31, R15, R32, P1 ;  /* 0x000000200f1f7207 */ /* 0x000fe20000800000 */
[----:B------:R1:W1:Y:S01]  /*b3e0*/  SHFL.IDX PT, R23, R23, R10, 0x1c1f ;  /* 0x001c1f0a17177589 */ /* 0x00026200000e0000 */
[----:B------:R-:W-:Y:S02]  /*b3f0*/  SEL R28, R39, R28, P1 ;  /* 0x0000001c271c7207 */ /* 0x000fe40000800000 */
[----:B------:R-:W-:Y:S01]  /*b400*/  SEL R32, R32, R15, P1 ;  /* 0x0000000f20207207 */ /* 0x000fe20000800000 */
[----:B------:R1:W1:Y:S01]  /*b410*/  SHFL.IDX PT, R38, R38, R11, 0x1c1f ;  /* 0x001c1f0b26267589 */ /* 0x00026200000e0000 */
[----:B------:R-:W-:-:S03]  /*b420*/  SHF.L.U32 R12, R9, 0x1f, RZ ;  /* 0x0000001f090c7819 */ /* 0x000fc600000006ff */
[----:B------:R1:W1:Y:S01]  /*b430*/  SHFL.IDX PT, R15, R26, R11, 0x1c1f ;  /* 0x001c1f0b1a0f7589 */ /* 0x00026200000e0000 */
[----:B------:R1:W1:Y:S03]  /*b440*/  SYNCS.PHASECHK.TRANS64.TRYWAIT P3, [UR6+0xc000], R12 ;  /* 0x00c0000cff0075a7 */ /* 0x0002660008060146 */
[----:B------:R1:W1:Y:S04]  /*b450*/  SHFL.IDX PT, R33, R25, R10, 0x1c1f ;  /* 0x001c1f0a19217589 */ /* 0x00026800000e0000 */
[----:B------:R1:W1:Y:S04]  /*b460*/  SHFL.IDX PT, R18, R28, R11, 0x1c1f ;  /* 0x001c1f0b1c127589 */ /* 0x00026800000e0000 */
[----:B------:R1:W1:Y:S04]  /*b470*/  SHFL.IDX PT, R35, R27, R10, 0x1c1f ;  /* 0x001c1f0a1b237589 */ /* 0x00026800000e0000 */
[----:B------:R1:W1:Y:S04]  /*b480*/  SHFL.IDX PT, R50, R50, R11, 0x1c1f ;  /* 0x001c1f0b32327589 */ /* 0x00026800000e0000 */
[----:B------:R1:W1:Y:S04]  /*b490*/  SHFL.IDX PT, R37, R29, R10, 0x1c1f ;  /* 0x001c1f0a1d257589 */ /* 0x00026800000e0000 */
[----:B------:R1:W1:Y:S04]  /*b4a0*/  SHFL.IDX PT, R22, R22, R11, 0x1c1f ;  /* 0x001c1f0b16167589 */ /* 0x00026800000e0000 */
[----:B------:R1:W1:Y:S04]  /*b4b0*/  SHFL.IDX PT, R39, R31, R10, 0x1c1f ;  /* 0x001c1f0a1f277589 */ /* 0x00026800000e0000 */
[----:B------:R1:W1:Y:S01]  /*b4c0*/  SHFL.IDX PT, R40, R32, R11, 0x1c1f ;  /* 0x001c1f0b20287589 */ /* 0x00026200000e0000 */
[----:B--234-:R-:W-:Y:S05]  /*b4d0*/  @!P0 BRA `(.L_x_39) ;  /* 0x0000000000048947 */ /* 0x01cfea0003800000 */
[----:B------:R-:W-:Y:S01]  /*b4e0*/  BPT.TRAP 0x1 ;  /* 0x000000040000795c */ /* 0x000fe20000300000 */
.L_x_39:
[----:B-1----:R-:W-:Y:S05]  /*b4f0*/  @P3 BRA `(.L_x_40) ;  /* 0x0000000000083947 */ /* 0x002fea0003800000 */
[----:B------:R-:W1:Y:S02]  /*b500*/  SYNCS.PHASECHK.TRANS64.TRYWAIT P3, [UR6+0xc000], R12 ;  /* 0x00c0000cff0075a7 */ /* 0x000e640008060146 */
[----:B-1----:R-:W-:Y:S05]  /*b510*/  @!P3 BRA `(.L_x_41) ;  /* 0x0000002800acb947 */ /* 0x002fea0003800000 */
.L_x_40:
[C-C-:B------:R-:W-:Y:S01]  /*b520*/  PRMT R24, R17.reuse, R0, R16.reuse ;  /* 0x0000000011187216 */ /* 0x140fe20000000010 */
[----:B------:R-:W-:Y:S01]  /*b530*/  ULEA UR6, UR14, UR12, 0x9 ;  /* 0x0000000c0e067291 */ /* 0x000fe2000f8e483f */
[----:B------:R-:W-:Y:S01]  /*b540*/  PRMT R25, R17, R2, R16 ;  /* 0x0000000211197216 */ /* 0x000fe20000000010 */
[----:B------:R-:W-:Y:S01]  /*b550*/  UMOV UR7, 0x40000040 ;  /* 0x4000004000077882 */ /* 0x000fe20000000000 */
[C-C-:B------:R-:W-:Y:S01]  /*b560*/  PRMT R26, R19.reuse, R0, R20.reuse ;  /* 0x00000000131a7216 */ /* 0x140fe20000000014 */
[----:B------:R-:W-:Y:S01]  /*b570*/  UIADD3 UR10, UR6, 0x2, URZ ;  /* 0x00000002060a7890 */ /* 0x000fe2000fffe03f */
[----:B------:R-:W-:Y:S01]  /*b580*/  PRMT R27, R19, R2, R20 ;  /* 0x00000002131b7216 */ /* 0x000fe20000000014 */
[----:B------:R-:W-:Y:S01]  /*b590*/  UMOV UR11, 0x40000040 ;  /* 0x40000040000b7882 */ /* 0x000fe20000000000 */
[C-C-:B------:R-:W-:Y:S02]  /*b5a0*/  PRMT R28, R21.reuse, R0, R15.reuse ;  /* 0x00000000151c7216 */ /* 0x140fe4000000000f */
[----:B------:R-:W-:Y:S01]  /*b5b0*/  WARPGROUP.ARRIVE ;  /* 0x00000000000079c5 */ /* 0x000fe20000000000 */
[----:B------:R-:W-:-:S02]  /*b5c0*/  PRMT R29, R21, R2, R15 ;  /* 0x00000002151d7216 */ /* 0x000fc4000000000f */
[C-C-:B------:R-:W-:Y:S02]  /*b5d0*/  PRMT R30, R23.reuse, R0, R38.reuse ;  /* 0x00000000171e7216 */ /* 0x140fe40000000026 */
[----:B------:R-:W-:Y:S01]  /*b5e0*/  PRMT R31, R23, R2, R38 ;  /* 0x00000002171f7216 */ /* 0x000fe20000000026 */
[----:B------:R-:W-:Y:S01]  /*b5f0*/  QGMMA.64x64x32.F32.E4M3.E4M3 R88, R24, gdesc[UR4], R88, gsb0 ;  /* 0x00e0000418587df3 */ /* 0x000fe20008000858 */
[-C--:B------:R-:W-:Y:S01]  /*b600*/  PRMT R32, R33, R0.reuse, R18 ;  /* 0x0000000021207216 */ /* 0x080fe20000000012 */
[----:B------:R-:W-:Y:S01]  /*b610*/  UMOV UR7, 0x40000040 ;  /* 0x4000004000077882 */ /* 0x000fe20000000000 */
[----:B------:R-:W-:Y:S02]  /*b620*/  PRMT R34, R35, R0, R50 ;  /* 0x0000000023227216 */ /* 0x000fe40000000032 */
[-C--:B------:R-:W-:Y:S02]  /*b630*/  PRMT R33, R33, R2.reuse, R18 ;  /* 0x0000000221217216 */ /* 0x080fe40000000012 */
[----:B------:R-:W-:-:S02]  /*b640*/  PRMT R35, R35, R2, R50 ;  /* 0x0000000223237216 */ /* 0x000fc40000000032 */
[-C--:B------:R-:W-:Y:S02]  /*b650*/  PRMT R36, R37, R0.reuse, R22 ;  /* 0x0000000025247216 */ /* 0x080fe40000000016 */
[----:B------:R-:W-:Y:S02]  /*b660*/  PRMT R38, R39, R0, R40 ;  /* 0x0000000027267216 */ /* 0x000fe40000000028 */
[-C--:B------:R-:W-:Y:S02]  /*b670*/  PRMT R37, R37, R2.reuse, R22 ;  /* 0x0000000225257216 */ /* 0x080fe40000000016 */
[----:B------:R-:W-:Y:S01]  /*b680*/  PRMT R39, R39, R2, R40 ;  /* 0x0000000227277216 */ /* 0x000fe20000000028 */
        /* <DEDUP_REMOVED lines=15> */
.L_x_42:
[----:B------:R-:W-:-:S04]  /*b780*/  ULEA UR6, UR13, UR37, 0x3 ;  /* 0x000000250d067291 */ /* 0x000fc8000f8e183f */
[----:B------:R-:W-:-:S04]  /*b790*/  UIADD3 UR6, UR6, 0xc028, URZ ;  /* 0x0000c02806067890 */ /* 0x000fc8000fffe03f */
[----:B------:R-:W-:-:S09]  /*b7a0*/  UPRMT UR6, URZ, 0x654, UR6 ;  /* 0x000006543f067896 */ /* 0x000fd20008000006 */
[----:B------:R-:W-:Y:S01]  /*b7b0*/  SYNCS.ARRIVE.TRANS64.RED.A1T0 RZ, [UR6], RZ ;  /* 0x000000ffffff79a7 */ /* 0x000fe20008100406 */
[----:B------:R-:W-:Y:S05]  /*b7c0*/  @P2 BRA `(.L_x_43) ;  /* 0x0000000000042947 */ /* 0x000fea0003800000 */
[----:B------:R-:W-:Y:S01]  /*b7d0*/  BPT.TRAP 0x1 ;  /* 0x000000040000795c */ /* 0x000fe20000300000 */
.L_x_43:
[----:B------:R-:W-:-:S04]  /*b7e0*/  UIADD3 UR13, UR13, 0x1, URZ ;  /* 0x000000010d0d7890 */ /* 0x000fc8000fffe03f */
[----:B------:R-:W-:-:S04]  /*b7f0*/  UISETP.NE.AND UP0, UPT, UR13, 0x5, UPT ;  /* 0x000000050d00788c */ /* 0x000fc8000bf05270 */
[----:B------:R-:W-:Y:S01]  /*b800*/  USEL UR13, UR13, URZ, UP0 ;  /* 0x0000003f0d0d7287 */ /* 0x000fe20008000000 */
[----:B------:R-:W-:Y:S11]  /*b810*/  @!P0 BRA `(.L_x_44) ;  /* 0x0000000000048947 */ /* 0x000ff60003800000 */
[----:B------:R-:W-:Y:S01]  /*b820*/  BPT.TRAP 0x1 ;  /* 0x000000040000795c */ /* 0x000fe20000300000 */
.L_x_44:
[----:B------:R-:W-:-:S04]  /*b830*/  ULEA UR6, UR13, UR37, 0x3 ;  /* 0x000000250d067291 */ /* 0x000fc8000f8e183f */
[----:B------:R-:W-:-:S04]  /*b840*/  UIADD3 UR6, UR6, 0xc028, URZ ;  /* 0x0000c02806067890 */ /* 0x000fc8000fffe03f */
[----:B------:R-:W-:-:S09]  /*b850*/  UPRMT UR6, URZ, 0x654, UR6 ;  /* 0x000006543f067896 */ /* 0x000fd20008000006 */
[----:B------:R-:W-:Y:S01]  /*b860*/  SYNCS.ARRIVE.TRANS64.RED.A1T0 RZ, [UR6], RZ ;  /* 0x000000ffffff79a7 */ /* 0x000fe20008100406 */
[----:B------:R-:W-:Y:S05]  /*b870*/  @P2 BRA `(.L_x_45) ;  /* 0x0000000000042947 */ /* 0x000fea0003800000 */
[----:B------:R-:W-:Y:S01]  /*b880*/  BPT.TRAP 0x1 ;  /* 0x000000040000795c */ /* 0x000fe20000300000 */
.L_x_45:
[----:B------:R-:W-:Y:S01]  /*b890*/  UIADD3 UR14, UR14, 0x1, URZ ;  /* 0x000000010e0e7890 */ /* 0x000fe2000fffe03f */
[C---:B------:R-:W-:Y:S01]  /*b8a0*/  ISETP.GT.AND P3, PT, R8.reuse, 0x1, PT ;  /* 0x000000010800780c */ /* 0x040fe20003f64270 */
[----:B------:R-:W-:Y:S01]  /*b8b0*/  UIADD3 UR13, UR13, 0x1, URZ ;  /* 0x000000010d0d7890 */ /* 0x000fe2000fffe03f */
[----:B------:R-:W-:Y:S01]  /*b8c0*/  VIADD R8, R8, 0xffffffff ;  /* 0xffffffff08087836 */ /* 0x000fe20000000000 */
[----:B------:R-:W-:Y:S01]  /*b8d0*/  UISETP.NE.AND UP1, UPT, UR14, 0x5, UPT ;  /* 0x000000050e00788c */ /* 0x000fe2000bf25270 */
[----:B------:R-:W-:Y:S01]  /*b8e0*/  VIADD R5, R5, 0x80 ;  /* 0x0000008005057836 */ /* 0x000fe20000000000 */
[----:B------:R-:W-:Y:S01]  /*b8f0*/  UISETP.NE.AND UP0, UPT, UR13, 0x5, UPT ;  /* 0x000000050d00788c */ /* 0x000fe2000bf05270 */
[----:B-1----:R-:W-:Y:S01]  /*b900*/  IMAD.MOV.U32 R12, RZ, RZ, R6 ;  /* 0x000000ffff0c7224 */ /* 0x002fe200078e0006 */
[----:B------:R-:W-:Y:S01]  /*b910*/  USEL UR6, URZ, 0x1, UP1 ;  /* 0x000000013f067887 */ /* 0x000fe20008800000 */
[----:B------:R-:W-:Y:S01]  /*b920*/  IMAD.MOV.U32 R13, RZ, RZ, R7 ;  /* 0x000000ffff0d7224 */ /* 0x000fe200078e0007 */
[----:B------:R-:W-:-:S02]  /*b930*/  USEL UR13, UR13, URZ, UP0 ;  /* 0x0000003f0d0d7287 */ /* 0x000fc40008000000 */
[----:B------:R-:W-:Y:S02]  /*b940*/  USEL UR14, UR14, URZ, UP1 ;  /* 0x0000003f0e0e7287 */ /* 0x000fe40008800000 */
[----:B------:R-:W-:Y:S01]  /*b950*/  LOP3.LUT R9, R9, UR6, RZ, 0x3c, !PT ;  /* 0x0000000609097c12 */ /* 0x000fe2000f8e3cff */
[----:B------:R-:W-:Y:S09]  /*b960*/  @P3 BRA `(.L_x_46) ;  /* 0xffffffc000e03947 */ /* 0x000ff2000383ffff */
.L_x_35:
[----:B------:R-:W1:Y:S01]  /*b970*/  SHFL.BFLY PT, R5, R4, 0x1, 0x1f ;  /* 0x0c201f0004057f89 */ /* 0x000e6200000e0000 */
[----:B------:R-:W-:Y:S01]  /*b980*/  BSSY B0, `(.L_x_47) ;  /* 0x0000024000007945 */ /* 0x000fe20003800000 */
[----:B------:R-:W-:Y:S02]  /*b990*/  IMAD.MOV.U32 R9, RZ, RZ, 0x7f800000 ;  /* 0x7f800000ff097424 */ /* 0x000fe400078e00ff */
[----:B------:R-:W2:Y:S01]  /*b9a0*/  SHFL.BFLY PT, R0, R3, 0x1, 0x1f ;  /* 0x0c201f0003007f89 */ /* 0x000ea200000e0000 */
[----:B------:R-:W-:Y:S02]  /*b9b0*/  IMAD.MOV.U32 R10, RZ, RZ, 0x3f800000 ;  /* 0x3f800000ff0a7424 */ /* 0x000fe400078e00ff */
[----:B------:R-:W-:Y:S02]  /*b9c0*/  IMAD.MOV.U32 R11, RZ, RZ, 0x7f800000 ;  /* 0x7f800000ff0b7424 */ /* 0x000fe400078e00ff */
[----:B-1----:R-:W-:Y:S01]  /*b9d0*/  FADD R5, R5, R4 ;  /* 0x0000000405057221 */ /* 0x002fe20000000000 */
[----:B--2---:R-:W-:-:S04]  /*b9e0*/  FADD R16, R0, R3 ;  /* 0x0000000300107221 */ /* 0x004fc80000000000 */
[----:B------:R-:W1:Y:S01]  /*b9f0*/  SHFL.BFLY PT, R2, R5, 0x2, 0x1f ;  /* 0x0c401f0005027f89 */ /* 0x000e6200000e0000 */
[----:B------:R-:W-:-:S03]  /*ba00*/  IMAD.MOV.U32 R0, RZ, RZ, 0x3f800000 ;  /* 0x3f800000ff007424 */ /* 0x000fc600078e00ff */
[----:B------:R-:W2:Y:S01]  /*ba10*/  SHFL.BFLY PT, R17, R16, 0x2, 0x1f ;  /* 0x0c401f0010117f89 */ /* 0x000ea200000e0000 */
[C---:B-1----:R-:W-:Y:S01]  /*ba20*/  FSETP.NE.AND P0, PT, R5.reuse, -R2, PT ;  /* 0x800000020500720b */ /* 0x042fe20003f05000 */
[----:B------:R-:W-:Y:S01]  /*ba30*/  FADD R2, R5, R2 ;  /* 0x0000000205027221 */ /* 0x000fe20000000000 */
[----:B--2---:R-:W-:-:S11]  /*ba40*/  FADD R8, R16, R17 ;  /* 0x0000001110087221 */ /* 0x004fd60000000000 */
[----:B------:R-:W-:Y:S05]  /*ba50*/  @!P0 BRA `(.L_x_48) ;  /* 0x0000000000588947 */ /* 0x000fea0003800000 */
[----:B------:R-:W-:Y:S01]  /*ba60*/  IMAD.MOV.U32 R4, RZ, RZ, R2 ;  /* 0x000000ffff047224 */ /* 0x000fe200078e0002 */
[----:B------:R-:W-:Y:S03]  /*ba70*/  BSSY B1, `(.L_x_49) ;  /* 0x000000d000017945 */ /* 0x000fe60003800000 */
[----:B------:R-:W-:-:S05]  /*ba80*/  VIADD R0, R4, 0x1800000 ;  /* 0x0180000004007836 */ /* 0x000fca0000000000 */
[----:B------:R-:W-:-:S04]  /*ba90*/  LOP3.LUT R0, R0, 0x7f800000, RZ, 0xc0, !PT ;  /* 0x7f80000000007812 */ /* 0x000fc800078ec0ff */
[----:B------:R-:W-:-:S13]  /*baa0*/  ISETP.GT.U32.AND P0, PT, R0, 0x1ffffff, PT ;  /* 0x01ffffff0000780c */ /* 0x000fda0003f04070 */
[----:B------:R-:W-:Y:S05]  /*bab0*/  @P0 BRA `(.L_x_50) ;  /* 0x0000000000100947 */ /* 0x000fea0003800000 */
[----:B------:R-:W-:Y:S01]  /*bac0*/  IMAD.MOV.U32 R2, RZ, RZ, R4 ;  /* 0x000000ffff027224 */ /* 0x000fe200078e0004 */
[----:B------:R-:W-:-:S07]  /*bad0*/  MOV R15, 0xbaf0 ;  /* 0x0000baf0000f7802 */ /* 0x000fce0000000f00 */
[----:B------:R-:W-:Y:S05]  /*bae0*/  CALL.REL.NOINC `($__internal_0_$__cuda_sm20_rcp_rn_f32_slowpath) ;  /* 0x0000002400e07944 */ /* 0x000fea0003c00000 */
[----:B------:R-:W-:Y:S05]  /*baf0*/  BRA `(.L_x_51) ;  /* 0x0000000000107947 */ /* 0x000fea0003800000 */
.L_x_50:
[----:B------:R-:W1:Y:S02]  /*bb00*/  MUFU.RCP R3, R4 ;  /* 0x0000000400037308 */ /* 0x000e640000001000 */
[----:B-1----:R-:W-:-:S04]  /*bb10*/  FFMA R0, R4, R3, -1 ;  /* 0xbf80000004007423 */ /* 0x002fc80000000003 */
[----:B------:R-:W-:-:S04]  /*bb20*/  FADD.FTZ R0, -R0, -RZ ;  /* 0x800000ff00007221 */ /* 0x000fc80000010100 */
[----:B------:R-:W-:-:S07]  /*bb30*/  FFMA R0, R3, R0, R3 ;  /* 0x0000000003007223 */ /* 0x000fce0000000003 */
.L_x_51:
[----:B------:R-:W-:Y:S05]  /*bb40*/  BSYNC B1 ;  /* 0x0000000000017941 */ /* 0x000fea0003800000 */
.L_x_49:
[----:B------:R-:W-:Y:S01]  /*bb50*/  FSETP.GEU.AND P0, PT, |R4|, 1.175494350822287508e-38, PT ;  /* 0x008000000400780b */ /* 0x000fe20003f0e200 */
[----:B------:R-:W-:-:S12]  /*bb60*/  ULDC UR4, c[0x0][0x600] ;  /* 0x0001800000047ab9 */ /* 0x000fd80000000800 */
[----:B------:R-:W-:-:S04]  /*bb70*/  @!P0 FMUL R4, R4, 16777216 ;  /* 0x4b80000004048820 */ /* 0x000fc80000400000 */
[----:B------:R-:W1:Y:S02]  /*bb80*/  MUFU.LG2 R2, R4 ;  /* 0x0000000400027308 */ /* 0x000e640000000c00 */
[----:B-1----:R-:W-:-:S04]  /*bb90*/  @!P0 FADD R2, R2, -24 ;  /* 0xc1c0000002028421 */ /* 0x002fc80000000000 */
[----:B------:R-:W-:-:S04]  /*bba0*/  FMUL R11, R2, 0.69314718246459960938 ;  /* 0x3f317218020b7820 */ /* 0x000fc80000400000 */
[----:B------:R-:W-:-:S07]  /*bbb0*/  FFMA R11, R6, UR4, R11 ;  /* 0x00000004060b7c23 */ /* 0x000fce000800000b */
.L_x_48:
[----:B------:R-:W-:Y:S05]  /*bbc0*/  BSYNC B0 ;  /* 0x0000000000007941 */ /* 0x000fea0003800000 */
.L_x_47:
[----:B------:R-:W-:Y:S01]  /*bbd0*/  FSETP.NE.AND P0, PT, R16, -R17, PT ;  /* 0x800000111000720b */ /* 0x000fe20003f05000 */
[----:B------:R-:W-:Y:S01]  /*bbe0*/  ULDC UR4, c[0x0][0x608] ;  /* 0x0001820000047ab9 */ /* 0x000fe20000000800 */
[----:B------:R-:W-:Y:S01]  /*bbf0*/  BSSY B0, `(.L_x_52) ;  /* 0x0000029000007945 */ /* 0x000fe20003800000 */
[----:B------:R-:W-:-:S04]  /*bc00*/  FMUL R0, R0, UR4 ;  /* 0x0000000400007c20 */ /* 0x000fc80008400000 */
[-C--:B------:R-:W-:Y:S01]  /*bc10*/  FMUL R88, R88, R0.reuse ;  /* 0x0000000058587220 */ /* 0x080fe20000400000 */
        /* <DEDUP_REMOVED lines=14> */
[----:B------:R-:W-:Y:S01]  /*bd00*/  FMUL R36, R117, R0 ;  /* 0x0000000075247220 */ /* 0x000fe20000400000 */
[----:B------:R-:W-:Y:S06]  /*bd10*/  @!P0 BRA `(.L_x_53) ;  /* 0x0000000000588947 */ /* 0x000fec0003800000 */
[----:B------:R-:W-:Y:S01]  /*bd20*/  VIADD R0, R8, 0x1800000 ;  /* 0x0180000008007836 */ /* 0x000fe20000000000 */
[----:B------:R-:W-:Y:S04]  /*bd30*/  BSSY B1, `(.L_x_54) ;  /* 0x000000d000017945 */ /* 0x000fe80003800000 */
[----:B------:R-:W-:-:S04]  /*bd40*/  LOP3.LUT R0, R0, 0x7f800000, RZ, 0xc0, !PT ;  /* 0x7f80000000007812 */ /* 0x000fc800078ec0ff */
[----:B------:R-:W-:-:S13]  /*bd50*/  ISETP.GT.U32.AND P0, PT, R0, 0x1ffffff, PT ;  /* 0x01ffffff0000780c */ /* 0x000fda0003f04070 */
[----:B------:R-:W-:Y:S05]  /*bd60*/  @P0 BRA `(.L_x_55) ;  /* 0x0000000000140947 */ /* 0x000fea0003800000 */
[----:B------:R-:W-:Y:S01]  /*bd70*/  IMAD.MOV.U32 R2, RZ, RZ, R8 ;  /* 0x000000ffff027224 */ /* 0x000fe200078e0008 */
[----:B------:R-:W-:-:S07]  /*bd80*/  MOV R15, 0xbda0 ;  /* 0x0000bda0000f7802 */ /* 0x000fce0000000f00 */
[----:B------:R-:W-:Y:S05]  /*bd90*/  CALL.REL.NOINC `($__internal_0_$__cuda_sm20_rcp_rn_f32_slowpath) ;  /* 0x0000002400347944 */ /* 0x000fea0003c00000 */
[----:B------:R-:W-:Y:S01]  /*bda0*/  IMAD.MOV.U32 R10, RZ, RZ, R0 ;  /* 0x000000ffff0a7224 */ /* 0x000fe200078e0000 */
[----:B------:R-:W-:Y:S06]  /*bdb0*/  BRA `(.L_x_56) ;  /* 0x0000000000107947 */ /* 0x000fec0003800000 */
.L_x_55:
[----:B------:R-:W1:Y:S02]  /*bdc0*/  MUFU.RCP R3, R8 ;  /* 0x0000000800037308 */ /* 0x000e640000001000 */
[----:B-1----:R-:W-:-:S04]  /*bdd0*/  FFMA R0, R8, R3, -1 ;  /* 0xbf80000008007423 */ /* 0x002fc80000000003 */
[----:B------:R-:W-:-:S04]  /*bde0*/  FADD.FTZ R0, -R0, -RZ ;  /* 0x800000ff00007221 */ /* 0x000fc80000010100 */
[----:B------:R-:W-:-:S07]  /*bdf0*/  FFMA R10, R3, R0, R3 ;  /* 0x00000000030a7223 */ /* 0x000fce0000000003 */
.L_x_56:
[----:B------:R-:W-:Y:S05]  /*be00*/  BSYNC B1 ;  /* 0x0000000000017941 */ /* 0x000fea0003800000 */
.L_x_54:
[----:B------:R-:W-:Y:S01]  /*be10*/  FSETP.GEU.AND P0, PT, |R8|, 1.175494350822287508e-38, PT ;  /* 0x008000000800780b */ /* 0x000fe20003f0e200 */
[----:B------:R-:W-:-:S12]  /*be20*/  ULDC UR4, c[0x0][0x600] ;  /* 0x0001800000047ab9 */ /* 0x000fd80000000800 */
[----:B------:R-:W-:-:S04]  /*be30*/  @!P0 FMUL R8, R8, 16777216 ;  /* 0x4b80000008088820 */ /* 0x000fc80000400000 */
[----:B------:R-:W1:Y:S02]  /*be40*/  MUFU.LG2 R0, R8 ;  /* 0x0000000800007308 */ /* 0x000e640000000c00 */
[----:B-1----:R-:W-:-:S04]  /*be50*/  @!P0 FADD R0, R0, -24 ;  /* 0xc1c0000000008421 */ /* 0x002fc80000000000 */
[----:B------:R-:W-:-:S04]  /*be60*/  FMUL R0, R0, 0.69314718246459960938 ;  /* 0x3f31721800007820 */ /* 0x000fc80000400000 */
[----:B------:R-:W-:-:S07]  /*be70*/  FFMA R9, R7, UR4, R0 ;  /* 0x0000000407097c23 */ /* 0x000fce0008000000 */
.L_x_53:
[----:B------:R-:W-:Y:S05]  /*be80*/  BSYNC B0 ;  /* 0x0000000000007941 */ /* 0x000fea0003800000 */
.L_x_52:
[----:B------:R-:W-:Y:S01]  /*be90*/  UISETP.NE.AND UP0, UPT, UR36, 0x1, UPT ;  /* 0x000000012400788c */ /* 0x000fe2000bf05270 */
[----:B------:R-:W1:Y:S01]  /*bea0*/  S2R R17, SR_TID.X ;  /* 0x0000000000117919 */ /* 0x000e620000002100 */
[----:B------:R-:W-:Y:S02]  /*beb0*/  ULDC.64 UR8, c[0x0][0x208] ;  /* 0x0000820000087ab9 */ /* 0x000fe40000000a00 */
[----:B------:R-:W-:-:S06]  /*bec0*/  USEL UR4, URZ, 0x1, UP0 ;  /* 0x000000013f047887 */ /* 0x000fcc0008000000 */
[----:B------:R-:W-:Y:S01]  /*bed0*/  IMAD.U32 R0, RZ, RZ, UR4 ;  /* 0x00000004ff007e24 */ /* 0x000fe2000f8e00ff */
[----:B------:R-:W-:Y:S02]  /*bee0*/  ULDC UR4, c[0x0][0x608] ;  /* 0x0001820000047ab9 */ /* 0x000fe40000000800 */
[----:B------:R-:W-:Y:S02]  /*bef0*/  FMUL R10, R10, UR4 ;  /* 0x000000040a0a7c20 */ /* 0x000fe40008400000 */
[----:B------:R-:W-:-:S04]  /*bf00*/  SHF.L.U32 R0, R0, 0x1f, RZ ;  /* 0x0000001f00007819 */ /* 0x000fc800000006ff */
[----:B------:R-:W2:Y:S01]  /*bf10*/  SYNCS.PHASECHK.TRANS64.TRYWAIT P0, [UR15+0x8], R0 ;  /* 0x00000800ff0075a7 */ /* 0x000ea2000800014f */
[C---:B-1----:R-:W-:Y:S02]  /*bf20*/  LOP3.LUT P1, RZ, R17.reuse, 0x3, RZ, 0xc0, !PT ;  /* 0x0000000311ff7812 */ /* 0x042fe4000782c0ff */
[----:B------:R-:W-:Y:S01]  /*bf30*/  LOP3.LUT R16, R17, 0x7f, RZ, 0xc0, !PT ;  /* 0x0000007f11107812 */ /* 0x000fe200078ec0ff */
[----:B--2---:R-:W-:Y:S10]  /*bf40*/  @!P0 BRA `(.L_x_57) ;  /* 0x0000002000388947 */ /* 0x004ff40003800000 */
.L_x_106:
[----:B------:R-:W-:Y:S01]  /*bf50*/  USHF.L.U32 UR42, UR42, 0x6, URZ ;  /* 0x000000062a2a7899 */ /* 0x000fe2000800063f */
[----:B------:R-:W-:Y:S01]  /*bf60*/  BSSY B0, `(.L_x_58) ;  /* 0x0000018000007945 */ /* 0x000fe20003800000 */
[----:B------:R-:W-:Y:S02]  /*bf70*/  SHF.R.U32.HI R17, RZ, 0x2, R17 ;  /* 0x00000002ff117819 */ /* 0x000fe40000011611 */
[----:B------:R-:W-:Y:S01]  /*bf80*/  SHF.R.U32.HI R18, RZ, 0x5, R16 ;  /* 0x00000005ff127819 */ /* 0x000fe20000011610 */
[----:B------:R-:W-:Y:S07]  /*bf90*/  @P1 BRA `(.L_x_59) ;  /* 0x0000000000501947 */ /* 0x000fee0003800000 */
[----:B------:R-:W2:Y:S01]  /*bfa0*/  S2UR UR4, SR_CTAID.Y ;  /* 0x00000000000479c3 */ /* 0x000ea20000002600 */
[----:B-1----:R-:W-:Y:S01]  /*bfb0*/  IMAD.SHL.U32 R3, R18, 0x10, RZ ;  /* 0x0000001012037824 */ /* 0x002fe200078e00ff */
[----:B------:R-:W-:Y:S01]  /*bfc0*/  LOP3.LUT R0, R17, 0x7, RZ, 0xc0, !PT ;  /* 0x0000000711007812 */ /* 0x000fe200078ec0ff */
[----:B------:R-:W-:-:S03]  /*bfd0*/  ULDC.64 UR6, c[0x0][0x688] ;  /* 0x0001a20000067ab9 */ /* 0x000fc60000000a00 */
[----:B------:R-:W-:Y:S02]  /*bfe0*/  LOP3.LUT R0, R3, 0xfffffff0, R0, 0xe2, !PT ;  /* 0xfffffff003007812 */ /* 0x000fe400078ee200 */
[----:B------:R-:W1:Y:S03]  /*bff0*/  S2UR UR5, SR_CTAID.Z ;  /* 0x00000000000579c3 */ /* 0x000e660000002700 */
[----:B------:R-:W-:-:S04]  /*c000*/  VIADD R3, R0, UR42 ;  /* 0x0000002a00037c36 */ /* 0x000fc80008000000 */
[----:B------:R-:W-:Y:S01]  /*c010*/  VIADD R2, R3, 0x8 ;  /* 0x0000000803027836 */ /* 0x000fe20000000000 */
[----:B--2---:R-:W-:-:S04]  /*c020*/  UIMAD UR4, UR4, UR6, UR42 ;  /* 0x00000006040472a4 */ /* 0x004fc8000f8e022a */
[----:B-1----:R-:W-:-:S03]  /*c030*/  UIMAD UR4, UR5, UR7, UR4 ;  /* 0x00000007050472a4 */ /* 0x002fc6000f8e0204 */
[----:B------:R-:W-:Y:S02]  /*c040*/  ULDC UR5, c[0x0][0x288] ;  /* 0x0000a20000057ab9 */ /* 0x000fe40000000800 */
[----:B------:R-:W-:Y:S02]  /*c050*/  ISETP.GE.U32.AND P0, PT, R3, UR5, PT ;  /* 0x0000000503007c0c */ /* 0x000fe4000bf06070 */
[----:B------:R-:W-:Y:S02]  /*c060*/  IADD3 R0, P2, R0, UR4, RZ ;  /* 0x0000000400007c10 */ /* 0x000fe4000ff5e0ff */
[----:B------:R-:W-:Y:S01]  /*c070*/  ISETP.GE.U32.AND P1, PT, R2, UR5, PT ;  /* 0x0000000502007c0c */ /* 0x000fe2000bf26070 */
[----:B------:R-:W-:Y:S02]  /*c080*/  ULDC.64 UR4, c[0x0][0x680] ;  /* 0x0001a00000047ab9 */ /* 0x000fe40000000a00 */
[----:B------:R-:W-:Y:S01]  /*c090*/  IMAD.X R3, RZ, RZ, RZ, P2 ;  /* 0x000000ffff037224 */ /* 0x000fe200010e06ff */
[----:B------:R-:W-:-:S04]  /*c0a0*/  LEA R2, P2, R0, UR4, 0x2 ;  /* 0x0000000400027c11 */ /* 0x000fc8000f8410ff */
[----:B------:R-:W-:-:S05]  /*c0b0*/  LEA.HI.X R3, R0, UR5, R3, 0x2, P2 ;  /* 0x0000000500037c11 */ /* 0x000fca00090f1403 */
[----:B------:R2:W-:Y:S04]  /*c0c0*/  @!P0 STG.E desc[UR8][R2.64], R11 ;  /* 0x0000000b02008986 */ /* 0x0005e8000c101908 */
[----:B------:R2:W-:Y:S02]  /*c0d0*/  @!P1 STG.E desc[UR8][R2.64+0x20], R9 ;  /* 0x0000200902009986 */ /* 0x0005e4000c101908 */
.L_x_59:
[----:B------:R-:W-:Y:S05]  /*c0e0*/  BSYNC B0 ;  /* 0x0000000000007941 */ /* 0x000fea0003800000 */
.L_x_58:
[----:B------:R-:W-:Y:S01]  /*c0f0*/  ULDC.64 UR4, c[0x0][0x730] ;  /* 0x0001cc0000047ab9 */ /* 0x000fe20000000a00 */
[-C--:B------:R-:W-:Y:S01]  /*c100*/  FMUL R90, R90, R10.reuse ;  /* 0x0000000a5a5a7220 */ /* 0x080fe20000400000 */
[----:B------:R-:W-:Y:S01]  /*c110*/  ISETP.NE.U32.AND P0, PT, RZ, UR4, PT ;  /* 0x00000004ff007c0c */ /* 0x000fe2000bf05070 */
[-C--:B------:R-:W-:Y:S01]  /*c120*/  FMUL R38, R91, R10.reuse ;  /* 0x0000000a5b267220 */ /* 0x080fe20000400000 */
[-C--:B------:R-:W-:Y:S01]  /*c130*/  FMUL R94, R94, R10.reuse ;  /* 0x0000000a5e5e7220 */ /* 0x080fe20000400000 */
[-C--:B------:R-:W-:Y:S01]  /*c140*/  FMUL R40, R95, R10.reuse ;  /* 0x0000000a5f287220 */ /* 0x080fe20000400000 */
[----:B------:R-:W-:Y:S01]  /*c150*/  ISETP.NE.AND.EX P0, PT, RZ, UR5, PT, P0 ;  /* 0x00000005ff007c0c */ /* 0x000fe2000bf05300 */
        /* <DEDUP_REMOVED lines=12> */
[----:B------:R-:W-:Y:S06]  /*c220*/  @P0 BRA `(.L_x_60) ;  /* 0x0000000000200947 */ /* 0x000fec0003800000 */
[----:B------:R-:W-:Y:S02]  /*c230*/  ULDC.64 UR4, c[0x0][0x728] ;  /* 0x0001ca0000047ab9 */ /* 0x000fe40000000a00 */
[----:B------:R-:W-:-:S04]  /*c240*/  ISETP.NE.U32.AND P0, PT, RZ, UR4, PT ;  /* 0x00000004ff007c0c */ /* 0x000fc8000bf05070 */
[----:B------:R-:W-:-:S13]  /*c250*/  ISETP.NE.AND.EX P0, PT, RZ, UR5, PT, P0 ;  /* 0x00000005ff007c0c */ /* 0x000fda000bf05300 */
[----:B------:R-:W-:Y:S05]  /*c260*/  @!P0 BRA `(.L_x_61) ;  /* 0x00000000000c8947 */ /* 0x000fea0003800000 */
[----:B-12---:R-:W1:Y:S02]  /*c270*/  LDC.64 R2, c[0x0][0x728] ;  /* 0x0001ca00ff027b82 */ /* 0x006e640000000a00 */
[----:B-1----:R4:W5:Y:S01]  /*c280*/  LDG.E R2, desc[UR8][R2.64] ;  /* 0x0000000802027981 */ /* 0x002962000c1e1900 */
[----:B------:R-:W-:Y:S05]  /*c290*/  BRA `(.L_x_60) ;  /* 0x0000000000047947 */ /* 0x000fea0003800000 */
.L_x_61:
[----:B--2---:R-:W3:Y:S02]  /*c2a0*/  LDC R2, c[0x0][0x720] ;  /* 0x0001c800ff027b82 */ /* 0x004ee40000000800 */
.L_x_60:
[----:B-1----:R-:W-:Y:S01]  /*c2b0*/  MOV R0, RZ ;  /* 0x000000ff00007202 */ /* 0x002fe20000000f00 */
[----:B---3-5:R-:W-:-:S03]  /*c2c0*/  IMAD.MOV.U32 R35, RZ, RZ, R2 ;  /* 0x000000ffff237224 */ /* 0x028fc600078e0002 */
[----:B------:R-:W-:-:S13]  /*c2d0*/  LOP3.LUT P0, RZ, R0, 0x1bf, RZ, 0xc0, !PT ;  /* 0x000001bf00ff7812 */ /* 0x000fda000780c0ff */
[----:B------:R-:W-:Y:S05]  /*c2e0*/  @!P0 BRA `(.L_x_62) ;  /* 0x0000000000408947 */ /* 0x000fea0003800000 */
[----:B------:R-:W-:Y:S01]  /*c2f0*/  MOV R0, 0x0 ;  /* 0x0000000000007802 */ /* 0x000fe20000000f00 */
[----:B------:R-:W-:Y:S01]  /*c300*/  ULDC.64 UR4, c[0x4][0x68] ;  /* 0x01001a0000047ab9 */ /* 0x000fe20000000a00 */
[----:B------:R-:W-:Y:S01]  /*c310*/  ULDC.64 UR6, c[0x4][0x8] ;  /* 0x0100020000067ab9 */ /* 0x000fe20000000a00 */
[----:B------:R-:W-:Y:S01]  /*c320*/  IMAD.U32 R4, RZ, RZ, UR4 ;  /* 0x00000004ff047e24 */ /* 0x000fe2000f8e00ff */
[----:B--2-4-:R1:W2:Y:S01]  /*c330*/  LDC.64 R2, c[0x4][R0] ;  /* 0x0100000000027b82 */ /* 0x0142a20000000a00 */
[----:B------:R-:W-:Y:S01]  /*c340*/  IMAD.U32 R5, RZ, RZ, UR5 ;  /* 0x00000005ff057e24 */ /* 0x000fe2000f8e00ff */
[----:B------:R-:W-:Y:S01]  /*c350*/  ULDC.64 UR4, c[0x4][0x70] ;  /* 0x01001c0000047ab9 */ /* 0x000fe20000000a00 */
[----:B------:R-:W-:Y:S02]  /*c360*/  IMAD.U32 R10, RZ, RZ, UR6 ;  /* 0x00000006ff0a7e24 */ /* 0x000fe4000f8e00ff */
[----:B------:R-:W-:Y:S02]  /*c370*/  IMAD.U32 R6, RZ, RZ, UR4 ;  /* 0x00000004ff067e24 */ /* 0x000fe4000f8e00ff */
[----:B------:R-:W-:-:S02]  /*c380*/  IMAD.U32 R7, RZ, RZ, UR5 ;  /* 0x00000005ff077e24 */ /* 0x000fc4000f8e00ff */
[----:B------:R-:W-:Y:S02]  /*c390*/  IMAD.U32 R11, RZ, RZ, UR7 ;  /* 0x00000007ff0b7e24 */ /* 0x000fe4000f8e00ff */
[----:B------:R-:W-:Y:S02]  /*c3a0*/  IMAD.MOV.U32 R8, RZ, RZ, 0x70 ;  /* 0x00000070ff087424 */ /* 0x000fe400078e00ff */
[----:B------:R-:W-:Y:S02]  /*c3b0*/  IMAD.MOV.U32 R12, RZ, RZ, 0x1 ;  /* 0x00000001ff0c7424 */ /* 0x000fe400078e00ff */
[----:B-1----:R-:W-:-:S07]  /*c3c0*/  IMAD.MOV.U32 R13, RZ, RZ, RZ ;  /* 0x000000ffff0d7224 */ /* 0x002fce00078e00ff */
[----:B------:R-:W-:-:S07]  /*c3d0*/  LEPC R20, `(.L_x_62) ;  /* 0x000000001014794e */ /* 0x000fce0000000000 */
[----:B--2---:R-:W-:Y:S05]  /*c3e0*/  CALL.ABS.NOINC R2 ;  /* 0x0000000002007343 */ /* 0x004fea0003c00000 */
.L_x_62:
[----:B------:R-:W-:Y:S02]  /*c3f0*/  IMAD.U32 R19, RZ, RZ, UR37 ;  /* 0x00000025ff137e24 */ /* 0x000fe4000f8e00ff */
[----:B------:R-:W-:-:S04]  /*c400*/  IMAD.U32 R0, RZ, RZ, UR36 ;  /* 0x00000024ff007e24 */ /* 0x000fc8000f8e00ff */
[----:B------:R-:W-:-:S04]  /*c410*/  IMAD R19, R0, 0x1200, R19 ;  /* 0x0000120000137824 */ /* 0x000fc800078e0213 */
[----:B------:R-:W-:-:S05]  /*c420*/  VIADD R0, R19, 0xffffee00 ;  /* 0xffffee0013007836 */ /* 0x000fca0000000000 */
        /* <DEDUP_REMOVED lines=18> */
.L_x_63:
[----:B------:R-:W1:Y:S01]  /*c550*/  S2R R4, SR_TID.X ;  /* 0x0000000000047919 */ /* 0x000e620000002100 */
[----:B------:R-:W-:Y:S01]  /*c560*/  ULDC.64 UR4, c[0x0][0x730] ;  /* 0x0001cc0000047ab9 */ /* 0x000fe20000000a00 */
[----:B------:R-:W-:Y:S01]  /*c570*/  VIADD R16, R16, 0x1f ;  /* 0x0000001f10107836 */ /* 0x000fe20000000000 */
[----:B------:R-:W-:Y:S01]  /*c580*/  ISETP.NE.U32.AND P0, PT, RZ, UR4, PT ;  /* 0x00000004ff007c0c */ /* 0x000fe2000bf05070 */
[----:B------:R-:W-:Y:S01]  /*c590*/  IMAD.SHL.U32 R17, R17, 0x40, RZ ;  /* 0x0000004011117824 */ /* 0x000fe200078e00ff */
[----:B------:R-:W-:Y:S02]  /*c5a0*/  BSSY B0, `(.L_x_64) ;  /* 0x000000e000007945 */ /* 0x000fe40003800000 */
[----:B------:R-:W-:-:S13]  /*c5b0*/  ISETP.NE.AND.EX P0, PT, RZ, UR5, PT, P0 ;  /* 0x00000005ff007c0c */ /* 0x000fda000bf05300 */
[----:B------:R-:W3:Y:S01]  /*c5c0*/  @P0 LDC R35, c[0x0][0x720] ;  /* 0x0001c800ff230b82 */ /* 0x000ee20000000800 */
[----:B------:R-:W-:Y:S01]  /*c5d0*/  ISETP.GT.U32.AND P0, PT, R16, 0x3e, PT ;  /* 0x0000003e1000780c */ /* 0x000fe20003f04070 */
[C---:B-1----:R-:W-:Y:S02]  /*c5e0*/  IMAD.SHL.U32 R0, R4.reuse, 0x2, RZ ;  /* 0x0000000204007824 */ /* 0x042fe400078e00ff */
[----:B--2---:R-:W-:-:S03]  /*c5f0*/  IMAD.SHL.U32 R2, R4, 0x10, RZ ;  /* 0x0000001004027824 */ /* 0x004fc600078e00ff */
[----:B----4-:R-:W-:Y:S02]  /*c600*/  LOP3.LUT R3, R0, 0x6, RZ, 0xc0, !PT ;  /* 0x0000000600037812 */ /* 0x010fe400078ec0ff */
[----:B------:R-:W-:-:S03]  /*c610*/  LOP3.LUT R5, R2, 0x180, RZ, 0xc0, !PT ;  /* 0x0000018002057812 */ /* 0x000fc600078ec0ff */
[----:B------:R-:W-:Y:S01]  /*c620*/  IMAD R3, R18, 0x400, R3 ;  /* 0x0000040012037824 */ /* 0x000fe200078e0203 */
[----:B------:R-:W-:Y:S02]  /*c630*/  LOP3.LUT R5, R5, 0x30, R0, 0xf8, !PT ;  /* 0x0000003005057812 */ /* 0x000fe400078ef800 */
[----:B------:R-:W-:-:S04]  /*c640*/  LOP3.LUT R0, R17, 0x40, RZ, 0xc0, !PT ;  /* 0x0000004011007812 */ /* 0x000fc800078ec0ff */
[----:B------:R-:W-:Y:S01]  /*c650*/  IADD3 R0, R5, R3, R0 ;  /* 0x0000000305007210 */ /* 0x000fe20007ffe000 */
[----:B------:R-:W-:Y:S06]  /*c660*/  @P0 BRA `(.L_x_65) ;  /* 0x0000000000040947 */ /* 0x000fec0003800000 */
[----:B------:R-:W-:-:S04]  /*c670*/  DEPBAR.LE SB0, 0x0 ;  /* 0x000080000000791a */ /* 0x000fc80000000000 */
.L_x_65:
[----:B------:R-:W-:Y:S05]  /*c680*/  BSYNC B0 ;  /* 0x0000000000007941 */ /* 0x000fea0003800000 */
.L_x_64:
[----:B------:R-:W-:Y:S05]  /*c690*/  WARPSYNC.ALL ;  /* 0x0000000000007948 */ /* 0x000fea0003800000 */
[----:B------:R-:W-:Y:S01]  /*c6a0*/  R2P PR, R4, 0x18 ;  /* 0x0000001804007804 */ /* 0x000fe20000000000 */
[----:B------:R-:W-:Y:S01]  /*c6b0*/  BAR.SYNC.DEFER_BLOCKING 0x1, 0x80 ;  /* 0x0042000000007b1d */ /* 0x000fe20000010000 */
[----:B------:R-:W-:Y:S02]  /*c6c0*/  IMAD.IADD R39, R19, 0x1, R0 ;  /* 0x0000000113277824 */ /* 0x000fe400078e0200 */
[-C--:B---3--:R-:W-:Y:S01]  /*c6d0*/  FMUL R0, R88, R35.reuse ;  /* 0x0000002358007220 */ /* 0x088fe20000400000 */
[-C--:B------:R-:W-:Y:S01]  /*c6e0*/  FMUL R3, R22, R35.reuse ;  /* 0x0000002316037220 */ /* 0x080fe20000400000 */
[----:B------:R-:W-:Y:S01]  /*c6f0*/  FMUL R25, R32, R35 ;  /* 0x0000002320197220 */ /* 0x000fe20000400000 */
[----:B------:R-:W-:-:S02]  /*c700*/  VIADD R2, R39, 0xffffee00 ;  /* 0xffffee0027027836 */ /* 0x000fc40000000000 */
[-C--:B------:R-:W-:Y:S01]  /*c710*/  FMUL R5, R38, R35.reuse ;  /* 0x0000002326057220 */ /* 0x080fe20000400000 */
[----:B------:R-:W-:Y:S01]  /*c720*/  VIADD R37, R39, 0xffffee20 ;  /* 0xffffee2027257836 */ /* 0x000fe20000000000 */
[----:B------:R-:W-:Y:S01]  /*c730*/  F2FP.SATFINITE.E4M3.F32.PACK_AB_MERGE_C R32, R3, R0, RZ ;  /* 0x000000000320723e */ /* 0x000fe200048070ff */
[----:B------:R-:W-:Y:S02]  /*c740*/  IMAD.MOV.U32 R0, RZ, RZ, 0x10 ;  /* 0x00000010ff007424 */ /* 0x000fe400078e00ff */
[-C--:B------:R-:W-:Y:S01]  /*c750*/  FMUL R4, R92, R35.reuse ;  /* 0x000000235c047220 */ /* 0x080fe20000400000 */
[-C--:B------:R-:W-:Y:S01]  /*c760*/  FMUL R7, R24, R35.reuse ;  /* 0x0000002318077220 */ /* 0x080fe20000400000 */
[----:B------:R-:W-:Y:S02]  /*c770*/  @P4 VIADD R37, R2, 0xffffffe0 ;  /* 0xffffffe002254836 */ /* 0x000fe40000000000 */
        /* <DEDUP_REMOVED lines=12> */
[----:B------:R-:W-:Y:S01]  /*c840*/  SEL R0, R0, 0xfffffff0, !P3 ;  /* 0xfffffff000007807 */ /* 0x000fe20005800000 */
        /* <DEDUP_REMOVED lines=14> */
[----:B------:R-:W-:Y:S01]  /*c930*/  F2FP.SATFINITE.E4M3.F32.PACK_AB_MERGE_C R34, R5, R2, RZ ;  /* 0x000000020522723e */ /* 0x000fe200048070ff */
[C---:B------:R-:W-:Y:S01]  /*c940*/  IMAD.IADD R2, R0.reuse, 0x1, R39 ;  /* 0x0000000100027824 */ /* 0x040fe200078e0227 */
[----:B------:R-:W-:Y:S01]  /*c950*/  F2FP.SATFINITE.E4M3.F32.PACK_AB_MERGE_C R4, R7, R4, RZ ;  /* 0x000000040704723e */ /* 0x000fe200048070ff */
[----:B------:R-:W-:Y:S01]  /*c960*/  IMAD.IADD R0, R0, 0x1, R37 ;  /* 0x0000000100007824 */ /* 0x000fe200078e0225 */
[----:B------:R-:W-:Y:S01]  /*c970*/  F2FP.SATFINITE.E4M3.F32.PACK_AB_MERGE_C R6, R9, R6, RZ ;  /* 0x000000060906723e */ /* 0x000fe200048070ff */
[----:B------:R1:W-:Y:S01]  /*c980*/  STS.U16 [R39+-0x1200], R32 ;  /* 0xffee002027007388 */ /* 0x0003e20000000400 */
[----:B------:R-:W-:Y:S01]  /*c990*/  F2FP.SATFINITE.E4M3.F32.PACK_AB_MERGE_C R11, R11, R8, RZ ;  /* 0x000000080b0b723e */ /* 0x000fe200048070ff */
[----:B------:R-:W-:Y:S01]  /*c9a0*/  BSSY B0, `(.L_x_66) ;  /* 0x000002d000007945 */ /* 0x000fe20003800000 */
[----:B------:R-:W-:Y:S01]  /*c9b0*/  F2FP.SATFINITE.E4M3.F32.PACK_AB_MERGE_C R13, R13, R10, RZ ;  /* 0x0000000a0d0d723e */ /* 0x000fe200048070ff */
[----:B------:R1:W-:Y:S01]  /*c9c0*/  STS.U16 [R39+-0x1000], R34 ;  /* 0xfff0002227007388 */ /* 0x0003e20000000400 */
[----:B------:R-:W-:-:S02]  /*c9d0*/  F2FP.SATFINITE.E4M3.F32.PACK_AB_MERGE_C R15, R15, R12, RZ ;  /* 0x0000000c0f0f723e */ /* 0x000fc400048070ff */
[----:B------:R-:W-:Y:S01]  /*c9e0*/  F2FP.SATFINITE.E4M3.F32.PACK_AB_MERGE_C R17, R17, R14, RZ ;  /* 0x0000000e1111723e */ /* 0x000fe200048070ff */
[----:B------:R1:W-:Y:S01]  /*c9f0*/  STS.U16 [R39+-0x11f8], R4 ;  /* 0xffee080427007388 */ /* 0x0003e20000000400 */
[----:B------:R-:W-:Y:S02]  /*ca00*/  F2FP.SATFINITE.E4M3.F32.PACK_AB_MERGE_C R16, R21, R16, RZ ;  /* 0x000000101510723e */ /* 0x000fe400048070ff */
[----:B------:R-:W-:Y:S01]  /*ca10*/  F2FP.SATFINITE.E4M3.F32.PACK_AB_MERGE_C R18, R23, R18, RZ ;  /* 0x000000121712723e */ /* 0x000fe200048070ff */
[----:B------:R1:W-:Y:S01]  /*ca20*/  STS.U16 [R39+-0xff8], R6 ;  /* 0xfff0080627007388 */ /* 0x0003e20000000400 */
[----:B------:R-:W-:Y:S02]  /*ca30*/  F2FP.SATFINITE.E4M3.F32.PACK_AB_MERGE_C R20, R25, R20, RZ ;  /* 0x000000141914723e */ /* 0x000fe400048070ff */
[----:B------:R-:W-:Y:S01]  /*ca40*/  F2FP.SATFINITE.E4M3.F32.PACK_AB_MERGE_C R22, R27, R22, RZ ;  /* 0x000000161b16723e */ /* 0x000fe200048070ff */
[----:B------:R1:W-:Y:S01]  /*ca50*/  STS.U16 [R2+-0x1200], R11 ;  /* 0xffee000b02007388 */ /* 0x0003e20000000400 */
[----:B------:R-:W-:-:S02]  /*ca60*/  F2FP.SATFINITE.E4M3.F32.PACK_AB_MERGE_C R29, R29, R24, RZ ;  /* 0x000000181d1d723e */ /* 0x000fc400048070ff */
[----:B------:R-:W-:Y:S01]  /*ca70*/  F2FP.SATFINITE.E4M3.F32.PACK_AB_MERGE_C R31, R31, R26, RZ ;  /* 0x0000001a1f1f723e */ /* 0x000fe200048070ff */
[----:B------:R1:W-:Y:S01]  /*ca80*/  STS.U16 [R2+-0x1000], R13 ;  /* 0xfff0000d02007388 */ /* 0x0003e20000000400 */
[----:B------:R-:W-:Y:S02]  /*ca90*/  F2FP.SATFINITE.E4M3.F32.PACK_AB_MERGE_C R33, R33, R28, RZ ;  /* 0x0000001c2121723e */ /* 0x000fe400048070ff */
[----:B------:R-:W-:Y:S01]  /*caa0*/  F2FP.SATFINITE.E4M3.F32.PACK_AB_MERGE_C R35, R35, R30, RZ ;  /* 0x0000001e2323723e */ /* 0x000fe200048070ff */
[----:B------:R1:W-:Y:S04]  /*cab0*/  STS.U16 [R2+-0x11f8], R15 ;  /* 0xffee080f02007388 */ /* 0x0003e80000000400 */
[----:B------:R1:W-:Y:S04]  /*cac0*/  STS.U16 [R2+-0xff8], R17 ;  /* 0xfff0081102007388 */ /* 0x0003e80000000400 */
[----:B------:R1:W-:Y:S04]  /*cad0*/  STS.U16 [R37], R16 ;  /* 0x0000001025007388 */ /* 0x0003e80000000400 */
[----:B------:R1:W-:Y:S04]  /*cae0*/  STS.U16 [R37+0x200], R18 ;  /* 0x0002001225007388 */ /* 0x0003e80000000400 */
[----:B------:R1:W-:Y:S04]  /*caf0*/  STS.U16 [R37+0x8], R20 ;  /* 0x0000081425007388 */ /* 0x0003e80000000400 */
[----:B------:R1:W-:Y:S04]  /*cb00*/  STS.U16 [R37+0x208], R22 ;  /* 0x0002081625007388 */ /* 0x0003e80000000400 */
[----:B------:R1:W-:Y:S04]  /*cb10*/  STS.U16 [R0], R29 ;  /* 0x0000001d00007388 */ /* 0x0003e80000000400 */
[----:B------:R1:W-:Y:S04]  /*cb20*/  STS.U16 [R0+0x200], R31 ;  /* 0x0002001f00007388 */ /* 0x0003e80000000400 */
[----:B------:R1:W-:Y:S04]  /*cb30*/  STS.U16 [R0+0x8], R33 ;  /* 0x0000082100007388 */ /* 0x0003e80000000400 */
[----:B------:R1:W-:Y:S01]  /*cb40*/  STS.U16 [R0+0x208], R35 ;  /* 0x0002082300007388 */ /* 0x0003e20000000400 */
[----:B------:R-:W-:Y:S01]  /*cb50*/  @!PT LDS RZ, [RZ] ;  /* 0x00000000fffff984 */ /* 0x000fe20000000800 */
[----:B------:R-:W-:Y:S01]  /*cb60*/  @!PT LDS RZ, [RZ] ;  /* 0x00000000fffff984 */ /* 0x000fe20000000800 */
[----:B------:R-:W-:Y:S01]  /*cb70*/  @!PT LDS RZ, [RZ] ;  /* 0x00000000fffff984 */ /* 0x000fe20000000800 */
[----:B------:R-:W-:Y:S01]  /*cb80*/  @!PT LDS RZ, [RZ] ;  /* 0x00000000fffff984 */ /* 0x000fe20000000800 */
[----:B------:R2:W-:Y:S06]  /*cb90*/  MEMBAR.ALL.CTA ;  /* 0x0000000000007992 */ /* 0x0005ec0000008000 */
[----:B--2---:R-:W2:Y:S02]  /*cba0*/  FENCE.VIEW.ASYNC.S ;  /* 0x00000000000073c6 */ /* 0x004ea40000000000 */
[----:B--2---:R-:W-:Y:S06]  /*cbb0*/  BAR.SYNC.DEFER_BLOCKING 0x1, 0x80 ;  /* 0x0042000000007b1d */ /* 0x004fec0000010000 */
[----:B-1----:R-:W-:Y:S05]  /*cbc0*/  @P0 BRA `(.L_x_67) ;  /* 0x0000000000280947 */ /* 0x002fea0003800000 */
[----:B------:R-:W-:Y:S01]  /*cbd0*/  S2UR UR44, SR_CTAID.Z ;  /* 0x00000000002c79c3 */ /* 0x000fe20000002700 */
[----:B------:R-:W-:Y:S01]  /*cbe0*/  R2UR UR40, R19 ;  /* 0x00000000132872ca */ /* 0x000fe200000e0000 */
[----:B------:R-:W-:Y:S01]  /*cbf0*/  ULDC.64 UR4, c[0x0][0x198] ;  /* 0x0000660000047ab9 */ /* 0x000fe20000000a00 */
[----:B------:R-:W-:Y:S01]  /*cc00*/  UMOV UR41, URZ ;  /* 0x0000003f00297c82 */ /* 0x000fe20008000000 */
[----:B------:R-:W-:-:S04]  /*cc10*/  UIADD3 UR4, UP0, UR4, 0x670, URZ ;  /* 0x0000067004047890 */ /* 0x000fc8000ff1e03f */
[----:B------:R-:W1:Y:S01]  /*cc20*/  S2UR UR43, SR_CTAID.Y ;  /* 0x00000000002b79c3 */ /* 0x000e620000002600 */
[----:B------:R-:W-:-:S05]  /*cc30*/  UIADD3.X UR5, URZ, UR5, URZ, UP0, !UPT ;  /* 0x000000053f057290 */ /* 0x000fca00087fe43f */
[----:B------:R-:W-:-:S09]  /*cc40*/  UIADD3 UR40, UR40, -0x1200, URZ ;  /* 0xffffee0028287890 */ /* 0x000fd2000fffe03f */
[----:B-1----:R1:W-:Y:S02]  /*cc50*/  UTMASTG.4D [UR40], [UR4] ;  /* 0x00000028040073b5 */ /* 0x0023e40008018000 */
[----:B-1----:R0:W-:Y:S02]  /*cc60*/  UTMACMDFLUSH ;  /* 0x00000000000079b7 */ /* 0x0021e40000000000 */
.L_x_67:
[----:B------:R-:W-:Y:S05]  /*cc70*/  BSYNC B0 ;  /* 0x0000000000007941 */ /* 0x000fea0003800000 */
.L_x_66:
[----:B------:R-:W-:Y:S01]  /*cc80*/  UIADD3 UR36, UR36, -0x1, URZ ;  /* 0xffffffff24247890 */ /* 0x000fe2000fffe03f */
[----:B------:R-:W-:-:S04]  /*cc90*/  DEPBAR.LE SB0, 0x0 ;  /* 0x000080000000791a */ /* 0x000fc80000000000 */
[----:B------:R-:W-:-:S04]  /*cca0*/  USHF.L.U32 UR4, UR36, 0x3, URZ ;  /* 0x0000000324047899 */ /* 0x000fc8000800063f */
[----:B------:R-:W-:-:S04]  /*ccb0*/  ULOP3.LUT UR4, UR4, 0x8, URZ, 0xe2, !UPT ;  /* 0x0000000804047892 */ /* 0x000fc8000f8ee23f */
[----:B------:R-:W-:-:S06]  /*ccc0*/  ULOP3.LUT UR4, UR4, 0x18, URZ, 0x3c, !UPT ;  /* 0x0000001804047892 */ /* 0x000fcc000f8e3c3f */
[----:B------:R-:W-:-:S04]  /*ccd0*/  IMAD.U32 R0, RZ, RZ, UR4 ;  /* 0x00000004ff007e24 */ /* 0x000fc8000f8e00ff */
[----:B------:R-:W-:Y:S01]  /*cce0*/  SYNCS.ARRIVE.TRANS64.A1T0 RZ, [R0+UR37+0xc090], RZ ;  /* 0x00c090ff00ff79a7 */ /* 0x000fe20008100025 */
[----:B------:R-:W-:Y:S05]  /*ccf0*/  EXIT ;  /* 0x000000000000794d */ /* 0x000fea0003800000 */
.L_x_6:
[----:B------:R-:W-:-:S08]  /*cd00*/  UISETP.NE.AND UP0, UPT, UR10, 0x1, UPT ;  /* 0x000000010a00788c */ /* 0x000fd0000bf05270 */
[----:B------:R-:W1:-:S00]  /*cd10*/  USETMAXREG.DEALLOC.CTAPOOL 0x18 ;  /* 0x00000018000079c8 */ /* 0x000e4000080e0500 */
[----:B------:R-:W-:-:S13]  /*cd20*/  PLOP3.LUT P0, PT, PT, PT, UP0, 0x80, 0x0 ;  /* 0x000000000000781c */ /* 0x000fda0003f0f008 */
[----:B------:R-:W-:Y:S05]  /*cd30*/  @P0 EXIT ;  /* 0x000000000000094d */ /* 0x000fea0003800000 */
[----:B------:R-:W2:Y:S01]  /*cd40*/  S2UR UR11, SR_CTAID.X ;  /* 0x00000000000b79c3 */ /* 0x000ea20000002500 */
[----:B------:R-:W-:Y:S01]  /*cd50*/  ELECT P3, URZ, PT ;  /* 0x00000000003f782f */ /* 0x000fe20003860000 */
[----:B------:R-:W-:Y:S01]  /*cd60*/  BSSY B0, `(.L_x_68) ;  /* 0x0000029000007945 */ /* 0x000fe20003800000 */
[----:B-1----:R-:W-:Y:S02]  /*cd70*/  IMAD.MOV.U32 R2, RZ, RZ, RZ ;  /* 0x000000ffff027224 */ /* 0x002fe400078e00ff */
[----:B------:R-:W-:Y:S02]  /*cd80*/  IMAD.MOV.U32 R8, RZ, RZ, RZ ;  /* 0x000000ffff087224 */ /* 0x000fe400078e00ff */
[----:B------:R-:W-:Y:S01]  /*cd90*/  IMAD.MOV.U32 R4, RZ, RZ, RZ ;  /* 0x000000ffff047224 */ /* 0x000fe200078e00ff */
[----:B------:R-:W1:Y:S08]  /*cda0*/  S2UR UR20, SR_CTAID.Y ;  /* 0x00000000001479c3 */ /* 0x000e700000002600 */
[----:B------:R-:W3:Y:S01]  /*cdb0*/  S2UR UR21, SR_CTAID.Z ;  /* 0x00000000001579c3 */ /* 0x000ee20000002700 */
[----:B--2---:R-:W-:Y:S01]  /*cdc0*/  USHF.L.U32 UR11, UR11, 0x7, URZ ;  /* 0x000000070b0b7899 */ /* 0x004fe2000800063f */
[----:B------:R-:W-:Y:S11]  /*cdd0*/  @!P3 BRA `(.L_x_69) ;  /* 0x000000000084b947 */ /* 0x000ff60003800000 */
[----:B------:R-:W2:Y:S01]  /*cde0*/  S2R R4, SR_CgaCtaId ;  /* 0x0000000000047919 */ /* 0x000ea20000008800 */
[----:B------:R-:W-:Y:S01]  /*cdf0*/  MOV R3, 0x400 ;  /* 0x0000040000037802 */ /* 0x000fe20000000f00 */
[----:B------:R-:W-:-:S03]  /*ce00*/  IMAD.MOV.U32 R5, RZ, RZ, 0x1 ;  /* 0x00000001ff057424 */ /* 0x000fc600078e00ff */
[----:B--2---:R-:W-:Y:S02]  /*ce10*/  LEA R4, R4, R3, 0x18 ;  /* 0x0000000304047211 */ /* 0x004fe400078ec0ff */
[----:B------:R-:W-:-:S04]  /*ce20*/  SHF.L.U32 R3, R5, 0x1f, RZ ;  /* 0x0000001f05037819 */ /* 0x000fc800000006ff */
[----:B------:R-:W2:Y:S02]  /*ce30*/  SYNCS.PHASECHK.TRANS64.TRYWAIT P0, [R4+URZ+0xc060], R3 ;  /* 0x00c06003040075a7 */ /* 0x000ea4000800017f */
[----:B--2---:R-:W-:Y:S05]  /*ce40*/  @!P0 BRA `(.L_x_70) ;  /* 0x0000001000908947 */ /* 0x004fea0003800000 */
.L_x_107:
[----:B------:R-:W-:Y:S01]  /*ce50*/  ULOP3.LUT UR4, UR6, 0x2, URZ, 0xfc, !UPT ;  /* 0x0000000206047892 */ /* 0x000fe2000f8efc3f */
[----:B--2---:R-:W-:-:S03]  /*ce60*/  @P2 IMAD.MOV.U32 R3, RZ, RZ, 0x1000 ;  /* 0x00001000ff032424 */ /* 0x004fc600078e00ff */
[----:B------:R-:W-:Y:S01]  /*ce70*/  UPRMT UR4, UR4, 0x9910, URZ ;  /* 0x0000991004047896 */ /* 0x000fe2000800003f */
[----:B------:R2:W-:Y:S03]  /*ce80*/  @P2 SYNCS.ARRIVE.TRANS64 RZ, [R4+URZ+0xc050], R3 ;  /* 0x00c0500304ff29a7 */ /* 0x0005e6000800003f */
[----:B------:R-:W-:-:S06]  /*ce90*/  UISETP.NE.AND UP0, UPT, UR4, 0x2, UPT ;  /* 0x000000020400788c */ /* 0x000fcc000bf05270 */
[----:B------:R-:W-:-:S13]  /*cea0*/  PLOP3.LUT P0, PT, PT, PT, UP0, 0x80, 0x0 ;  /* 0x000000000000781c */ /* 0x000fda0003f0f008 */
[----:B--2---:R-:W-:Y:S05]  /*ceb0*/  @P0 BRA `(.L_x_71) ;  /* 0x0000000000040947 */ /* 0x004fea0003800000 */
[----:B-1-3--:R-:W-:Y:S01]  /*cec0*/  BPT.TRAP 0x1 ;  /* 0x000000040000795c */ /* 0x00afe20000300000 */
.L_x_71:
[----:B------:R-:W-:-:S04]  /*ced0*/  LOP3.LUT P0, RZ, R0, 0x1f, RZ, 0xc0, !PT ;  /* 0x0000001f00ff7812 */ /* 0x000fc8000780c0ff */
[----:B------:R-:W-:-:S13]  /*cee0*/  PLOP3.LUT P0, PT, P0, P2, PT, 0x2a, 0x0 ;  /* 0x000000000000781c */ /* 0x000fda0000704572 */
[----:B------:R-:W-:Y:S05]  /*cef0*/  @P0 BRA `(.L_x_72) ;  /* 0x0000000000040947 */ /* 0x000fea0003800000 */
[----:B-1-3--:R-:W-:Y:S01]  /*cf00*/  BPT.TRAP 0x1 ;  /* 0x000000040000795c */ /* 0x00afe20000300000 */
.L_x_72:
[----:B------:R-:W-:Y:S01]  /*cf10*/  R2UR UR8, R4 ;  /* 0x00000000040872ca */ /* 0x000fe200000e0000 */
[----:B------:R-:W-:Y:S01]  /*cf20*/  ULDC.64 UR4, c[0x0][0x198] ;  /* 0x0000660000047ab9 */ /* 0x000fe20000000a00 */
[----:B------:R-:W-:Y:S01]  /*cf30*/  UMOV UR14, 0x0 ;  /* 0x00000000000e7882 */ /* 0x000fe20000000000 */
[----:B------:R-:W-:Y:S01]  /*cf40*/  UIADD3 UR4, UP0, UR4, 0xf0, URZ ;  /* 0x000000f004047890 */ /* 0x000fe2000ff1e03f */
[----:B------:R-:W-:Y:S01]  /*cf50*/  IMAD.MOV.U32 R4, RZ, RZ, 0x1 ;  /* 0x00000001ff047424 */ /* 0x000fe200078e00ff */
[----:B------:R-:W-:Y:S01]  /*cf60*/  UMOV UR15, 0x10000000 ;  /* 0x10000000000f7882 */ /* 0x000fe20000000000 */
[----:B------:R-:W-:Y:S01]  /*cf70*/  UMOV UR10, URZ ;  /* 0x0000003f000a7c82 */ /* 0x000fe20008000000 */
[----:B------:R-:W-:Y:S01]  /*cf80*/  UIADD3.X UR5, URZ, UR5, URZ, UP0, !UPT ;  /* 0x000000053f057290 */ /* 0x000fe200087fe43f */
[----:B------:R-:W-:Y:S01]  /*cf90*/  IMAD.MOV.U32 R8, RZ, RZ, 0x40 ;  /* 0x00000040ff087424 */ /* 0x000fe200078e00ff */
[----:B-1----:R-:W-:Y:S01]  /*cfa0*/  UMOV UR12, UR20 ;  /* 0x00000014000c7c82 */ /* 0x002fe20008000000 */
[----:B---3--:R-:W-:-:S03]  /*cfb0*/  UMOV UR13, UR21 ;  /* 0x00000015000d7c82 */ /* 0x008fc60008000000 */
[----:B------:R-:W-:-:S09]  /*cfc0*/  UIADD3 UR9, UR8, 0xc050, URZ ;  /* 0x0000c05008097890 */ /* 0x000fd2000fffe03f */
[----:B------:R2:W-:Y:S02]  /*cfd0*/  UTMALDG.4D [UR8], [UR4], desc[UR14] ;  /* 0x00000e08040075b4 */ /* 0x0005e40008019000 */
[----:B--2---:R-:W-:Y:S01]  /*cfe0*/  NOP ;  /* 0x0000000000007918 */ /* 0x004fe20000000000 */
.L_x_69:
[----:B-1-3--:R-:W-:Y:S05]  /*cff0*/  BSYNC B0 ;  /* 0x0000000000007941 */ /* 0x00afea0003800000 */
.L_x_68:
[----:B------:R-:W1:Y:S01]  /*d000*/  LDC R3, c[0x0][0x28c] ;  /* 0x0000a300ff037b82 */ /* 0x000e620000000800 */
[----:B------:R-:W-:Y:S01]  /*d010*/  BSSY B0, `(.L_x_73) ;  /* 0x0000023000007945 */ /* 0x000fe20003800000 */
[----:B-1----:R-:W-:-:S13]  /*d020*/  ISETP.GT.AND P4, PT, R3, RZ, P3 ;  /* 0x000000ff0300720c */ /* 0x002fda0001f84270 */
[----:B------:R-:W-:Y:S05]  /*d030*/  @!P4 BRA `(.L_x_74) ;  /* 0x000000000080c947 */ /* 0x000fea0003800000 */
[----:B------:R-:W1:Y:S01]  /*d040*/  S2R R5, SR_CgaCtaId ;  /* 0x0000000000057919 */ /* 0x000e620000008800 */
[----:B------:R-:W-:-:S04]  /*d050*/  MOV R2, 0x400 ;  /* 0x0000040000027802 */ /* 0x000fc80000000f00 */
[----:B-1----:R-:W-:Y:S01]  /*d060*/  LEA R5, R5, R2, 0x18 ;  /* 0x0000000205057211 */ /* 0x002fe200078ec0ff */
[----:B------:R-:W-:-:S05]  /*d070*/  IMAD.MOV.U32 R2, RZ, RZ, 0x1 ;  /* 0x00000001ff027424 */ /* 0x000fca00078e00ff */
[----:B------:R-:W-:-:S04]  /*d080*/  SHF.L.U32 R2, R2, 0x1f, RZ ;  /* 0x0000001f02027819 */ /* 0x000fc800000006ff */
[----:B------:R-:W1:Y:S02]  /*d090*/  SYNCS.PHASECHK.TRANS64.TRYWAIT P0, [R5+URZ+0xc028], R2 ;  /* 0x00c02802050075a7 */ /* 0x000e64000800017f */
[----:B-1----:R-:W-:Y:S05]  /*d0a0*/  @!P0 BRA `(.L_x_75) ;  /* 0x00000010000c8947 */ /* 0x002fea0003800000 */
.L_x_108:
[----:B------:R-:W-:Y:S01]  /*d0b0*/  ULOP3.LUT UR4, UR6, 0x2, URZ, 0xfc, !UPT ;  /* 0x0000000206047892 */ /* 0x000fe2000f8efc3f */
[----:B-1----:R-:W-:-:S03]  /*d0c0*/  @P2 IMAD.MOV.U32 R2, RZ, RZ, 0x2000 ;  /* 0x00002000ff022424 */ /* 0x002fc600078e00ff */
[----:B------:R-:W-:Y:S01]  /*d0d0*/  UPRMT UR4, UR4, 0x9910, URZ ;  /* 0x0000991004047896 */ /* 0x000fe2000800003f */
[----:B------:R1:W-:Y:S03]  /*d0e0*/  @P2 SYNCS.ARRIVE.TRANS64 RZ, [R5+URZ+0xc000], R2 ;  /* 0x00c0000205ff29a7 */ /* 0x0003e6000800003f */
[----:B------:R-:W-:-:S06]  /*d0f0*/  UISETP.NE.AND UP0, UPT, UR4, 0x2, UPT ;  /* 0x000000020400788c */ /* 0x000fcc000bf05270 */
[----:B------:R-:W-:-:S13]  /*d100*/  PLOP3.LUT P0, PT, PT, PT, UP0, 0x80, 0x0 ;  /* 0x000000000000781c */ /* 0x000fda0003f0f008 */
[----:B-1----:R-:W-:Y:S05]  /*d110*/  @P0 BRA `(.L_x_76) ;  /* 0x0000000000040947 */ /* 0x002fea0003800000 */
[----:B------:R-:W-:Y:S01]  /*d120*/  BPT.TRAP 0x1 ;  /* 0x000000040000795c */ /* 0x000fe20000300000 */
.L_x_76:
[----:B------:R-:W-:-:S04]  /*d130*/  LOP3.LUT P0, RZ, R0, 0x1f, RZ, 0xc0, !PT ;  /* 0x0000001f00ff7812 */ /* 0x000fc8000780c0ff */
[----:B------:R-:W-:-:S13]  /*d140*/  PLOP3.LUT P0, PT, P0, P2, PT, 0x2a, 0x0 ;  /* 0x000000000000781c */ /* 0x000fda0000704572 */
[----:B------:R-:W-:Y:S05]  /*d150*/  @P0 BRA `(.L_x_77) ;  /* 0x0000000000040947 */ /* 0x000fea0003800000 */
[----:B------:R-:W-:Y:S01]  /*d160*/  BPT.TRAP 0x1 ;  /* 0x000000040000795c */ /* 0x000fe20000300000 */
.L_x_77:
        /* <DEDUP_REMOVED lines=8> */
[----:B------:R-:W-:-:S05]  /*d1f0*/  UMOV UR19, URZ ;  /* 0x0000003f00137c82 */ /* 0x000fca0008000000 */
[----:B------:R-:W-:Y:S02]  /*d200*/  UIADD3 UR16, UR17, 0x2000, URZ ;  /* 0x0000200011107890 */ /* 0x000fe4000fffe03f */
[----:B------:R-:W-:-:S09]  /*d210*/  UIADD3 UR17, UR17, 0xc000, URZ ;  /* 0x0000c00011117890 */ /* 0x000fd2000fffe03f */
[----:B------:R1:W-:Y:S02]  /*d220*/  UTMALDG.4D [UR16], [UR4], desc[UR8] ;  /* 0x00000810040075b4 */ /* 0x0003e40008019000 */
[----:B-1----:R-:W-:Y:S01]  /*d230*/  NOP ;  /* 0x0000000000007918 */ /* 0x002fe20000000000 */
.L_x_74:
[----:B------:R-:W-:Y:S05]  /*d240*/  BSYNC B0 ;  /* 0x0000000000007941 */ /* 0x000fea0003800000 */
.L_x_73:
[----:B------:R-:W-:Y:S04]  /*d250*/  BSSY B0, `(.L_x_78) ;  /* 0x0000025000007945 */ /* 0x000fe80003800000 */
[----:B------:R-:W-:Y:S05]  /*d260*/  @!P3 BRA `(.L_x_79) ;  /* 0x00000000008cb947 */ /* 0x000fea0003800000 */
[----:B------:R-:W1:Y:S01]  /*d270*/  S2R R6, SR_CgaCtaId ;  /* 0x0000000000067919 */ /* 0x000e620000008800 */
[----:B------:R-:W-:-:S04]  /*d280*/  MOV R5, 0x400 ;  /* 0x0000040000057802 */ /* 0x000fc80000000f00 */
[----:B-1----:R-:W-:Y:S01]  /*d290*/  LEA R7, R6, R5, 0x18 ;  /* 0x0000000506077211 */ /* 0x002fe200078ec0ff */
[----:B------:R-:W-:-:S04]  /*d2a0*/  IMAD.MOV.U32 R6, RZ, RZ, 0x1 ;  /* 0x00000001ff067424 */ /* 0x000fc800078e00ff */
[----:B------:R-:W-:Y:S01]  /*d2b0*/  IMAD R5, R4, 0x8, R7 ;  /* 0x0000000804057824 */ /* 0x000fe200078e0207 */
[----:B------:R-:W-:-:S04]  /*d2c0*/  SHF.L.U32 R6, R6, 0x1f, RZ ;  /* 0x0000001f06067819 */ /* 0x000fc800000006ff */
[----:B------:R-:W1:Y:S02]  /*d2d0*/  SYNCS.PHASECHK.TRANS64.TRYWAIT P0, [R5+URZ+0xc060], R6 ;  /* 0x00c06006050075a7 */ /* 0x000e64000800017f */
[----:B-1----:R-:W-:Y:S05]  /*d2e0*/  @!P0 BRA `(.L_x_80) ;  /* 0x0000000c00908947 */ /* 0x002fea0003800000 */
.L_x_109:
        /* <DEDUP_REMOVED lines=8> */
.L_x_81:
[----:B------:R-:W-:-:S04]  /*d370*/  LOP3.LUT P0, RZ, R0, 0x1f, RZ, 0xc0, !PT ;  /* 0x0000001f00ff7812 */ /* 0x000fc8000780c0ff */
[----:B------:R-:W-:-:S13]  /*d380*/  PLOP3.LUT P0, PT, P0, P2, PT, 0x2a, 0x0 ;  /* 0x000000000000781c */ /* 0x000fda0000704572 */
[----:B------:R-:W-:Y:S05]  /*d390*/  @P0 BRA `(.L_x_82) ;  /* 0x0000000000040947 */ /* 0x000fea0003800000 */
[----:B------:R-:W-:Y:S01]  /*d3a0*/  BPT.TRAP 0x1 ;  /* 0x000000040000795c */ /* 0x000fe20000300000 */
.L_x_82:
[----:B------:R-:W-:Y:S01]  /*d3b0*/  R2UR UR16, R4 ;  /* 0x00000000041072ca */ /* 0x000fe200000e0000 */
[----:B------:R-:W-:Y:S01]  /*d3c0*/  ULDC.64 UR8, c[0x0][0x198] ;  /* 0x0000660000087ab9 */ /* 0x000fe20000000a00 */
[----:B------:R-:W-:Y:S01]  /*d3d0*/  R2UR UR4, R7 ;  /* 0x00000000070472ca */ /* 0x000fe200000e0000 */
[----:B------:R-:W-:Y:S01]  /*d3e0*/  UIADD3 UR8, UP0, UR8, 0xf0, URZ ;  /* 0x000000f008087890 */ /* 0x000fe2000ff1e03f */
[----:B------:R-:W-:Y:S01]  /*d3f0*/  R2UR UR19, R8 ;  /* 0x00000000081372ca */ /* 0x000fe200000e0000 */
[----:B------:R-:W-:Y:S01]  /*d400*/  UMOV UR5, 0x10000000 ;  /* 0x1000000000057882 */ /* 0x000fe20000000000 */
[----:B------:R-:W-:Y:S01]  /*d410*/  R2UR UR17, R5 ;  /* 0x00000000051172ca */ /* 0x000fe200000e0000 */
[----:B------:R-:W-:Y:S01]  /*d420*/  UIADD3.X UR9, URZ, UR9, URZ, UP0, !UPT ;  /* 0x000000093f097290 */ /* 0x000fe200087fe43f */
[----:B------:R-:W-:-:S07]  /*d430*/  UMOV UR18, URZ ;  /* 0x0000003f00127c82 */ /* 0x000fce0008000000 */
[----:B------:R-:W-:Y:S02]  /*d440*/  ULEA UR16, UR16, UR4, 0xc ;  /* 0x0000000410107291 */ /* 0x000fe4000f8e603f */
[----:B------:R-:W-:Y:S02]  /*d450*/  UIADD3 UR19, UR11, UR19, URZ ;  /* 0x000000130b137290 */ /* 0x000fe4000fffe03f */
[----:B------:R-:W-:Y:S01]  /*d460*/  UIADD3 UR17, UR17, 0xc050, URZ ;  /* 0x0000c05011117890 */ /* 0x000fe2000fffe03f */
[----:B------:R-:W-:-:S08]  /*d470*/  UMOV UR4, 0x0 ;  /* 0x0000000000047882 */ /* 0x000fd00000000000 */
[----:B------:R1:W-:Y:S02]  /*d480*/  UTMALDG.4D [UR16], [UR8], desc[UR4] ;  /* 0x00000410080075b4 */ /* 0x0003e40008019000 */
[----:B-1----:R-:W-:Y:S01]  /*d490*/  NOP ;  /* 0x0000000000007918 */ /* 0x002fe20000000000 */
.L_x_79:
[----:B------:R-:W-:Y:S05]  /*d4a0*/  BSYNC B0 ;  /* 0x0000000000007941 */ /* 0x000fea0003800000 */
.L_x_78:
[----:B------:R-:W-:Y:S01]  /*d4b0*/  BSSY B0, `(.L_x_83) ;  /* 0x0000027000007945 */ /* 0x000fe20003800000 */
[----:B------:R-:W-:-:S03]  /*d4c0*/  IMAD.MOV.U32 R8, RZ, RZ, RZ ;  /* 0x000000ffff087224 */ /* 0x000fc600078e00ff */
[----:B------:R-:W-:Y:S05]  /*d4d0*/  @!P4 BRA `(.L_x_84) ;  /* 0x000000000090c947 */ /* 0x000fea0003800000 */
[----:B------:R-:W1:Y:S01]  /*d4e0*/  S2R R5, SR_CgaCtaId ;  /* 0x0000000000057919 */ /* 0x000e620000008800 */
[----:B------:R-:W-:Y:S01]  /*d4f0*/  MOV R4, 0x400 ;  /* 0x0000040000047802 */ /* 0x000fe20000000f00 */
[----:B------:R-:W-:-:S05]  /*d500*/  IMAD.MOV.U32 R7, RZ, RZ, 0x1 ;  /* 0x00000001ff077424 */ /* 0x000fca00078e00ff */
[----:B------:R-:W-:Y:S02]  /*d510*/  SHF.L.U32 R7, R7, 0x1f, RZ ;  /* 0x0000001f07077819 */ /* 0x000fe400000006ff */
[----:B-1----:R-:W-:-:S05]  /*d520*/  LEA R5, R5, R4, 0x18 ;  /* 0x0000000405057211 */ /* 0x002fca00078ec0ff */
[----:B------:R-:W-:-:S04]  /*d530*/  IMAD R4, R2, 0x8, R5 ;  /* 0x0000000802047824 */ /* 0x000fc800078e0205 */
[----:B------:R-:W1:Y:S02]  /*d540*/  SYNCS.PHASECHK.TRANS64.TRYWAIT P0, [R4+URZ+0xc028], R7 ;  /* 0x00c02807040075a7 */ /* 0x000e64000800017f */
[----:B-1----:R-:W-:Y:S05]  /*d550*/  @!P0 BRA `(.L_x_85) ;  /* 0x0000000c00088947 */ /* 0x002fea0003800000 */
.L_x_110:
        /* <DEDUP_REMOVED lines=8> */
.L_x_86:
[----:B------:R-:W-:-:S04]  /*d5e0*/  LOP3.LUT P0, RZ, R0, 0x1f, RZ, 0xc0, !PT ;  /* 0x0000001f00ff7812 */ /* 0x000fc8000780c0ff */
[----:B------:R-:W-:-:S13]  /*d5f0*/  PLOP3.LUT P0, PT, P0, P2, PT, 0x2a, 0x0 ;  /* 0x000000000000781c */ /* 0x000fda0000704572 */
[----:B------:R-:W-:Y:S05]  /*d600*/  @P0 BRA `(.L_x_87) ;  /* 0x0000000000040947 */ /* 0x000fea0003800000 */
[----:B------:R-:W-:Y:S01]  /*d610*/  BPT.TRAP 0x1 ;  /* 0x000000040000795c */ /* 0x000fe20000300000 */
.L_x_87:
[----:B------:R-:W-:Y:S01]  /*d620*/  IMAD R5, R2, 0x2000, R5 ;  /* 0x0000200002057824 */ /* 0x000fe200078e0205 */
[----:B------:R-:W-:Y:S01]  /*d630*/  R2UR UR17, R4 ;  /* 0x00000000041172ca */ /* 0x000fe200000e0000 */
[----:B------:R-:W-:Y:S01]  /*d640*/  ULDC.64 UR4, c[0x0][0x198] ;  /* 0x0000660000047ab9 */ /* 0x000fe20000000a00 */
[----:B------:R-:W-:Y:S01]  /*d650*/  UMOV UR8, 0x0 ;  /* 0x0000000000087882 */ /* 0x000fe20000000000 */
[----:B------:R-:W-:Y:S01]  /*d660*/  UIADD3 UR4, UP0, UR4, 0x2f0, URZ ;  /* 0x000002f004047890 */ /* 0x000fe2000ff1e03f */
[----:B------:R-:W-:Y:S01]  /*d670*/  R2UR UR16, R5 ;  /* 0x00000000051072ca */ /* 0x000fe200000e0000 */
[----:B------:R-:W-:Y:S01]  /*d680*/  UMOV UR9, 0x10000000 ;  /* 0x1000000000097882 */ /* 0x000fe20000000000 */
[----:B------:R-:W-:Y:S01]  /*d690*/  UMOV UR18, URZ ;  /* 0x0000003f00127c82 */ /* 0x000fe20008000000 */
[----:B------:R-:W-:Y:S01]  /*d6a0*/  UIADD3.X UR5, URZ, UR5, URZ, UP0, !UPT ;  /* 0x000000053f057290 */ /* 0x000fe200087fe43f */
[----:B------:R-:W-:Y:S01]  /*d6b0*/  VIADD R2, R2, 0x1 ;  /* 0x0000000102027836 */ /* 0x000fe20000000000 */
[----:B------:R-:W-:Y:S01]  /*d6c0*/  UMOV UR19, URZ ;  /* 0x0000003f00137c82 */ /* 0x000fe20008000000 */
[----:B------:R-:W-:-:S03]  /*d6d0*/  IMAD.MOV.U32 R8, RZ, RZ, 0x1 ;  /* 0x00000001ff087424 */ /* 0x000fc600078e00ff */
[----:B------:R-:W-:-:S04]  /*d6e0*/  UIADD3 UR17, UR17, 0xc000, URZ ;  /* 0x0000c00011117890 */ /* 0x000fc8000fffe03f */
[----:B------:R-:W-:-:S09]  /*d6f0*/  UIADD3 UR16, UR16, 0x2000, URZ ;  /* 0x0000200010107890 */ /* 0x000fd2000fffe03f */
[----:B------:R1:W-:Y:S02]  /*d700*/  UTMALDG.4D [UR16], [UR4], desc[UR8] ;  /* 0x00000810040075b4 */ /* 0x0003e40008019000 */
[----:B-1----:R-:W-:Y:S01]  /*d710*/  NOP ;  /* 0x0000000000007918 */ /* 0x002fe20000000000 */
.L_x_84:
[----:B------:R-:W-:Y:S05]  /*d720*/  BSYNC B0 ;  /* 0x0000000000007941 */ /* 0x000fea0003800000 */
.L_x_83:
[----:B------:R-:W-:-:S13]  /*d730*/  ISETP.GE.AND P0, PT, R3, 0x81, PT ;  /* 0x000000810300780c */ /* 0x000fda0003f06270 */
[----:B------:R-:W-:Y:S05]  /*d740*/  @!P0 EXIT ;  /* 0x000000000000894d */ /* 0x000fea0003800000 */
[----:B------:R-:W-:Y:S01]  /*d750*/  VIADD R3, R3, 0x7f ;  /* 0x0000007f03037836 */ /* 0x000fe20000000000 */
[----:B------:R-:W-:Y:S01]  /*d760*/  LOP3.LUT P0, RZ, R0, 0x1f, RZ, 0xc0, !PT ;  /* 0x0000001f00ff7812 */ /* 0x000fe2000780c0ff */
[----:B------:R-:W-:Y:S03]  /*d770*/  BSSY B0, `(.L_x_88) ;  /* 0x000005a000007945 */ /* 0x000fe60003800000 */
[----:B------:R-:W-:Y:S02]  /*d780*/  SHF.R.S32.HI R0, RZ, 0x1f, R3 ;  /* 0x0000001fff007819 */ /* 0x000fe40000011403 */
[----:B------:R-:W-:Y:S02]  /*d790*/  PLOP3.LUT P0, PT, P0, P2, PT, 0x2a, 0x0 ;  /* 0x000000000000781c */ /* 0x000fe40000704572 */
[----:B------:R-:W-:Y:S01]  /*d7a0*/  LEA.HI R0, R0, R3, RZ, 0x7 ;  /* 0x0000000300007211 */ /* 0x000fe200078f38ff */
[----:B------:R-:W-:-:S03]  /*d7b0*/  IMAD.U32 R3, RZ, RZ, UR6 ;  /* 0x00000006ff037e24 */ /* 0x000fc6000f8e00ff */
[----:B------:R-:W-:Y:S02]  /*d7c0*/  SHF.R.S32.HI R4, RZ, 0x7, R0 ;  /* 0x00000007ff047819 */ /* 0x000fe40000011400 */
[----:B------:R-:W-:Y:S01]  /*d7d0*/  LOP3.LUT R0, R3, 0x2, RZ, 0xfc, !PT ;  /* 0x0000000203007812 */ /* 0x000fe200078efcff */
[----:B------:R-:W-:Y:S02]  /*d7e0*/  IMAD.MOV.U32 R3, RZ, RZ, 0x1 ;  /* 0x00000001ff037424 */ /* 0x000fe400078e00ff */
[----:B------:R-:W-:-:S07]  /*d7f0*/  IMAD.SHL.U32 R4, R4, 0x2, RZ ;  /* 0x0000000204047824 */ /* 0x000fce00078e00ff */
.L_x_99:
[----:B------:R-:W-:Y:S04]  /*d800*/  BSSY B1, `(.L_x_89) ;  /* 0x0000025000017945 */ /* 0x000fe80003800000 */
[----:B------:R-:W-:Y:S05]  /*d810*/  @!P3 BRA `(.L_x_90) ;  /* 0x00000000008cb947 */ /* 0x000fea0003800000 */
[----:B------:R-:W1:Y:S01]  /*d820*/  S2R R6, SR_CgaCtaId ;  /* 0x0000000000067919 */ /* 0x000e620000008800 */
[----:B------:R-:W-:-:S04]  /*d830*/  MOV R5, 0x400 ;  /* 0x0000040000057802 */ /* 0x000fc80000000f00 */
[----:B-1----:R-:W-:Y:S02]  /*d840*/  LEA R7, R6, R5, 0x18 ;  /* 0x0000000506077211 */ /* 0x002fe400078ec0ff */
[----:B------:R-:W-:-:S03]  /*d850*/  SHF.L.U32 R5, R3, 0x1f, RZ ;  /* 0x0000001f03057819 */ /* 0x000fc600000006ff */
[----:B------:R-:W-:-:S04]  /*d860*/  IMAD R6, R2, 0x8, R7 ;  /* 0x0000000802067824 */ /* 0x000fc800078e0207 */
[----:B------:R-:W1:Y:S02]  /*d870*/  SYNCS.PHASECHK.TRANS64.TRYWAIT P4, [R6+URZ+0xc028], R5 ;  /* 0x00c02805060075a7 */ /* 0x000e64000808017f */
[----:B-1----:R-:W-:Y:S05]  /*d880*/  @!P4 BRA `(.L_x_91) ;  /* 0x000000080050c947 */ /* 0x002fea0003800000 */
.L_x_111:
[----:B-1----:R-:W-:-:S04]  /*d890*/  @P2 IMAD.MOV.U32 R5, RZ, RZ, 0x2000 ;  /* 0x00002000ff052424 */ /* 0x002fc800078e00ff */
[----:B------:R1:W-:Y:S02]  /*d8a0*/  @P2 SYNCS.ARRIVE.TRANS64 RZ, [R6+URZ+0xc000], R5 ;  /* 0x00c0000506ff29a7 */ /* 0x0003e4000800003f */
[----:B-1----:R-:W-:-:S04]  /*d8b0*/  PRMT R5, R0, 0x9910, RZ ;  /* 0x0000991000057816 */ /* 0x002fc800000000ff */
[----:B------:R-:W-:-:S13]  /*d8c0*/  ISETP.NE.AND P4, PT, R5, 0x2, PT ;  /* 0x000000020500780c */ /* 0x000fda0003f85270 */
[----:B------:R-:W-:Y:S05]  /*d8d0*/  @P4 BRA `(.L_x_92) ;  /* 0x0000000000044947 */ /* 0x000fea0003800000 */
[----:B------:R-:W-:Y:S01]  /*d8e0*/  BPT.TRAP 0x1 ;  /* 0x000000040000795c */ /* 0x000fe20000300000 */
.L_x_92:
[----:B------:R-:W-:Y:S05]  /*d8f0*/  @P0 BRA `(.L_x_93) ;  /* 0x0000000000040947 */ /* 0x000fea0003800000 */
[----:B------:R-:W-:Y:S01]  /*d900*/  BPT.TRAP 0x1 ;  /* 0x000000040000795c */ /* 0x000fe20000300000 */
.L_x_93:
[----:B------:R-:W-:Y:S01]  /*d910*/  IMAD R7, R2, 0x2000, R7 ;  /* 0x0000200002077824 */ /* 0x000fe200078e0207 */
[----:B------:R-:W-:Y:S01]  /*d920*/  R2UR UR17, R6 ;  /* 0x00000000061172ca */ /* 0x000fe200000e0000 */
[----:B------:R-:W-:Y:S01]  /*d930*/  ULDC.64 UR4, c[0x0][0x198] ;  /* 0x0000660000047ab9 */ /* 0x000fe20000000a00 */
[----:B------:R-:W-:Y:S01]  /*d940*/  R2UR UR19, R8 ;  /* 0x00000000081372ca */ /* 0x000fe200000e0000 */
[----:B------:R-:W-:Y:S01]  /*d950*/  UIADD3 UR4, UP0, UR4, 0x1f0, URZ ;  /* 0x000001f004047890 */ /* 0x000fe2000ff1e03f */
[----:B------:R-:W-:Y:S01]  /*d960*/  R2UR UR16, R7 ;  /* 0x00000000071072ca */ /* 0x000fe200000e0000 */
[----:B------:R-:W-:Y:S01]  /*d970*/  UMOV UR8, 0x0 ;  /* 0x0000000000087882 */ /* 0x000fe20000000000 */
[----:B------:R-:W-:Y:S01]  /*d980*/  UMOV UR9, 0x10000000 ;  /* 0x1000000000097882 */ /* 0x000fe20000000000 */
[----:B------:R-:W-:Y:S01]  /*d990*/  UIADD3.X UR5, URZ, UR5, URZ, UP0, !UPT ;  /* 0x000000053f057290 */ /* 0x000fe200087fe43f */
[----:B------:R-:W-:Y:S01]  /*d9a0*/  VIADD R5, R2, 0x1 ;  /* 0x0000000102057836 */ /* 0x000fe20000000000 */
[----:B------:R-:W-:-:S04]  /*d9b0*/  UMOV UR18, URZ ;  /* 0x0000003f00127c82 */ /* 0x000fc80008000000 */
[----:B------:R-:W-:Y:S01]  /*d9c0*/  UIADD3 UR17, UR17, 0xc000, URZ ;  /* 0x0000c00011117890 */ /* 0x000fe2000fffe03f */
[----:B------:R-:W-:Y:S01]  /*d9d0*/  ISETP.NE.AND P4, PT, R5, 0x5, PT ;  /* 0x000000050500780c */ /* 0x000fe20003f85270 */
[----:B------:R-:W-:Y:S02]  /*d9e0*/  USHF.L.U32 UR19, UR19, 0x7, URZ ;  /* 0x0000000713137899 */ /* 0x000fe4000800063f */
[----:B------:R-:W-:Y:S01]  /*d9f0*/  UIADD3 UR16, UR16, 0x2000, URZ ;  /* 0x0000200010107890 */ /* 0x000fe2000fffe03f */
[----:B------:R-:W-:-:S04]  /*da00*/  SEL R2, RZ, 0x1, P4 ;  /* 0x00000001ff027807 */ /* 0x000fc80002000000 */
[----:B------:R-:W-:Y:S02]  /*da10*/  LOP3.LUT R3, R3, R2, RZ, 0x3c, !PT ;  /* 0x0000000203037212 */ /* 0x000fe400078e3cff */
[----:B------:R-:W-:Y:S02]  /*da20*/  SEL R2, R5, RZ, P4 ;  /* 0x000000ff05027207 */ /* 0x000fe40002000000 */
[----:B------:R1:W-:Y:S02]  /*da30*/  UTMALDG.4D [UR16], [UR4], desc[UR8] ;  /* 0x00000810040075b4 */ /* 0x0003e40008019000 */
[----:B-1----:R-:W-:-:S03]  /*da40*/  NOP ;  /* 0x0000000000007918 */ /* 0x002fc60000000000 */
.L_x_90:
[----:B------:R-:W-:Y:S05]  /*da50*/  BSYNC B1 ;  /* 0x0000000000017941 */ /* 0x000fea0003800000 */
.L_x_89:
[----:B------:R-:W-:Y:S01]  /*da60*/  ISETP.LT.OR P4, PT, R4, 0x4, !P3 ;  /* 0x000000040400780c */ /* 0x000fe20005f81670 */
[----:B------:R-:W-:-:S12]  /*da70*/  BSSY B1, `(.L_x_94) ;  /* 0x0000026000017945 */ /* 0x000fd80003800000 */
[----:B------:R-:W-:Y:S05]  /*da80*/  @P4 BRA `(.L_x_95) ;  /* 0x0000000000904947 */ /* 0x000fea0003800000 */
[----:B------:R-:W1:Y:S01]  /*da90*/  S2R R6, SR_CgaCtaId ;  /* 0x0000000000067919 */ /* 0x000e620000008800 */
[----:B------:R-:W-:Y:S02]  /*daa0*/  MOV R5, 0x400 ;  /* 0x0000040000057802 */ /* 0x000fe40000000f00 */
[----:B------:R-:W-:Y:S02]  /*dab0*/  SHF.L.U32 R7, R3, 0x1f, RZ ;  /* 0x0000001f03077819 */ /* 0x000fe400000006ff */
[----:B-1----:R-:W-:-:S05]  /*dac0*/  LEA R5, R6, R5, 0x18 ;  /* 0x0000000506057211 */ /* 0x002fca00078ec0ff */
[----:B------:R-:W-:-:S04]  /*dad0*/  IMAD R6, R2, 0x8, R5 ;  /* 0x0000000802067824 */ /* 0x000fc800078e0205 */
[----:B------:R-:W1:Y:S02]  /*dae0*/  SYNCS.PHASECHK.TRANS64.TRYWAIT P4, [R6+URZ+0xc028], R7 ;  /* 0x00c02807060075a7 */ /* 0x000e64000808017f */
[----:B-1----:R-:W-:Y:S05]  /*daf0*/  @!P4 BRA `(.L_x_96) ;  /* 0x0000000400c8c947 */ /* 0x002fea0003800000 */
.L_x_112:
[----:B-1----:R-:W-:-:S04]  /*db00*/  @P1 IMAD.MOV.U32 R7, RZ, RZ, 0x2000 ;  /* 0x00002000ff071424 */ /* 0x002fc800078e00ff */
[----:B------:R1:W-:Y:S02]  /*db10*/  @P1 SYNCS.ARRIVE.TRANS64 RZ, [R6+URZ+0xc000], R7 ;  /* 0x00c0000706ff19a7 */ /* 0x0003e4000800003f */
[----:B-1----:R-:W-:-:S04]  /*db20*/  PRMT R7, R0, 0x9910, RZ ;  /* 0x0000991000077816 */ /* 0x002fc800000000ff */
[----:B------:R-:W-:-:S13]  /*db30*/  ISETP.NE.AND P4, PT, R7, 0x2, PT ;  /* 0x000000020700780c */ /* 0x000fda0003f85270 */
[----:B------:R-:W-:Y:S05]  /*db40*/  @P4 BRA `(.L_x_97) ;  /* 0x0000000000044947 */ /* 0x000fea0003800000 */
[----:B------:R-:W-:Y:S01]  /*db50*/  BPT.TRAP 0x1 ;  /* 0x000000040000795c */ /* 0x000fe20000300000 */
.L_x_97:
[----:B------:R-:W-:Y:S05]  /*db60*/  @P0 BRA `(.L_x_98) ;  /* 0x0000000000040947 */ /* 0x000fea0003800000 */
[----:B------:R-:W-:Y:S01]  /*db70*/  BPT.TRAP 0x1 ;  /* 0x000000040000795c */ /* 0x000fe20000300000 */
.L_x_98:
        /* <DEDUP_REMOVED lines=10> */
[----:B------:R-:W-:Y:S01]  /*dc20*/  UMOV UR19, URZ ;  /* 0x0000003f00137c82 */ /* 0x000fe20008000000 */
[----:B------:R-:W-:-:S03]  /*dc30*/  VIADD R8, R8, 0x1 ;  /* 0x0000000108087836 */ /* 0x000fc60000000000 */
[----:B------:R-:W-:Y:S01]  /*dc40*/  UIADD3 UR17, UR17, 0xc000, URZ ;  /* 0x0000c00011117890 */ /* 0x000fe2000fffe03f */
[C---:B------:R-:W-:Y:S01]  /*dc50*/  ISETP.NE.AND P4, PT, R2.reuse, 0x5, PT ;  /* 0x000000050200780c */ /* 0x040fe20003f85270 */
[----:B------:R-:W-:Y:S02]  /*dc60*/  USHF.L.U32 UR18, UR18, 0x7, URZ ;  /* 0x0000000712127899 */ /* 0x000fe4000800063f */
[----:B------:R-:W-:Y:S01]  /*dc70*/  UIADD3 UR16, UR16, 0x2000, URZ ;  /* 0x0000200010107890 */ /* 0x000fe2000fffe03f */
[----:B------:R-:W-:Y:S02]  /*dc80*/  SEL R6, RZ, 0x1, P4 ;  /* 0x00000001ff067807 */ /* 0x000fe40002000000 */
[----:B------:R-:W-:Y:S02]  /*dc90*/  SEL R2, R2, RZ, P4 ;  /* 0x000000ff02027207 */ /* 0x000fe40002000000 */
[----:B------:R-:W-:-:S04]  /*dca0*/  LOP3.LUT R3, R3, R6, RZ, 0x3c, !PT ;  /* 0x0000000603037212 */ /* 0x000fc800078e3cff */
[----:B------:R1:W-:Y:S02]  /*dcb0*/  UTMALDG.4D [UR16], [UR4], desc[UR8] ;  /* 0x00000810040075b4 */ /* 0x0003e40008019000 */
[----:B-1----:R-:W-:Y:S01]  /*dcc0*/  NOP ;  /* 0x0000000000007918 */ /* 0x002fe20000000000 */
.L_x_95:
[----:B------:R-:W-:Y:S05]  /*dcd0*/  BSYNC B1 ;  /* 0x0000000000017941 */ /* 0x000fea0003800000 */
.L_x_94:
[C---:B------:R-:W-:Y:S01]  /*dce0*/  ISETP.GT.AND P4, PT, R4.reuse, 0x4, PT ;  /* 0x000000040400780c */ /* 0x040fe20003f84270 */
[----:B------:R-:W-:-:S12]  /*dcf0*/  VIADD R4, R4, 0xfffffffe ;  /* 0xfffffffe04047836 */ /* 0x000fd80000000000 */
[----:B------:R-:W-:Y:S05]  /*dd00*/  @P4 BRA `(.L_x_99) ;  /* 0xfffffff800bc4947 */ /* 0x000fea000383ffff */
[----:B------:R-:W-:Y:S05]  /*dd10*/  BSYNC B0 ;  /* 0x0000000000007941 */ /* 0x000fea0003800000 */
.L_x_88:
[----:B------:R-:W-:Y:S05]  /*dd20*/  EXIT ;  /* 0x000000000000794d */ /* 0x000fea0003800000 */
.L_x_15:
[----:B--2---:R-:W-:-:S04]  /*dd30*/  IMAD.U32 R3, RZ, RZ, UR6 ;  /* 0x00000006ff037e24 */ /* 0x004fc8000f8e00ff */
[----:B------:R2:W3:Y:S03]  /*dd40*/  SYNCS.PHASECHK.TRANS64.TRYWAIT P1, [R3+URZ+0xc050], R4 ;  /* 0x00c05004030075a7 */ /* 0x0004e6000802017f */
[----:B---3--:R-:W-:Y:S05]  /*dd50*/  @!P1 NANOSLEEP.SYNCS 0x989680 ;  /* 0x009896800000995d */ /* 0x008fea0003900000 */
[----:B------:R-:W3:Y:S02]  /*dd60*/  @!P1 SYNCS.PHASECHK.TRANS64 P1, [R3+URZ+0xc050], R4 ;  /* 0x00c05004030095a7 */ /* 0x000ee4000802007f */
[----:B---3--:R-:W-:Y:S05]  /*dd70*/  @!P1 BRA `(.L_x_15) ;  /* 0xfffffffc00ec9947 */ /* 0x008fea000383ffff */
[----:B------:R-:W-:Y:S05]  /*dd80*/  BRA `(.L_x_100) ;  /* 0xffffff3000007947 */ /* 0x000fea000383ffff */
.L_x_17:
[----:B---3--:R-:W-:-:S04]  /*dd90*/  IMAD.U32 R2, RZ, RZ, UR37 ;  /* 0x00000025ff027e24 */ /* 0x008fc8000f8e00ff */
[----:B------:R3:W4:Y:S03]  /*dda0*/  SYNCS.PHASECHK.TRANS64.TRYWAIT P1, [R2+URZ+0xc000], R9 ;  /* 0x00c00009020075a7 */ /* 0x000726000802017f */
[----:B----4-:R-:W-:Y:S05]  /*ddb0*/  @!P1 NANOSLEEP.SYNCS 0x989680 ;  /* 0x009896800000995d */ /* 0x010fea0003900000 */
[----:B------:R-:W4:Y:S02]  /*ddc0*/  @!P1 SYNCS.PHASECHK.TRANS64 P1, [R2+URZ+0xc000], R9 ;  /* 0x00c00009020095a7 */ /* 0x000f24000802007f */
[----:B----4-:R-:W-:Y:S05]  /*ddd0*/  @!P1 BRA `(.L_x_17) ;  /* 0xfffffffc00ec9947 */ /* 0x010fea000383ffff */
[----:B------:R-:W-:Y:S05]  /*dde0*/  BRA `(.L_x_101) ;  /* 0xffffff3000087947 */ /* 0x000fea000383ffff */
.L_x_18:
[----:B--2---:R-:W-:-:S04]  /*ddf0*/  IMAD.U32 R3, RZ, RZ, UR15 ;  /* 0x0000000fff037e24 */ /* 0x004fc8000f8e00ff */
[----:B------:R2:W3:Y:S03]  /*de00*/  SYNCS.PHASECHK.TRANS64.TRYWAIT P1, [R3+URZ+-0x8], R2 ;  /* 0xfffff802030075a7 */ /* 0x0004e6000802017f */
[----:B---3--:R-:W-:Y:S05]  /*de10*/  @!P1 NANOSLEEP.SYNCS 0x989680 ;  /* 0x009896800000995d */ /* 0x008fea0003900000 */
[----:B------:R-:W3:Y:S02]  /*de20*/  @!P1 SYNCS.PHASECHK.TRANS64 P1, [R3+URZ+-0x8], R2 ;  /* 0xfffff802030095a7 */ /* 0x000ee4000802007f */
[----:B---3--:R-:W-:Y:S05]  /*de30*/  @!P1 BRA `(.L_x_18) ;  /* 0xfffffffc00ec9947 */ /* 0x008fea000383ffff */
[----:B------:R-:W-:Y:S05]  /*de40*/  BRA `(.L_x_102) ;  /* 0xffffff3000047947 */ /* 0x000fea000383ffff */
.L_x_20:
[----:B-1----:R-:W-:-:S04]  /*de50*/  IMAD.U32 R14, RZ, RZ, UR37 ;  /* 0x00000025ff0e7e24 */ /* 0x002fc8000f8e00ff */
[----:B------:R1:W2:Y:S03]  /*de60*/  SYNCS.PHASECHK.TRANS64.TRYWAIT P2, [R14+URZ+0xc008], R9 ;  /* 0x00c008090e0075a7 */ /* 0x0002a6000804017f */
[----:B--2---:R-:W-:Y:S05]  /*de70*/  @!P2 NANOSLEEP.SYNCS 0x989680 ;  /* 0x009896800000a95d */ /* 0x004fea0003900000 */
[----:B------:R-:W2:Y:S02]  /*de80*/  @!P2 SYNCS.PHASECHK.TRANS64 P2, [R14+URZ+0xc008], R9 ;  /* 0x00c008090e00a5a7 */ /* 0x000ea4000804007f */
[----:B--2---:R-:W-:Y:S05]  /*de90*/  @!P2 BRA `(.L_x_20) ;  /* 0xfffffffc00eca947 */ /* 0x004fea000383ffff */
[----:B------:R-:W-:Y:S05]  /*dea0*/  BRA `(.L_x_103) ;  /* 0xffffff6400a47947 */ /* 0x000fea000383ffff */
.L_x_25:
[----:B-1----:R-:W-:-:S04]  /*deb0*/  IMAD.U32 R7, RZ, RZ, UR6 ;  /* 0x00000006ff077e24 */ /* 0x002fc8000f8e00ff */
[----:B------:R1:W2:Y:S03]  /*dec0*/  SYNCS.PHASECHK.TRANS64.TRYWAIT P3, [R7+URZ+0xc000], R6 ;  /* 0x00c00006070075a7 */ /* 0x0002a6000806017f */
[----:B--2---:R-:W-:Y:S05]  /*ded0*/  @!P3 NANOSLEEP.SYNCS 0x989680 ;  /* 0x009896800000b95d */ /* 0x004fea0003900000 */
[----:B------:R-:W2:Y:S02]  /*dee0*/  @!P3 SYNCS.PHASECHK.TRANS64 P3, [R7+URZ+0xc000], R6 ;  /* 0x00c000060700b5a7 */ /* 0x000ea4000806007f */
[----:B--2---:R-:W-:Y:S05]  /*def0*/  @!P3 BRA `(.L_x_25) ;  /* 0xfffffffc00ecb947 */ /* 0x004fea000383ffff */
[----:B------:R-:W-:Y:S05]  /*df00*/  BRA `(.L_x_104) ;  /* 0xffffff6800687947 */ /* 0x000fea000383ffff */
.L_x_29:
[----:B-1----:R-:W-:-:S04]  /*df10*/  IMAD.U32 R13, RZ, RZ, UR6 ;  /* 0x00000006ff0d7e24 */ /* 0x002fc8000f8e00ff */
[----:B------:R1:W2:Y:S03]  /*df20*/  SYNCS.PHASECHK.TRANS64.TRYWAIT P3, [R13+URZ+0xc000], R40 ;  /* 0x00c000280d0075a7 */ /* 0x0002a6000806017f */
[----:B--2---:R-:W-:Y:S05]  /*df30*/  @!P3 NANOSLEEP.SYNCS 0x989680 ;  /* 0x009896800000b95d */ /* 0x004fea0003900000 */
[----:B------:R-:W2:Y:S02]  /*df40*/  @!P3 SYNCS.PHASECHK.TRANS64 P3, [R13+URZ+0xc000], R40 ;  /* 0x00c000280d00b5a7 */ /* 0x000ea4000806007f */
[----:B--2---:R-:W-:Y:S05]  /*df50*/  @!P3 BRA `(.L_x_29) ;  /* 0xfffffffc00ecb947 */ /* 0x004fea000383ffff */
[----:B------:R-:W-:Y:S05]  /*df60*/  BRA `(.L_x_28) ;  /* 0xffffff9800747947 */ /* 0x000fea000383ffff */
.L_x_37:
[----:B-1----:R-:W-:-:S04]  /*df70*/  IMAD.U32 R7, RZ, RZ, UR6 ;  /* 0x00000006ff077e24 */ /* 0x002fc8000f8e00ff */
[----:B------:R1:W2:Y:S03]  /*df80*/  SYNCS.PHASECHK.TRANS64.TRYWAIT P3, [R7+URZ+0xc000], R6 ;  /* 0x00c00006070075a7 */ /* 0x0002a6000806017f */
[----:B--2---:R-:W-:Y:S05]  /*df90*/  @!P3 NANOSLEEP.SYNCS 0x989680 ;  /* 0x009896800000b95d */ /* 0x004fea0003900000 */
[----:B------:R-:W2:Y:S02]  /*dfa0*/  @!P3 SYNCS.PHASECHK.TRANS64 P3, [R7+URZ+0xc000], R6 ;  /* 0x00c000060700b5a7 */ /* 0x000ea4000806007f */
[----:B--2---:R-:W-:Y:S05]  /*dfb0*/  @!P3 BRA `(.L_x_37) ;  /* 0xfffffffc00ecb947 */ /* 0x004fea000383ffff */
[----:B------:R-:W-:Y:S05]  /*dfc0*/  BRA `(.L_x_105) ;  /* 0xffffff9c00607947 */ /* 0x000fea000383ffff */
.L_x_41:
[----:B-1----:R-:W-:-:S04]  /*dfd0*/  IMAD.U32 R13, RZ, RZ, UR6 ;  /* 0x00000006ff0d7e24 */ /* 0x002fc8000f8e00ff */
[----:B------:R1:W2:Y:S03]  /*dfe0*/  SYNCS.PHASECHK.TRANS64.TRYWAIT P3, [R13+URZ+0xc000], R12 ;  /* 0x00c0000c0d0075a7 */ /* 0x0002a6000806017f */
[----:B--2---:R-:W-:Y:S05]  /*dff0*/  @!P3 NANOSLEEP.SYNCS 0x989680 ;  /* 0x009896800000b95d */ /* 0x004fea0003900000 */
[----:B------:R-:W2:Y:S02]  /*e000*/  @!P3 SYNCS.PHASECHK.TRANS64 P3, [R13+URZ+0xc000], R12 ;  /* 0x00c0000c0d00b5a7 */ /* 0x000ea4000806007f */
[----:B--2---:R-:W-:Y:S05]  /*e010*/  @!P3 BRA `(.L_x_41) ;  /* 0xfffffffc00ecb947 */ /* 0x004fea000383ffff */
[----:B------:R-:W-:Y:S05]  /*e020*/  BRA `(.L_x_40) ;  /* 0xffffffd4003c7947 */ /* 0x000fea000383ffff */
.L_x_57:
[----:B-1----:R-:W-:-:S04]  /*e030*/  IMAD.U32 R3, RZ, RZ, UR15 ;  /* 0x0000000fff037e24 */ /* 0x002fc8000f8e00ff */
[----:B------:R1:W2:Y:S03]  /*e040*/  SYNCS.PHASECHK.TRANS64.TRYWAIT P0, [R3+URZ+0x8], R0 ;  /* 0x00000800030075a7 */ /* 0x0002a6000800017f */
[----:B--2---:R-:W-:Y:S05]  /*e050*/  @!P0 NANOSLEEP.SYNCS 0x989680 ;  /* 0x009896800000895d */ /* 0x004fea0003900000 */
[----:B------:R-:W2:Y:S02]  /*e060*/  @!P0 SYNCS.PHASECHK.TRANS64 P0, [R3+URZ+0x8], R0 ;  /* 0x00000800030085a7 */ /* 0x000ea4000800007f */
[----:B--2---:R-:W-:Y:S05]  /*e070*/  @!P0 BRA `(.L_x_57) ;  /* 0xfffffffc00ec8947 */ /* 0x004fea000383ffff */
[----:B------:R-:W-:Y:S05]  /*e080*/  BRA `(.L_x_106) ;  /* 0xffffffdc00b07947 */ /* 0x000fea000383ffff */
.L_x_70:
[----:B--2---:R2:W4:Y:S02]  /*e090*/  SYNCS.PHASECHK.TRANS64.TRYWAIT P0, [R4+URZ+0xc060], R3 ;  /* 0x00c06003040075a7 */ /* 0x004524000800017f */
[----:B----4-:R-:W-:Y:S05]  /*e0a0*/  @!P0 NANOSLEEP.SYNCS 0x989680 ;  /* 0x009896800000895d */ /* 0x010fea0003900000 */
[----:B------:R-:W4:Y:S02]  /*e0b0*/  @!P0 SYNCS.PHASECHK.TRANS64 P0, [R4+URZ+0xc060], R3 ;  /* 0x00c06003040085a7 */ /* 0x000f24000800007f */
[----:B----4-:R-:W-:Y:S05]  /*e0c0*/  @!P0 BRA `(.L_x_70) ;  /* 0xfffffffc00f08947 */ /* 0x010fea000383ffff */
[----:B------:R-:W-:Y:S05]  /*e0d0*/  BRA `(.L_x_107) ;  /* 0xffffffec005c7947 */ /* 0x000fea000383ffff */
.L_x_75:
[----:B-1----:R1:W2:Y:S02]  /*e0e0*/  SYNCS.PHASECHK.TRANS64.TRYWAIT P0, [R5+URZ+0xc028], R2 ;  /* 0x00c02802050075a7 */ /* 0x0022a4000800017f */
[----:B--2---:R-:W-:Y:S05]  /*e0f0*/  @!P0 NANOSLEEP.SYNCS 0x989680 ;  /* 0x009896800000895d */ /* 0x004fea0003900000 */
[----:B------:R-:W2:Y:S02]  /*e100*/  @!P0 SYNCS.PHASECHK.TRANS64 P0, [R5+URZ+0xc028], R2 ;  /* 0x00c02802050085a7 */ /* 0x000ea4000800007f */
[----:B--2---:R-:W-:Y:S05]  /*e110*/  @!P0 BRA `(.L_x_75) ;  /* 0xfffffffc00f08947 */ /* 0x004fea000383ffff */
[----:B------:R-:W-:Y:S05]  /*e120*/  BRA `(.L_x_108) ;  /* 0xffffffec00e07947 */ /* 0x000fea000383ffff */
.L_x_80:
[----:B-1----:R1:W2:Y:S02]  /*e130*/  SYNCS.PHASECHK.TRANS64.TRYWAIT P0, [R5+URZ+0xc060], R6 ;  /* 0x00c06006050075a7 */ /* 0x0022a4000800017f */
[----:B--2---:R-:W-:Y:S05]  /*e140*/  @!P0 NANOSLEEP.SYNCS 0x989680 ;  /* 0x009896800000895d */ /* 0x004fea0003900000 */
[----:B------:R-:W2:Y:S02]  /*e150*/  @!P0 SYNCS.PHASECHK.TRANS64 P0, [R5+URZ+0xc060], R6 ;  /* 0x00c06006050085a7 */ /* 0x000ea4000800007f */
[----:B--2---:R-:W-:Y:S05]  /*e160*/  @!P0 BRA `(.L_x_80) ;  /* 0xfffffffc00f08947 */ /* 0x004fea000383ffff */
[----:B------:R-:W-:Y:S05]  /*e170*/  BRA `(.L_x_109) ;  /* 0xfffffff0005c7947 */ /* 0x000fea000383ffff */
.L_x_85:
[----:B-1----:R1:W2:Y:S02]  /*e180*/  SYNCS.PHASECHK.TRANS64.TRYWAIT P0, [R4+URZ+0xc028], R7 ;  /* 0x00c02807040075a7 */ /* 0x0022a4000800017f */
[----:B--2---:R-:W-:Y:S05]  /*e190*/  @!P0 NANOSLEEP.SYNCS 0x989680 ;  /* 0x009896800000895d */ /* 0x004fea0003900000 */
[----:B------:R-:W2:Y:S02]  /*e1a0*/  @!P0 SYNCS.PHASECHK.TRANS64 P0, [R4+URZ+0xc028], R7 ;  /* 0x00c02807040085a7 */ /* 0x000ea4000800007f */
[----:B--2---:R-:W-:Y:S05]  /*e1b0*/  @!P0 BRA `(.L_x_85) ;  /* 0xfffffffc00f08947 */ /* 0x004fea000383ffff */
[----:B------:R-:W-:Y:S05]  /*e1c0*/  BRA `(.L_x_110) ;  /* 0xfffffff000e47947 */ /* 0x000fea000383ffff */
.L_x_91:
[----:B-1----:R1:W2:Y:S02]  /*e1d0*/  SYNCS.PHASECHK.TRANS64.TRYWAIT P4, [R6+URZ+0xc028], R5 ;  /* 0x00c02805060075a7 */ /* 0x0022a4000808017f */
[----:B--2---:R-:W-:Y:S05]  /*e1e0*/  @!P4 NANOSLEEP.SYNCS 0x989680 ;  /* 0x009896800000c95d */ /* 0x004fea0003900000 */
[----:B------:R-:W2:Y:S02]  /*e1f0*/  @!P4 SYNCS.PHASECHK.TRANS64 P4, [R6+URZ+0xc028], R5 ;  /* 0x00c028050600c5a7 */ /* 0x000ea4000808007f */
[----:B--2---:R-:W-:Y:S05]  /*e200*/  @!P4 BRA `(.L_x_91) ;  /* 0xfffffffc00f0c947 */ /* 0x004fea000383ffff */
[----:B------:R-:W-:Y:S05]  /*e210*/  BRA `(.L_x_111) ;  /* 0xfffffff4009c7947 */ /* 0x000fea000383ffff */
.L_x_96:
[----:B-1----:R1:W2:Y:S02]  /*e220*/  SYNCS.PHASECHK.TRANS64.TRYWAIT P4, [R6+URZ+0xc028], R7 ;  /* 0x00c02807060075a7 */ /* 0x0022a4000808017f */
[----:B--2---:R-:W-:Y:S05]  /*e230*/  @!P4 NANOSLEEP.SYNCS 0x989680 ;  /* 0x009896800000c95d */ /* 0x004fea0003900000 */
[----:B------:R-:W2:Y:S02]  /*e240*/  @!P4 SYNCS.PHASECHK.TRANS64 P4, [R6+URZ+0xc028], R7 ;  /* 0x00c028070600c5a7 */ /* 0x000ea4000808007f */
[----:B--2---:R-:W-:Y:S05]  /*e250*/  @!P4 BRA `(.L_x_96) ;  /* 0xfffffffc00f0c947 */ /* 0x004fea000383ffff */
[----:B------:R-:W-:Y:S05]  /*e260*/  BRA `(.L_x_112) ;  /* 0xfffffff800247947 */ /* 0x000fea000383ffff */
        .weak           $__internal_0_$__cuda_sm20_rcp_rn_f32_slowpath
        .type           $__internal_0_$__cuda_sm20_rcp_rn_f32_slowpath,@function
        .size           $__internal_0_$__cuda_sm20_rcp_rn_f32_slowpath,(.L_x_118 - $__internal_0_$__cuda_sm20_rcp_rn_f32_slowpath)
$__internal_0_$__cuda_sm20_rcp_rn_f32_slowpath:
[----:B------:R-:W-:Y:S01]  /*e270*/  IMAD.SHL.U32 R0, R2, 0x2, RZ ;  /* 0x0000000202007824 */ /* 0x000fe200078e00ff */
[----:B------:R-:W-:Y:S04]  /*e280*/  BSSY B2, `(.L_x_113) ;  /* 0x0000030000027945 */ /* 0x000fe80003800000 */
[----:B------:R-:W-:-:S04]  /*e290*/  SHF.R.U32.HI R13, RZ, 0x18, R0 ;  /* 0x00000018ff0d7819 */ /* 0x000fc80000011600 */
[----:B------:R-:W-:-:S13]  /*e2a0*/  ISETP.NE.U32.AND P0, PT, R13, RZ, PT ;  /* 0x000000ff0d00720c */ /* 0x000fda0003f05070 */
[----:B------:R-:W-:Y:S05]  /*e2b0*/  @P0 BRA `(.L_x_114) ;  /* 0x0000000000280947 */ /* 0x000fea0003800000 */
[----:B------:R-:W-:-:S05]  /*e2c0*/  IMAD.SHL.U32 R0, R2, 0x2, RZ ;  /* 0x0000000202007824 */ /* 0x000fca00078e00ff */
[----:B------:R-:W-:-:S13]  /*e2d0*/  ISETP.NE.AND P0, PT, R0, RZ, PT ;  /* 0x000000ff0000720c */ /* 0x000fda0003f05270 */
[----:B------:R-:W-:Y:S01]  /*e2e0*/  @P0 FFMA R5, R2, 1.84467440737095516160e+19, RZ ;  /* 0x5f80000002050823 */ /* 0x000fe200000000ff */
[----:B------:R-:W-:Y:S08]  /*e2f0*/  @!P0 MUFU.RCP R3, R2 ;  /* 0x0000000200038308 */ /* 0x000ff00000001000 */
[----:B------:R-:W1:Y:S02]  /*e300*/  @P0 MUFU.RCP R0, R5 ;  /* 0x0000000500000308 */ /* 0x000e640000001000 */
[----:B-1----:R-:W-:-:S04]  /*e310*/  @P0 FFMA R12, R5, R0, -1 ;  /* 0xbf800000050c0423 */ /* 0x002fc80000000000 */
[----:B------:R-:W-:-:S04]  /*e320*/  @P0 FADD.FTZ R13, -R12, -RZ ;  /* 0x800000ff0c0d0221 */ /* 0x000fc80000010100 */
[----:B------:R-:W-:-:S04]  /*e330*/  @P0 FFMA R0, R0, R13, R0 ;  /* 0x0000000d00000223 */ /* 0x000fc80000000000 */
[----:B------:R-:W-:Y:S01]  /*e340*/  @P0 FFMA R3, R0, 1.84467440737095516160e+19, RZ ;  /* 0x5f80000000030823 */ /* 0x000fe200000000ff */
[----:B------:R-:W-:Y:S06]  /*e350*/  BRA `(.L_x_115) ;  /* 0x0000000000887947 */ /* 0x000fec0003800000 */
.L_x_114:
[----:B------:R-:W-:-:S05]  /*e360*/  VIADD R19, R13, 0xffffff03 ;  /* 0xffffff030d137836 */ /* 0x000fca0000000000 */
[----:B------:R-:W-:-:S13]  /*e370*/  ISETP.GT.U32.AND P0, PT, R19, 0x1, PT ;  /* 0x000000011300780c */ /* 0x000fda0003f04070 */
[----:B------:R-:W-:Y:S05]  /*e380*/  @P0 BRA `(.L_x_116) ;  /* 0x0000000000780947 */ /* 0x000fea0003800000 */
[----:B------:R-:W-:Y:S01]  /*e390*/  LOP3.LUT R0, R2, 0x7fffff, RZ, 0xc0, !PT ;  /* 0x007fffff02007812 */ /* 0x000fe200078ec0ff */
[----:B------:R-:W-:-:S03]  /*e3a0*/  IMAD.MOV.U32 R14, RZ, RZ, 0x3 ;  /* 0x00000003ff0e7424 */ /* 0x000fc600078e00ff */
[----:B------:R-:W-:Y:S02]  /*e3b0*/  LOP3.LUT R0, R0, 0x3f800000, RZ, 0xfc, !PT ;  /* 0x3f80000000007812 */ /* 0x000fe400078efcff */
[----:B------:R-:W-:Y:S02]  /*e3c0*/  SHF.L.U32 R14, R14, R19, RZ ;  /* 0x000000130e0e7219 */ /* 0x000fe400000006ff */
[----:B------:R-:W1:Y:S02]  /*e3d0*/  MUFU.RCP R3, R0 ;  /* 0x0000000000037308 */ /* 0x000e640000001000 */
[----:B-1----:R-:W-:-:S04]  /*e3e0*/  FFMA R5, R0, R3, -1 ;  /* 0xbf80000000057423 */ /* 0x002fc80000000003 */
[----:B------:R-:W-:-:S04]  /*e3f0*/  FADD.FTZ R12, -R5, -RZ ;  /* 0x800000ff050c7221 */ /* 0x000fc80000010100 */
[CCC-:B------:R-:W-:Y:S01]  /*e400*/  FFMA.RM R5, R3.reuse, R12.reuse, R3.reuse ;  /* 0x0000000c03057223 */ /* 0x1c0fe20000004003 */
[----:B------:R-:W-:-:S04]  /*e410*/  FFMA.RP R12, R3, R12, R3 ;  /* 0x0000000c030c7223 */ /* 0x000fc80000008003 */
[C---:B------:R-:W-:Y:S02]  /*e420*/  LOP3.LUT R3, R5.reuse, 0x7fffff, RZ, 0xc0, !PT ;  /* 0x007fffff05037812 */ /* 0x040fe400078ec0ff */
[----:B------:R-:W-:Y:S02]  /*e430*/  FSETP.NEU.FTZ.AND P0, PT, R5, R12, PT ;  /* 0x0000000c0500720b */ /* 0x000fe40003f1d000 */
[----:B------:R-:W-:Y:S02]  /*e440*/  LOP3.LUT R3, R3, 0x800000, RZ, 0xfc, !PT ;  /* 0x0080000003037812 */ /* 0x000fe400078efcff */
[----:B------:R-:W-:Y:S02]  /*e450*/  SEL R5, RZ, 0xffffffff, !P0 ;  /* 0xffffffffff057807 */ /* 0x000fe40004000000 */
[----:B------:R-:W-:-:S03]  /*e460*/  LOP3.LUT R14, R14, R3, RZ, 0xc0, !PT ;  /* 0x000000030e0e7212 */ /* 0x000fc600078ec0ff */
[----:B------:R-:W-:Y:S01]  /*e470*/  IMAD.MOV R0, RZ, RZ, -R5 ;  /* 0x000000ffff007224 */ /* 0x000fe200078e0a05 */
[----:B------:R-:W-:-:S04]  /*e480*/  SHF.R.U32.HI R14, RZ, R19, R14 ;  /* 0x00000013ff0e7219 */ /* 0x000fc8000001160e */
[----:B------:R-:W-:Y:S02]  /*e490*/  LOP3.LUT P1, RZ, R0, R19, R3, 0xf8, !PT ;  /* 0x0000001300ff7212 */ /* 0x000fe4000782f803 */
[C---:B------:R-:W-:Y:S02]  /*e4a0*/  LOP3.LUT P0, RZ, R14.reuse, 0x1, RZ, 0xc0, !PT ;  /* 0x000000010eff7812 */ /* 0x040fe4000780c0ff */
[----:B------:R-:W-:-:S04]  /*e4b0*/  LOP3.LUT P2, RZ, R14, 0x2, RZ, 0xc0, !PT ;  /* 0x000000020eff7812 */ /* 0x000fc8000784c0ff */
[----:B------:R-:W-:Y:S02]  /*e4c0*/  PLOP3.LUT P0, PT, P0, P1, P2, 0xe0, 0x0 ;  /* 0x000000000000781c */ /* 0x000fe40000703c20 */
[----:B------:R-:W-:Y:S02]  /*e4d0*/  LOP3.LUT P1, RZ, R2, 0x7fffff, RZ, 0xc0, !PT ;  /* 0x007fffff02ff7812 */ /* 0x000fe4000782c0ff */
[----:B------:R-:W-:-:S05]  /*e4e0*/  SEL R0, RZ, 0x1, !P0 ;  /* 0x00000001ff007807 */ /* 0x000fca0004000000 */
[----:B------:R-:W-:-:S05]  /*e4f0*/  IMAD.MOV R0, RZ, RZ, -R0 ;  /* 0x000000ffff007224 */ /* 0x000fca00078e0a00 */
[----:B------:R-:W-:Y:S01]  /*e500*/  ISETP.GE.AND P0, PT, R0, RZ, PT ;  /* 0x000000ff0000720c */ /* 0x000fe20003f06270 */
[----:B------:R-:W-:-:S05]  /*e510*/  VIADD R0, R13, 0xffffff04 ;  /* 0xffffff040d007836 */ /* 0x000fca0000000000 */
[----:B------:R-:W-:-:S07]  /*e520*/  SHF.R.U32.HI R3, RZ, R0, R3 ;  /* 0x00000000ff037219 */ /* 0x000fce0000011603 */
[----:B------:R-:W-:-:S04]  /*e530*/  @!P0 VIADD R3, R3, 0x1 ;  /* 0x0000000103038836 */ /* 0x000fc80000000000 */
[----:B------:R-:W-:-:S05]  /*e540*/  @!P1 IMAD.SHL.U32 R3, R3, 0x2, RZ ;  /* 0x0000000203039824 */ /* 0x000fca00078e00ff */
[----:B------:R-:W-:Y:S01]  /*e550*/  LOP3.LUT R3, R3, 0x80000000, R2, 0xf8, !PT ;  /* 0x8000000003037812 */ /* 0x000fe200078ef802 */
[----:B------:R-:W-:Y:S06]  /*e560*/  BRA `(.L_x_115) ;  /* 0x0000000000047947 */ /* 0x000fec0003800000 */
.L_x_116:
[----:B------:R1:W2:Y:S02]  /*e570*/  MUFU.RCP R3, R2 ;  /* 0x0000000200037308 */ /* 0x0002a40000001000 */
.L_x_115:
[----:B------:R-:W-:Y:S05]  /*e580*/  BSYNC B2 ;  /* 0x0000000000027941 */ /* 0x000fea0003800000 */
.L_x_113:
[----:B--2---:R-:W-:Y:S02]  /*e590*/  IMAD.MOV.U32 R0, RZ, RZ, R3 ;  /* 0x000000ffff007224 */ /* 0x004fe400078e0003 */
[----:B-1----:R-:W-:Y:S02]  /*e5a0*/  IMAD.MOV.U32 R2, RZ, RZ, R15 ;  /* 0x000000ffff027224 */ /* 0x002fe400078e000f */
[----:B------:R-:W-:-:S04]  /*e5b0*/  IMAD.MOV.U32 R3, RZ, RZ, 0x0 ;  /* 0x00000000ff037424 */ /* 0x000fc800078e00ff */
[----:B------:R-:W-:Y:S05]  /*e5c0*/  RET.REL.NODEC R2 `(_ZN7cutlass13device_kernelINS_4fmha6kernel28FmhaKernelTmaWarpSpecializedINS1_10collective30FmhaMainloopTmaWarpSpecializedINS_12float_e4m3_tEffN4cute5tupleIJNS7_1CILi128EEESA_NS9_ILi64EEEEEENS8_IJiNS9_ILi1EEENS8_IJiiEEEEEESF_NS8_IJSD_iSE_EEENS4_14ResidualFusionEJEEENS4_15FmhaFwdEpilogueIS6_fNS8_IJSB_SB_SA_EEEEENS2_23IndividualTileSchedulerEJEEEEEvNT_6ParamsE) ;  /* 0xffffff18028c7950 */ /* 0x000fea0003c3ffff */
.L_x_117:
[----:B------:R-:W-:-:S00]  /*e5d0*/  BRA `(.L_x_117) ;  /* 0xfffffffc00fc7947 */ /* 0x000fc0000383ffff */
[----:B------:R-:W-:-:S00]  /*e5e0*/  NOP ;  /* 0x0000000000007918 */ /* 0x000fc00000000000 */
        /* <DEDUP_REMOVED lines=9> */
.L_x_118:


//--------------------- .nv.global.init           --------------------------
	.section	.nv.global.init,"aw",@progbits
.nv.global.init:
	.type		$str$24,@object
	.size		$str$24,($str$25 - $str$24)
$str$24:
        /*0000*/ 	.byte	0x28, 0x61, 0x64, 0x64, 0x72, 0x65, 0x73, 0x73, 0x20, 0x26, 0x20, 0x6d, 0x61, 0x73, 0x6b, 0x29
        /*0010*/ 	.byte	0x20, 0x3d, 0x3d, 0x20, 0x30, 0x00
	.type		$str$25,@object
	.size		$str$25,(__unnamed_1 - $str$25)
$str$25:
        /*0016*/ 	.byte	0x2f, 0x74, 0x6d, 0x70, 0x2f, 0x63, 0x75, 0x74, 0x6c, 0x61, 0x73, 0x73, 0x5f, 0x73, 0x77, 0x65
        /*0026*/ 	.byte	0x65, 0x70, 0x5f, 0x73, 0x72, 0x63, 0x2f, 0x69, 0x6e, 0x63, 0x6c, 0x75, 0x64, 0x65, 0x2f, 0x63
        /*0036*/ 	.byte	0x75, 0x74, 0x65, 0x2f, 0x70, 0x6f, 0x69, 0x6e, 0x74, 0x65, 0x72, 0x5f, 0x66, 0x6c, 0x61, 0x67
        /*0046*/ 	.byte	0x67, 0x65, 0x64, 0x2e, 0x68, 0x70, 0x70, 0x00
	.type		__unnamed_1,@object
	.size		__unnamed_1,(.L_0 - __unnamed_1)
__unnamed_1:
        /*004e*/ 	.byte	0x61, 0x75, 0x74, 0x6f, 0x20, 0x63, 0x75, 0x74, 0x65, 0x3a, 0x3a, 0x61, 0x73, 0x5f, 0x70, 0x6f
        /* <DEDUP_REMOVED lines=27> */
        /*020e*/ 	.byte	0x43, 0x3c, 0x30, 0x3e, 0x3e, 0x3e, 0x3e, 0x3e, 0x5d, 0x00
.L_0:


//--------------------- .nv.shared._ZN7cutlass13device_kernelINS_4fmha6kernel28FmhaKernelTmaWarpSpecializedINS1_10collective30FmhaMainloopTmaWarpSpecializedINS_12float_e4m3_tEffN4cute5tupleIJNS7_1CILi128EEESA_NS9_ILi64EEEEEENS8_IJiNS9_ILi1EEENS8_IJiiEEEEEESF_NS8_IJSD_iSE_EEENS4_14ResidualFusionEJEEENS4_15FmhaFwdEpilogueIS6_fNS8_IJSB_SB_SA_EEEEENS2_23IndividualTileSchedulerEJEEEEEvNT_6ParamsE --------------------------
	.section	.nv.shared._ZN7cutlass13device_kernelINS_4fmha6kernel28FmhaKernelTmaWarpSpecializedINS1_10collective30FmhaMainloopTmaWarpSpecializedINS_12float_e4m3_tEffN4cute5tupleIJNS7_1CILi128EEESA_NS9_ILi64EEEEEENS8_IJiNS9_ILi1EEENS8_IJiiEEEEEESF_NS8_IJSD_iSE_EEENS4_14ResidualFusionEJEEENS4_15FmhaFwdEpilogueIS6_fNS8_IJSB_SB_SA_EEEEENS2_23IndividualTileSchedulerEJEEEEEvNT_6ParamsE,"aw",@nobits
	.sectionflags	@""
	.align	16
	.zero		1024


//--------------------- .nv.shared.reserved.0     --------------------------
	.section	.nv.shared.reserved.0,"aw",@nobits
	.weak		__nv_reservedSMEM_offset_0_alias
	.size		__nv_reservedSMEM_offset_0_alias, 0, 0
	.other		__nv_reservedSMEM_offset_0_alias,@"STO_CUDA_RESERVED_SHARED STV_DEFAULT"
__nv_reservedSMEM_offset_0_alias:
	.zero		0


//--------------------- .nv.global                --------------------------
	.section	.nv.global,"aw",@nobits
.nv.global:
	.type		_ZN39_INTERNAL_e6612ef2_4_k_cu_43e019ac_30974cute1_E,@object
	.size		_ZN39_INTERNAL_e6612ef2_4_k_cu_43e019ac_30974cute1_E,(_ZN39_INTERNAL_e6612ef2_4_k_cu_43e019ac_30974cuda3std3__45__cpo6cbeginE - _ZN39_INTERNAL_e6612ef2_4_k_cu_43e019ac_30974cute1_E)
_ZN39_INTERNAL_e6612ef2_4_k_cu_43e019ac_30974cute1_E:
	.zero		1
	.type		_ZN39_INTERNAL_e6612ef2_4_k_cu_43e019ac_30974cuda3std3__45__cpo6cbeginE,@object
	.size		_ZN39_INTERNAL_e6612ef2_4_k_cu_43e019ac_30974cuda3std3__45__cpo6cbeginE,(_ZN39_INTERNAL_e6612ef2_4_k_cu_43e019ac_30974cuda3std3__48in_placeE - _ZN39_INTERNAL_e6612ef2_4_k_cu_43e019ac_30974cuda3std3__45__cpo6cbeginE)
_ZN39_INTERNAL_e6612ef2_4_k_cu_43e019ac_30974cuda3std3__45__cpo6cbeginE:
	.zero		1
	.type		_ZN39_INTERNAL_e6612ef2_4_k_cu_43e019ac_30974cuda3std3__48in_placeE,@object
	.size		_ZN39_INTERNAL_e6612ef2_4_k_cu_43e019ac_30974cuda3std3__48in_placeE,(_ZN39_INTERNAL_e6612ef2_4_k_cu_43e019ac_30974cuda3std6ranges3__45__cpo9iter_moveE - _ZN39_INTERNAL_e6612ef2_4_k_cu_43e019ac_30974cuda3std3__48in_placeE)
_ZN39_INTERNAL_e6612ef2_4_k_cu_43e019ac_30974cuda3std3__48in_placeE:
	.zero		1
	.type		_ZN39_INTERNAL_e6612ef2_4_k_cu_43e019ac_30974cuda3std6ranges3__45__cpo9iter_moveE,@object
	.size		_ZN39_INTERNAL_e6612ef2_4_k_cu_43e019ac_30974cuda3std6ranges3__45__cpo9iter_moveE,(_ZN39_INTERNAL_e6612ef2_4_k_cu_43e019ac_30974cuda3std3__45__cpo5beginE - _ZN39_INTERNAL_e6612ef2_4_k_cu_43e019ac_30974cuda3std6ranges3__45__cpo9iter_moveE)
_ZN39_INTERNAL_e6612ef2_4_k_cu_43e019ac_30974cuda3std6ranges3__45__cpo9iter_moveE:
	.zero		1
	.type		_ZN39_INTERNAL_e6612ef2_4_k_cu_43e019ac_30974cuda3std3__45__cpo5beginE,@object
	.size		_ZN39_INTERNAL_e6612ef2_4_k_cu_43e019ac_30974cuda3std3__45__cpo5beginE,(_ZN39_INTERNAL_e6612ef2_4_k_cu_43e019ac_30974cuda3std3__441_GLOBAL__N__e6612ef2_4_k_cu_43e019ac_30976ignoreE - _ZN39_INTERNAL_e6612ef2_4_k_cu_43e019ac_30974cuda3std3__45__cpo5beginE)
_ZN39_INTERNAL_e6612ef2_4_k_cu_43e019ac_30974cuda3std3__45__cpo5beginE:
	.zero		1
	.type		_ZN39_INTERNAL_e6612ef2_4_k_cu_43e019ac_30974cuda3std3__441_GLOBAL__N__e6612ef2_4_k_cu_43e019ac_30976ignoreE,@object
	.size		_ZN39_INTERNAL_e6612ef2_4_k_cu_43e019ac_30974cuda3std3__441_GLOBAL__N__e6612ef2_4_k_cu_43e019ac_30976ignoreE,(_ZN39_INTERNAL_e6612ef2_4_k_cu_43e019ac_30974cute7productE - _ZN39_INTERNAL_e6612ef2_4_k_cu_43e019ac_30974cuda3std3__441_GLOBAL__N__e6612ef2_4_k_cu_43e019ac_30976ignoreE)
_ZN39_INTERNAL_e6612ef2_4_k_cu_43e019ac_30974cuda3std3__441_GLOBAL__N__e6612ef2_4_k_cu_43e019ac_30976ignoreE:
	.zero		1
	.type		_ZN39_INTERNAL_e6612ef2_4_k_cu_43e019ac_30974cute7productE,@object
	.size		_ZN39_INTERNAL_e6612ef2_4_k_cu_43e019ac_30974cute7productE,(_ZN39_INTERNAL_e6612ef2_4_k_cu_43e019ac_30974cuda3std3__45__cpo3endE - _ZN39_INTERNAL_e6612ef2_4_k_cu_43e019ac_30974cute7productE)
_ZN39_INTERNAL_e6612ef2_4_k_cu_43e019ac_30974cute7productE:
	.zero		1
	.type		_ZN39_INTERNAL_e6612ef2_4_k_cu_43e019ac_30974cuda3std3__45__cpo3endE,@object
	.size		_ZN39_INTERNAL_e6612ef2_4_k_cu_43e019ac_30974cuda3std3__45__cpo3endE,(_ZN39_INTERNAL_e6612ef2_4_k_cu_43e019ac_30974cuda3std3__419piecewise_constructE - _ZN39_INTERNAL_e6612ef2_4_k_cu_43e019ac_30974cuda3std3__45__cpo3endE)
_ZN39_INTERNAL_e6612ef2_4_k_cu_43e019ac_30974cuda3std3__45__cpo3endE:
	.zero		1
	.type		_ZN39_INTERNAL_e6612ef2_4_k_cu_43e019ac_30974cuda3std3__419piecewise_constructE,@object
	.size		_ZN39_INTERNAL_e6612ef2_4_k_cu_43e019ac_30974cuda3std3__419piecewise_constructE,(_ZN39_INTERNAL_e6612ef2_4_k_cu_43e019ac_30974cuda3std3__45__cpo4cendE - _ZN39_INTERNAL_e6612ef2_4_k_cu_43e019ac_30974cuda3std3__419piecewise_constructE)
_ZN39_INTERNAL_e6612ef2_4_k_cu_43e019ac_30974cuda3std3__419piecewise_constructE:
	.zero		1
	.type		_ZN39_INTERNAL_e6612ef2_4_k_cu_43e019ac_30974cuda3std3__45__cpo4cendE,@object
	.size		_ZN39_INTERNAL_e6612ef2_4_k_cu_43e019ac_30974cuda3std3__45__cpo4cendE,(_ZN39_INTERNAL_e6612ef2_4_k_cu_43e019ac_30974cuda3std6ranges3__45__cpo4swapE - _ZN39_INTERNAL_e6612ef2_4_k_cu_43e019ac_30974cuda3std3__45__cpo4cendE)
_ZN39_INTERNAL_e6612ef2_4_k_cu_43e019ac_30974cuda3std3__45__cpo4cendE:
	.zero		1
	.type		_ZN39_INTERNAL_e6612ef2_4_k_cu_43e019ac_30974cuda3std6ranges3__45__cpo4swapE,@object
	.size		_ZN39_INTERNAL_e6612ef2_4_k_cu_43e019ac_30974cuda3std6ranges3__45__cpo4swapE,(.L_8 - _ZN39_INTERNAL_e6612ef2_4_k_cu_43e019ac_30974cuda3std6ranges3__45__cpo4swapE)
_ZN39_INTERNAL_e6612ef2_4_k_cu_43e019ac_30974cuda3std6ranges3__45__cpo4swapE:
	.zero		1
.L_8:


//--------------------- .nv.constant0._ZN7cutlass13device_kernelINS_4fmha6kernel28FmhaKernelTmaWarpSpecializedINS1_10collective30FmhaMainloopTmaWarpSpecializedINS_12float_e4m3_tEffN4cute5tupleIJNS7_1CILi128EEESA_NS9_ILi64EEEEEENS8_IJiNS9_ILi1EEENS8_IJiiEEEEEESF_NS8_IJSD_iSE_EEENS4_14ResidualFusionEJEEENS4_15FmhaFwdEpilogueIS6_fNS8_IJSB_SB_SA_EEEEENS2_23IndividualTileSchedulerEJEEEEEvNT_6ParamsE --------------------------
	.section	.nv.constant0._ZN7cutlass13device_kernelINS_4fmha6kernel28FmhaKernelTmaWarpSpecializedINS1_10collective30FmhaMainloopTmaWarpSpecializedINS_12float_e4m3_tEffN4cute5tupleIJNS7_1CILi128EEESA_NS9_ILi64EEEEEENS8_IJiNS9_ILi1EEENS8_IJiiEEEEEESF_NS8_IJSD_iSE_EEENS4_14ResidualFusionEJEEENS4_15FmhaFwdEpilogueIS6_fNS8_IJSB_SB_SA_EEEEENS2_23IndividualTileSchedulerEJEEEEEvNT_6ParamsE,"a",@progbits
	.sectionflags	@""
	.align	4
.nv.constant0._ZN7cutlass13device_kernelINS_4fmha6kernel28FmhaKernelTmaWarpSpecializedINS1_10collective30FmhaMainloopTmaWarpSpecializedINS_12float_e4m3_tEffN4cute5tupleIJNS7_1CILi128EEESA_NS9_ILi64EEEEEENS8_IJiNS9_ILi1EEENS8_IJiiEEEEEESF_NS8_IJSD_iSE_EEENS4_14ResidualFusionEJEEENS4_15FmhaFwdEpilogueIS6_fNS8_IJSB_SB_SA_EEEEENS2_23IndividualTileSchedulerEJEEEEEvNT_6ParamsE:
	.zero		2688


//--------------------- SYMBOLS --------------------------

	.type		.nv.reservedSmem.offset0,@object
	.size		.nv.reservedSmem.offset0,0x4
	.type		__assertfail,@function
